	.target	sm_90a

	.elftype	@"ET_EXEC"


//--------------------- .note.nv.tkinfo           --------------------------
	.section	.note.nv.tkinfo,"",@"SHT_NOTE"
	.sectionflags	@"SHF_NOTE_NV_TKINFO"
	.tkinfo
        /*0018*/ 	.word	0x00000002
        /*0030*/ 	.string	""
        /*0030*/ 	.string	"ptxas"
        /*0030*/ 	.string	"Cuda compilation tools, release 13.0, V13.0.88"
        /*0030*/ 	.string	"Build cuda_13.0.r13.0/compiler.36424714_0"
        /*0030*/ 	.string	"-arch sm_90a -m 64 "



//--------------------- .note.nv.cuinfo           --------------------------
	.section	.note.nv.cuinfo,"",@"SHT_NOTE"
	.sectionflags	@"SHF_NOTE_NV_CUINFO"
        /*0018*/ 	.short	0x0002
        /*001a*/ 	.short	0x005a
        /*001c*/ 	.short	0x0082
	.zero		2


//--------------------- .nv.info                  --------------------------
	.section	.nv.info,"",@"SHT_CUDA_INFO"
	.align	4


	//----- nvinfo : EIATTR_REGCOUNT
	.align		4
        /*0000*/ 	.byte	0x04, 0x2f
        /*0002*/ 	.short	(.L_18 - .L_17)
	.align		4
.L_17:
        /*0004*/ 	.word	index@(_ZN7cutlass13device_kernelINS_4gemm6kernel13GemmUniversalIN4cute5tupleIJiiiiEEENS1_10collective13CollectiveMmaINS1_34MainloopSm90TmaGmmaWarpSpecializedILi3ENS5_IJNS4_1CILi1EEESB_SB_EEENS1_35KernelTmaWarpSpecializedCooperativeEEENS5_IJNSA_ILi256EEESF_NSA_ILi64EEEEEENS_10bfloat16_tENS5_IJlSB_lEEESI_SJ_NS4_8TiledMMAINS4_8MMA_AtomIJNS4_4SM904GMMA28MMA_64x256x16_F32BF16BF16_SSILNSN_5MajorE0ELSP_0ELNSN_7ScaleInE1ELSQ_1EEEEEENS4_6LayoutINS5_IJNSA_ILi2EEESB_SB_EEENS5_IJSB_NSA_ILi0EEESW_EEEEENS5_IJNS4_10UnderscoreESZ_SZ_EEEEENS4_13SM90_TMA_LOADENS4_14ComposedLayoutINS4_7SwizzleILi3ELi4ELi3EEENS4_18smem_ptr_flag_bitsILi16EEENST_INS5_IJNSA_ILi8EEESG_EEENS5_IJSG_SB_EEEEEEEvNS4_8identityES12_S1C_vS1D_EENS_8epilogue10collective18CollectiveEpilogueINS1F_22Sm90TmaWarpSpecializedILi4ELi2ELi16ELb1ELb0EEEJSH_NS5_IJNSA_ILi128EEENSA_ILi32EEEEEESI_SJ_SI_SJ_NS1F_6fusion15FusionCallbacksIS1J_NS1N_13LinCombEltActINS1F_6thread4SiLuESI_fSI_fLNS_15FloatRoundStyleE2EEESH_S1M_JEEES12_NS13_INS14_ILi2ELi4ELi3EEES17_NST_INS5_IJS18_S1L_EEENS5_IJS1L_SB_EEEEEEENS4_17SM75_U32x4_LDSM_NENS4_14SM90_TMA_STOREES1Z_NS4_17SM90_U32x4_STSM_NENS4_9Copy_AtomIJS22_NS_6half_tEEEEvEEEvvEEEEvNT_6ParamsE)
        /*0008*/ 	.word	0x000000a8


	//----- nvinfo : EIATTR_FRAME_SIZE
	.align		4
.L_18:
        /*000c*/ 	.byte	0x04, 0x11
        /*000e*/ 	.short	(.L_20 - .L_19)
	.align		4
.L_19:
        /*0010*/ 	.word	index@($__internal_0_$__cuda_sm20_rcp_rn_f32_slowpath)
        /*0014*/ 	.word	0x000007b0


	//----- nvinfo : EIATTR_FRAME_SIZE
	.align		4
.L_20:
        /*0018*/ 	.byte	0x04, 0x11
        /*001a*/ 	.short	(.L_22 - .L_21)
	.align		4
.L_21:
        /*001c*/ 	.word	index@(_ZN7cutlass13device_kernelINS_4gemm6kernel13GemmUniversalIN4cute5tupleIJiiiiEEENS1_10collective13CollectiveMmaINS1_34MainloopSm90TmaGmmaWarpSpecializedILi3ENS5_IJNS4_1CILi1EEESB_SB_EEENS1_35KernelTmaWarpSpecializedCooperativeEEENS5_IJNSA_ILi256EEESF_NSA_ILi64EEEEEENS_10bfloat16_tENS5_IJlSB_lEEESI_SJ_NS4_8TiledMMAINS4_8MMA_AtomIJNS4_4SM904GMMA28MMA_64x256x16_F32BF16BF16_SSILNSN_5MajorE0ELSP_0ELNSN_7ScaleInE1ELSQ_1EEEEEENS4_6LayoutINS5_IJNSA_ILi2EEESB_SB_EEENS5_IJSB_NSA_ILi0EEESW_EEEEENS5_IJNS4_10UnderscoreESZ_SZ_EEEEENS4_13SM90_TMA_LOADENS4_14ComposedLayoutINS4_7SwizzleILi3ELi4ELi3EEENS4_18smem_ptr_flag_bitsILi16EEENST_INS5_IJNSA_ILi8EEESG_EEENS5_IJSG_SB_EEEEEEEvNS4_8identityES12_S1C_vS1D_EENS_8epilogue10collective18CollectiveEpilogueINS1F_22Sm90TmaWarpSpecializedILi4ELi2ELi16ELb1ELb0EEEJSH_NS5_IJNSA_ILi128EEENSA_ILi32EEEEEESI_SJ_SI_SJ_NS1F_6fusion15FusionCallbacksIS1J_NS1N_13LinCombEltActINS1F_6thread4SiLuESI_fSI_fLNS_15FloatRoundStyleE2EEESH_S1M_JEEES12_NS13_INS14_ILi2ELi4ELi3EEES17_NST_INS5_IJS18_S1L_EEENS5_IJS1L_SB_EEEEEEENS4_17SM75_U32x4_LDSM_NENS4_14SM90_TMA_STOREES1Z_NS4_17SM90_U32x4_STSM_NENS4_9Copy_AtomIJS22_NS_6half_tEEEEvEEEvvEEEEvNT_6ParamsE)
        /*0020*/ 	.word	0x000007b0


	//----- nvinfo : EIATTR_MIN_STACK_SIZE
	.align		4
.L_22:
        /*0024*/ 	.byte	0x04, 0x12
        /*0026*/ 	.short	(.L_24 - .L_23)
	.align		4
.L_23:
        /*0028*/ 	.word	index@(_ZN7cutlass13device_kernelINS_4gemm6kernel13GemmUniversalIN4cute5tupleIJiiiiEEENS1_10collective13CollectiveMmaINS1_34MainloopSm90TmaGmmaWarpSpecializedILi3ENS5_IJNS4_1CILi1EEESB_SB_EEENS1_35KernelTmaWarpSpecializedCooperativeEEENS5_IJNSA_ILi256EEESF_NSA_ILi64EEEEEENS_10bfloat16_tENS5_IJlSB_lEEESI_SJ_NS4_8TiledMMAINS4_8MMA_AtomIJNS4_4SM904GMMA28MMA_64x256x16_F32BF16BF16_SSILNSN_5MajorE0ELSP_0ELNSN_7ScaleInE1ELSQ_1EEEEEENS4_6LayoutINS5_IJNSA_ILi2EEESB_SB_EEENS5_IJSB_NSA_ILi0EEESW_EEEEENS5_IJNS4_10UnderscoreESZ_SZ_EEEEENS4_13SM90_TMA_LOADENS4_14ComposedLayoutINS4_7SwizzleILi3ELi4ELi3EEENS4_18smem_ptr_flag_bitsILi16EEENST_INS5_IJNSA_ILi8EEESG_EEENS5_IJSG_SB_EEEEEEEvNS4_8identityES12_S1C_vS1D_EENS_8epilogue10collective18CollectiveEpilogueINS1F_22Sm90TmaWarpSpecializedILi4ELi2ELi16ELb1ELb0EEEJSH_NS5_IJNSA_ILi128EEENSA_ILi32EEEEEESI_SJ_SI_SJ_NS1F_6fusion15FusionCallbacksIS1J_NS1N_13LinCombEltActINS1F_6thread4SiLuESI_fSI_fLNS_15FloatRoundStyleE2EEESH_S1M_JEEES12_NS13_INS14_ILi2ELi4ELi3EEES17_NST_INS5_IJS18_S1L_EEENS5_IJS1L_SB_EEEEEEENS4_17SM75_U32x4_LDSM_NENS4_14SM90_TMA_STOREES1Z_NS4_17SM90_U32x4_STSM_NENS4_9Copy_AtomIJS22_NS_6half_tEEEEvEEEvvEEEEvNT_6ParamsE)
        /*002c*/ 	.word	0x000007b0
.L_24:


//--------------------- .nv.compat                --------------------------
	.section	.nv.compat,"",@"SHT_CUDA_COMPAT_INFO"
	.align	4
        /*0000*/ 	.byte	0x02, 0x09, 0x01, 0x00, 0x02, 0x02, 0x04, 0x00, 0x02, 0x05, 0x05, 0x00, 0x03, 0x07, 0x01, 0x01
        /*0010*/ 	.byte	0x02, 0x03, 0x01, 0x00, 0x02, 0x06, 0x01, 0x00, 0x04, 0x0b, 0x08, 0x00, 0x00, 0x00, 0x00, 0x00
        /*0020*/ 	.byte	0x00, 0x00, 0x00, 0x00


//--------------------- .nv.info._ZN7cutlass13device_kernelINS_4gemm6kernel13GemmUniversalIN4cute5tupleIJiiiiEEENS1_10collective13CollectiveMmaINS1_34MainloopSm90TmaGmmaWarpSpecializedILi3ENS5_IJNS4_1CILi1EEESB_SB_EEENS1_35KernelTmaWarpSpecializedCooperativeEEENS5_IJNSA_ILi256EEESF_NSA_ILi64EEEEEENS_10bfloat16_tENS5_IJlSB_lEEESI_SJ_NS4_8TiledMMAINS4_8MMA_AtomIJNS4_4SM904GMMA28MMA_64x256x16_F32BF16BF16_SSILNSN_5MajorE0ELSP_0ELNSN_7ScaleInE1ELSQ_1EEEEEENS4_6LayoutINS5_IJNSA_ILi2EEESB_SB_EEENS5_IJSB_NSA_ILi0EEESW_EEEEENS5_IJNS4_10UnderscoreESZ_SZ_EEEEENS4_13SM90_TMA_LOADENS4_14ComposedLayoutINS4_7SwizzleILi3ELi4ELi3EEENS4_18smem_ptr_flag_bitsILi16EEENST_INS5_IJNSA_ILi8EEESG_EEENS5_IJSG_SB_EEEEEEEvNS4_8identityES12_S1C_vS1D_EENS_8epilogue10collective18CollectiveEpilogueINS1F_22Sm90TmaWarpSpecializedILi4ELi2ELi16ELb1ELb0EEEJSH_NS5_IJNSA_ILi128EEENSA_ILi32EEEEEESI_SJ_SI_SJ_NS1F_6fusion15FusionCallbacksIS1J_NS1N_13LinCombEltActINS1F_6thread4SiLuESI_fSI_fLNS_15FloatRoundStyleE2EEESH_S1M_JEEES12_NS13_INS14_ILi2ELi4ELi3EEES17_NST_INS5_IJS18_S1L_EEENS5_IJS1L_SB_EEEEEEENS4_17SM75_U32x4_LDSM_NENS4_14SM90_TMA_STOREES1Z_NS4_17SM90_U32x4_STSM_NENS4_9Copy_AtomIJS22_NS_6half_tEEEEvEEEvvEEEEvNT_6ParamsE --------------------------
	.section	.nv.info._ZN7cutlass13device_kernelINS_4gemm6kernel13GemmUniversalIN4cute5tupleIJiiiiEEENS1_10collective13CollectiveMmaINS1_34MainloopSm90TmaGmmaWarpSpecializedILi3ENS5_IJNS4_1CILi1EEESB_SB_EEENS1_35KernelTmaWarpSpecializedCooperativeEEENS5_IJNSA_ILi256EEESF_NSA_ILi64EEEEEENS_10bfloat16_tENS5_IJlSB_lEEESI_SJ_NS4_8TiledMMAINS4_8MMA_AtomIJNS4_4SM904GMMA28MMA_64x256x16_F32BF16BF16_SSILNSN_5MajorE0ELSP_0ELNSN_7ScaleInE1ELSQ_1EEEEEENS4_6LayoutINS5_IJNSA_ILi2EEESB_SB_EEENS5_IJSB_NSA_ILi0EEESW_EEEEENS5_IJNS4_10UnderscoreESZ_SZ_EEEEENS4_13SM90_TMA_LOADENS4_14ComposedLayoutINS4_7SwizzleILi3ELi4ELi3EEENS4_18smem_ptr_flag_bitsILi16EEENST_INS5_IJNSA_ILi8EEESG_EEENS5_IJSG_SB_EEEEEEEvNS4_8identityES12_S1C_vS1D_EENS_8epilogue10collective18CollectiveEpilogueINS1F_22Sm90TmaWarpSpecializedILi4ELi2ELi16ELb1ELb0EEEJSH_NS5_IJNSA_ILi128EEENSA_ILi32EEEEEESI_SJ_SI_SJ_NS1F_6fusion15FusionCallbacksIS1J_NS1N_13LinCombEltActINS1F_6thread4SiLuESI_fSI_fLNS_15FloatRoundStyleE2EEESH_S1M_JEEES12_NS13_INS14_ILi2ELi4ELi3EEES17_NST_INS5_IJS18_S1L_EEENS5_IJS1L_SB_EEEEEEENS4_17SM75_U32x4_LDSM_NENS4_14SM90_TMA_STOREES1Z_NS4_17SM90_U32x4_STSM_NENS4_9Copy_AtomIJS22_NS_6half_tEEEEvEEEvvEEEEvNT_6ParamsE,"",@"SHT_CUDA_INFO"
	.sectionflags	@""
	.align	4


	//----- nvinfo : EIATTR_CUDA_API_VERSION
	.align		4
        /*0000*/ 	.byte	0x04, 0x37
        /*0002*/ 	.short	(.L_26 - .L_25)
.L_25:
        /*0004*/ 	.word	0x00000082


	//----- nvinfo : EIATTR_KPARAM_INFO
	.align		4
.L_26:
        /*0008*/ 	.byte	0x04, 0x17
        /*000a*/ 	.short	(.L_28 - .L_27)
.L_27:
        /*000c*/ 	.word	0x00000000
        /*0010*/ 	.short	0x0000
        /*0012*/ 	.short	0x0070
        /*0014*/ 	.byte	0x00, 0xf0, 0x01, 0x1c


	//----- nvinfo : EIATTR_SPARSE_MMA_MASK
	.align		4
.L_28:
        /*0018*/ 	.byte	0x03, 0x50
        /*001a*/ 	.short	0x0000


	//----- nvinfo : EIATTR_MAXREG_COUNT
	.align		4
        /*001c*/ 	.byte	0x03, 0x1b
        /*001e*/ 	.short	0x00a8


	//----- nvinfo : EIATTR_NUM_BARRIERS
	.align		4
        /*0020*/ 	.byte	0x02, 0x4c
        /*0022*/ 	.byte	0x02
	.zero		1


	//----- nvinfo : EIATTR_EXTERNS
	.align		4
        /*0024*/ 	.byte	0x04, 0x0f
        /*0026*/ 	.short	(.L_30 - .L_29)


	//   ....[0]....
	.align		4
.L_29:
        /*0028*/ 	.word	index@(__assertfail)


	//----- nvinfo : EIATTR_ANNOTATIONS
	.align		4
.L_30:
        /*002c*/ 	.byte	0x04, 0x55
        /*002e*/ 	.short	(.L_32 - .L_31)


	//   ....[0]....
.L_31:
        /*0030*/ 	.word	0x00000001
        /*0034*/ 	.byte	0x40, 0x0a, 0x00, 0x00, 0x01, 0x00, 0x00, 0x00, 0x60, 0x0a, 0x00, 0x00, 0x01, 0x00, 0x00, 0x00
        /* <DEDUP_REMOVED lines=683> */
        /*2af4*/ 	.byte	0x00, 0xd9, 0x02, 0x00


	//----- nvinfo : EIATTR_MERCURY_ISA_VERSION
	.align		4
.L_32:
        /*2af8*/ 	.byte	0x03, 0x5f
        /*2afa*/ 	.short	0x0101


	//----- nvinfo : EIATTR_INT_WARP_WIDE_INSTR_OFFSETS
	.align		4
        /*2afc*/ 	.byte	0x04, 0x31
        /*2afe*/ 	.short	(.L_34 - .L_33)


	//   ....[0]....
.L_33:
        /*2b00*/ 	.word	0x00000890


	//   ....[1]....
        /*2b04*/ 	.word	0x000008a0


	//   ....[2]....
        /*2b08*/ 	.word	0x00000930


	//----- nvinfo : EIATTR_COOP_GROUP_MASK_REGIDS
	.align		4
.L_34:
        /*2b0c*/ 	.byte	0x04, 0x29
        /*2b0e*/ 	.short	(.L_36 - .L_35)


	//   ....[0]....
.L_35:
        /*2b10*/ 	.word	0xffffffff


	//   ....[1]....
        /*2b14*/ 	.word	0xffffffff


	//   ....[2]....
        /*2b18*/ 	.word	0xffffffff


	//   ....[3]....
        /*2b1c*/ 	.word	0xffffffff


	//   ....[4]....
        /*2b20*/ 	.word	0xffffffff


	//   ....[5]....
        /*2b24*/ 	.word	0xffffffff


	//----- nvinfo : EIATTR_COOP_GROUP_INSTR_OFFSETS
	.align		4
.L_36:
        /*2b28*/ 	.byte	0x04, 0x28
        /*2b2a*/ 	.short	(.L_38 - .L_37)


	//   ....[0]....
.L_37:
        /*2b2c*/ 	.word	0x00000080


	//   ....[1]....
        /*2b30*/ 	.word	0x00000090


	//   ....[2]....
        /*2b34*/ 	.word	0x00000450


	//   ....[3]....
        /*2b38*/ 	.word	0x000005c0


	//   ....[4]....
        /*2b3c*/ 	.word	0x00000770


	//   ....[5]....
        /*2b40*/ 	.word	0x00001580


	//----- nvinfo : EIATTR_REG_RECONFIG
	.align		4
.L_38:
        /*2b44*/ 	.byte	0x01, 0x54
	.zero		2


	//----- nvinfo : EIATTR_SYSCALL_OFFSETS
	.align		4
        /*2b48*/ 	.byte	0x04, 0x46
        /*2b4a*/ 	.short	(.L_40 - .L_39)


	//   ....[0]....
.L_39:
        /*2b4c*/ 	.word	0x00001730


	//   ....[1]....
        /*2b50*/ 	.word	0x00009490


	//   ....[2]....
        /*2b54*/ 	.word	0x00009580


	//----- nvinfo : EIATTR_MBARRIER_INSTR_OFFSETS
	.align		4
.L_40:
        /*2b58*/ 	.byte	0x04, 0x39
        /*2b5a*/ 	.short	(.L_42 - .L_41)


	//   ....[0]....
.L_41:
        /*2b5c*/ 	.word	0x00000550
        /*2b60*/ 	.word	0x000000ff
        /*2b64*/ 	.word	0x00000000
        /*2b68*/ 	.short	0x0100
        /*2b6a*/ 	.byte	0x08
	.zero		1


	//   ....[1]....
        /*2b6c*/ 	.word	0x00000560
        /*2b70*/ 	.word	0x000000ff
        /*2b74*/ 	.word	0x00000018
        /*2b78*/ 	.short	0x0100
        /*2b7a*/ 	.byte	0x08
	.zero		1


	//   ....[2]....
        /*2b7c*/ 	.word	0x00000570
        /*2b80*/ 	.word	0x000000ff
        /*2b84*/ 	.word	0x00000008
        /*2b88*/ 	.short	0x0100
        /*2b8a*/ 	.byte	0x08
	.zero		1


	//   ....[3]....
        /*2b8c*/ 	.word	0x00000580
        /*2b90*/ 	.word	0x000000ff
        /*2b94*/ 	.word	0x00000020
        /*2b98*/ 	.short	0x0100
        /*2b9a*/ 	.byte	0x08
	.zero		1


	//   ....[4]....
        /*2b9c*/ 	.word	0x00000590
        /*2ba0*/ 	.word	0x000000ff
        /*2ba4*/ 	.word	0x00000010
        /*2ba8*/ 	.short	0x0100
        /*2baa*/ 	.byte	0x08
	.zero		1


	//   ....[5]....
        /*2bac*/ 	.word	0x000005a0
        /*2bb0*/ 	.word	0x000000ff
        /*2bb4*/ 	.word	0x00000028
        /*2bb8*/ 	.short	0x0100
        /*2bba*/ 	.byte	0x08
	.zero		1


	//   ....[6]....
        /*2bbc*/ 	.word	0x000006e0
        /*2bc0*/ 	.word	0x000000ff
        /*2bc4*/ 	.word	0x00000030
        /*2bc8*/ 	.short	0x0100
        /*2bca*/ 	.byte	0x08
	.zero		1


	//   ....[7]....
        /*2bcc*/ 	.word	0x000006f0
        /*2bd0*/ 	.word	0x000000ff
        /*2bd4*/ 	.word	0x00000050
        /*2bd8*/ 	.short	0x0100
        /*2bda*/ 	.byte	0x08
	.zero		1


	//   ....[8]....
        /*2bdc*/ 	.word	0x00000700
        /*2be0*/ 	.word	0x000000ff
        /*2be4*/ 	.word	0x00000038
        /*2be8*/ 	.short	0x0100
        /*2bea*/ 	.byte	0x08
	.zero		1


	//   ....[9]....
        /*2bec*/ 	.word	0x00000710
        /*2bf0*/ 	.word	0x000000ff
        /*2bf4*/ 	.word	0x00000058
        /*2bf8*/ 	.short	0x0100
        /*2bfa*/ 	.byte	0x08
	.zero		1


	//   ....[10]....
        /*2bfc*/ 	.word	0x00000720
        /*2c00*/ 	.word	0x000000ff
        /*2c04*/ 	.word	0x00000040
        /*2c08*/ 	.short	0x0100
        /*2c0a*/ 	.byte	0x08
	.zero		1


	//   ....[11]....
        /*2c0c*/ 	.word	0x00000730
        /*2c10*/ 	.word	0x000000ff
        /*2c14*/ 	.word	0x00000060
        /*2c18*/ 	.short	0x0100
        /*2c1a*/ 	.byte	0x08
	.zero		1


	//   ....[12]....
        /*2c1c*/ 	.word	0x00000740
        /*2c20*/ 	.word	0x000000ff
        /*2c24*/ 	.word	0x00000048
        /*2c28*/ 	.short	0x0100
        /*2c2a*/ 	.byte	0x08
	.zero		1


	//   ....[13]....
        /*2c2c*/ 	.word	0x00000750
        /*2c30*/ 	.word	0x000000ff
        /*2c34*/ 	.word	0x00000068
        /*2c38*/ 	.short	0x0100
        /*2c3a*/ 	.byte	0x08
	.zero		1


	//   ....[14]....
        /*2c3c*/ 	.word	0x000009e0
        /*2c40*/ 	.word	0x000000ff
        /*2c44*/ 	.word	0x00000070
        /*2c48*/ 	.short	0x0100
        /*2c4a*/ 	.byte	0x08
	.zero		1


	//   ....[15]....
        /*2c4c*/ 	.word	0x00000a70
        /*2c50*/ 	.word	0x000000ff
        /*2c54*/ 	.word	0x00000078
        /*2c58*/ 	.short	0x0100
        /*2c5a*/ 	.byte	0x08
	.zero		1


	//   ....[16]....
        /*2c5c*/ 	.word	0x000017b0
        /*2c60*/ 	.word	0x00000003
        /*2c64*/ 	.word	0x00000000
        /*2c68*/ 	.short	0x010a
        /*2c6a*/ 	.byte	0x3f
	.zero		1


	//   ....[17]....
        /*2c6c*/ 	.word	0x000017f0
        /*2c70*/ 	.word	0x00000003
        /*2c74*/ 	.word	0x00000000
        /*2c78*/ 	.short	0x010a
        /*2c7a*/ 	.byte	0x3f
	.zero		1


	//   ....[18]....
        /*2c7c*/ 	.word	0x00004e90
        /*2c80*/ 	.word	0x000000ff
        /*2c84*/ 	.word	0x00000000
        /*2c88*/ 	.short	0x010a
        /*2c8a*/ 	.byte	0x08
	.zero		1


	//   ....[19]....
        /*2c8c*/ 	.word	0x00004ed0
        /*2c90*/ 	.word	0x000000ff
        /*2c94*/ 	.word	0x00000000
        /*2c98*/ 	.short	0x010a
        /*2c9a*/ 	.byte	0x08
	.zero		1


	//   ....[20]....
        /*2c9c*/ 	.word	0x00009070
        /*2ca0*/ 	.word	0x000000ff
        /*2ca4*/ 	.word	0x00000000
        /*2ca8*/ 	.short	0x0101
        /*2caa*/ 	.byte	0x08
	.zero		1


	//   ....[21]....
        /*2cac*/ 	.word	0x00009250
        /*2cb0*/ 	.word	0x000000ff
        /*2cb4*/ 	.word	0x00000000
        /*2cb8*/ 	.short	0x0101
        /*2cba*/ 	.byte	0x06
	.zero		1


	//   ....[22]....
        /*2cbc*/ 	.word	0x00009a40
        /*2cc0*/ 	.word	0x000000ff
        /*2cc4*/ 	.word	0x00000030
        /*2cc8*/ 	.short	0x010a
        /*2cca*/ 	.byte	0x31
	.zero		1


	//   ....[23]....
        /*2ccc*/ 	.word	0x0000bb50
        /*2cd0*/ 	.word	0x000000ff
        /*2cd4*/ 	.word	0x00000000
        /*2cd8*/ 	.short	0x0101
        /*2cda*/ 	.byte	0x04
	.zero		1


	//   ....[24]....
        /*2cdc*/ 	.word	0x0000bc20
        /*2ce0*/ 	.word	0x00000000
        /*2ce4*/ 	.word	0x00000030
        /*2ce8*/ 	.short	0x010a
        /*2cea*/ 	.byte	0x3f
	.zero		1


	//   ....[25]....
        /*2cec*/ 	.word	0x0000da70
        /*2cf0*/ 	.word	0x000000ff
        /*2cf4*/ 	.word	0x00000000
        /*2cf8*/ 	.short	0x0101
        /*2cfa*/ 	.byte	0x04
	.zero		1


	//   ....[26]....
        /*2cfc*/ 	.word	0x0000db50
        /*2d00*/ 	.word	0x00000000
        /*2d04*/ 	.word	0x00000030
        /*2d08*/ 	.short	0x010a
        /*2d0a*/ 	.byte	0x3f
	.zero		1


	//   ....[27]....
        /*2d0c*/ 	.word	0x0000fad0
        /*2d10*/ 	.word	0x000000ff
        /*2d14*/ 	.word	0x00000000
        /*2d18*/ 	.short	0x0101
        /*2d1a*/ 	.byte	0x04
	.zero		1


	//   ....[28]....
        /*2d1c*/ 	.word	0x0000fba0
        /*2d20*/ 	.word	0x00000000
        /*2d24*/ 	.word	0x00000030
        /*2d28*/ 	.short	0x010a
        /*2d2a*/ 	.byte	0x3f
	.zero		1


	//   ....[29]....
        /*2d2c*/ 	.word	0x00011a30
        /*2d30*/ 	.word	0x000000ff
        /*2d34*/ 	.word	0x00000000
        /*2d38*/ 	.short	0x0101
        /*2d3a*/ 	.byte	0x04
	.zero		1


	//   ....[30]....
        /*2d3c*/ 	.word	0x00011b10
        /*2d40*/ 	.word	0x00000002
        /*2d44*/ 	.word	0x00000030
        /*2d48*/ 	.short	0x010a
        /*2d4a*/ 	.byte	0x3f
	.zero		1


	//   ....[31]....
        /*2d4c*/ 	.word	0x00013a60
        /*2d50*/ 	.word	0x000000ff
        /*2d54*/ 	.word	0x00000000
        /*2d58*/ 	.short	0x0101
        /*2d5a*/ 	.byte	0x04
	.zero		1


	//   ....[32]....
        /*2d5c*/ 	.word	0x00013b40
        /*2d60*/ 	.word	0x00000003
        /*2d64*/ 	.word	0x00000030
        /*2d68*/ 	.short	0x010a
        /*2d6a*/ 	.byte	0x3f
	.zero		1


	//   ....[33]....
        /*2d6c*/ 	.word	0x00015990
        /*2d70*/ 	.word	0x000000ff
        /*2d74*/ 	.word	0x00000000
        /*2d78*/ 	.short	0x0101
        /*2d7a*/ 	.byte	0x04
	.zero		1


	//   ....[34]....
        /*2d7c*/ 	.word	0x00015a70
        /*2d80*/ 	.word	0x00000000
        /*2d84*/ 	.word	0x00000030
        /*2d88*/ 	.short	0x010a
        /*2d8a*/ 	.byte	0x3f
	.zero		1


	//   ....[35]....
        /*2d8c*/ 	.word	0x000179d0
        /*2d90*/ 	.word	0x000000ff
        /*2d94*/ 	.word	0x00000000
        /*2d98*/ 	.short	0x0101
        /*2d9a*/ 	.byte	0x04
	.zero		1


	//   ....[36]....
        /*2d9c*/ 	.word	0x00017ab0
        /*2da0*/ 	.word	0x00000000
        /*2da4*/ 	.word	0x00000030
        /*2da8*/ 	.short	0x010a
        /*2daa*/ 	.byte	0x3f
	.zero		1


	//   ....[37]....
        /*2dac*/ 	.word	0x00019900
        /*2db0*/ 	.word	0x000000ff
        /*2db4*/ 	.word	0x00000000
        /*2db8*/ 	.short	0x0101
        /*2dba*/ 	.byte	0x04
	.zero		1


	//   ....[38]....
        /*2dbc*/ 	.word	0x000199e0
        /*2dc0*/ 	.word	0x00000000
        /*2dc4*/ 	.word	0x00000030
        /*2dc8*/ 	.short	0x010a
        /*2dca*/ 	.byte	0x3f
	.zero		1


	//   ....[39]....
        /*2dcc*/ 	.word	0x0001b930
        /*2dd0*/ 	.word	0x000000ff
        /*2dd4*/ 	.word	0x00000000
        /*2dd8*/ 	.short	0x0101
        /*2dda*/ 	.byte	0x04
	.zero		1


	//   ....[40]....
        /*2ddc*/ 	.word	0x0001ba10
        /*2de0*/ 	.word	0x00000000
        /*2de4*/ 	.word	0x00000030
        /*2de8*/ 	.short	0x010a
        /*2dea*/ 	.byte	0x3f
	.zero		1


	//   ....[41]....
        /*2dec*/ 	.word	0x0001d870
        /*2df0*/ 	.word	0x000000ff
        /*2df4*/ 	.word	0x00000000
        /*2df8*/ 	.short	0x0101
        /*2dfa*/ 	.byte	0x04
	.zero		1


	//   ....[42]....
        /*2dfc*/ 	.word	0x0001d950
        /*2e00*/ 	.word	0x00000000
        /*2e04*/ 	.word	0x00000030
        /*2e08*/ 	.short	0x010a
        /*2e0a*/ 	.byte	0x3f
	.zero		1


	//   ....[43]....
        /*2e0c*/ 	.word	0x0001f8b0
        /*2e10*/ 	.word	0x000000ff
        /*2e14*/ 	.word	0x00000000
        /*2e18*/ 	.short	0x0101
        /*2e1a*/ 	.byte	0x04
	.zero		1


	//   ....[44]....
        /*2e1c*/ 	.word	0x0001f990
        /*2e20*/ 	.word	0x00000000
        /*2e24*/ 	.word	0x00000030
        /*2e28*/ 	.short	0x010a
        /*2e2a*/ 	.byte	0x3f
	.zero		1


	//   ....[45]....
        /*2e2c*/ 	.word	0x000217f0
        /*2e30*/ 	.word	0x000000ff
        /*2e34*/ 	.word	0x00000000
        /*2e38*/ 	.short	0x0101
        /*2e3a*/ 	.byte	0x04
	.zero		1


	//   ....[46]....
        /*2e3c*/ 	.word	0x000218d0
        /*2e40*/ 	.word	0x00000000
        /*2e44*/ 	.word	0x00000030
        /*2e48*/ 	.short	0x010a
        /*2e4a*/ 	.byte	0x3f
	.zero		1


	//   ....[47]....
        /*2e4c*/ 	.word	0x00023830
        /*2e50*/ 	.word	0x000000ff
        /*2e54*/ 	.word	0x00000000
        /*2e58*/ 	.short	0x0101
        /*2e5a*/ 	.byte	0x04
	.zero		1


	//   ....[48]....
        /*2e5c*/ 	.word	0x00023910
        /*2e60*/ 	.word	0x00000000
        /*2e64*/ 	.word	0x00000030
        /*2e68*/ 	.short	0x010a
        /*2e6a*/ 	.byte	0x3f
	.zero		1


	//   ....[49]....
        /*2e6c*/ 	.word	0x00025770
        /*2e70*/ 	.word	0x000000ff
        /*2e74*/ 	.word	0x00000000
        /*2e78*/ 	.short	0x0101
        /*2e7a*/ 	.byte	0x04
	.zero		1


	//   ....[50]....
        /*2e7c*/ 	.word	0x00025850
        /*2e80*/ 	.word	0x00000000
        /*2e84*/ 	.word	0x00000030
        /*2e88*/ 	.short	0x010a
        /*2e8a*/ 	.byte	0x3f
	.zero		1


	//   ....[51]....
        /*2e8c*/ 	.word	0x000277b0
        /*2e90*/ 	.word	0x000000ff
        /*2e94*/ 	.word	0x00000000
        /*2e98*/ 	.short	0x0101
        /*2e9a*/ 	.byte	0x04
	.zero		1


	//   ....[52]....
        /*2e9c*/ 	.word	0x00027880
        /*2ea0*/ 	.word	0x00000000
        /*2ea4*/ 	.word	0x00000030
        /*2ea8*/ 	.short	0x010a
        /*2eaa*/ 	.byte	0x3f
	.zero		1


	//   ....[53]....
        /*2eac*/ 	.word	0x000296a0
        /*2eb0*/ 	.word	0x000000ff
        /*2eb4*/ 	.word	0x00000000
        /*2eb8*/ 	.short	0x0101
        /*2eba*/ 	.byte	0x04
	.zero		1


	//   ....[54]....
        /*2ebc*/ 	.word	0x0002a090
        /*2ec0*/ 	.word	0x000000ff
        /*2ec4*/ 	.word	0x00000000
        /*2ec8*/ 	.short	0x0101
        /*2eca*/ 	.byte	0x04
	.zero		1


	//   ....[55]....
        /*2ecc*/ 	.word	0x0002a7c0
        /*2ed0*/ 	.word	0x000000ff
        /*2ed4*/ 	.word	0x00000078
        /*2ed8*/ 	.short	0x010a
        /*2eda*/ 	.byte	0x04
	.zero		1


	//   ....[56]....
        /*2edc*/ 	.word	0x0002abd0
        /*2ee0*/ 	.word	0x000000ff
        /*2ee4*/ 	.word	0x00000050
        /*2ee8*/ 	.short	0x010a
        /*2eea*/ 	.byte	0x0d
	.zero		1


	//   ....[57]....
        /*2eec*/ 	.word	0x0002acc0
        /*2ef0*/ 	.word	0x000000ff
        /*2ef4*/ 	.word	0x00000030
        /*2ef8*/ 	.short	0x010b
        /*2efa*/ 	.byte	0x0d
	.zero		1


	//   ....[58]....
        /*2efc*/ 	.word	0x0002ad20
        /*2f00*/ 	.word	0x000000ff
        /*2f04*/ 	.word	0x00000000
        /*2f08*/ 	.short	0x0101
        /*2f0a*/ 	.byte	0x1d
	.zero		1


	//   ....[59]....
        /*2f0c*/ 	.word	0x0002ad50
        /*2f10*/ 	.word	0x000000ff
        /*2f14*/ 	.word	0x00000058
        /*2f18*/ 	.short	0x010a
        /*2f1a*/ 	.byte	0x0d
	.zero		1


	//   ....[60]....
        /*2f1c*/ 	.word	0x0002ae60
        /*2f20*/ 	.word	0x000000ff
        /*2f24*/ 	.word	0x00000038
        /*2f28*/ 	.short	0x010b
        /*2f2a*/ 	.byte	0x0d
	.zero		1


	//   ....[61]....
        /*2f2c*/ 	.word	0x0002aed0
        /*2f30*/ 	.word	0x000000ff
        /*2f34*/ 	.word	0x00000000
        /*2f38*/ 	.short	0x0101
        /*2f3a*/ 	.byte	0x17
	.zero		1


	//   ....[62]....
        /*2f3c*/ 	.word	0x0002af00
        /*2f40*/ 	.word	0x000000ff
        /*2f44*/ 	.word	0x00000060
        /*2f48*/ 	.short	0x010a
        /*2f4a*/ 	.byte	0x0d
	.zero		1


	//   ....[63]....
        /*2f4c*/ 	.word	0x0002b000
        /*2f50*/ 	.word	0x000000ff
        /*2f54*/ 	.word	0x00000040
        /*2f58*/ 	.short	0x010b
        /*2f5a*/ 	.byte	0x0d
	.zero		1


	//   ....[64]....
        /*2f5c*/ 	.word	0x0002b060
        /*2f60*/ 	.word	0x000000ff
        /*2f64*/ 	.word	0x00000000
        /*2f68*/ 	.short	0x0101
        /*2f6a*/ 	.byte	0x15
	.zero		1


	//   ....[65]....
        /*2f6c*/ 	.word	0x0002b090
        /*2f70*/ 	.word	0x000000ff
        /*2f74*/ 	.word	0x00000068
        /*2f78*/ 	.short	0x010a
        /*2f7a*/ 	.byte	0x0d
	.zero		1


	//   ....[66]....
        /*2f7c*/ 	.word	0x0002b190
        /*2f80*/ 	.word	0x000000ff
        /*2f84*/ 	.word	0x00000048
        /*2f88*/ 	.short	0x010b
        /*2f8a*/ 	.byte	0x0d
	.zero		1


	//   ....[67]....
        /*2f8c*/ 	.word	0x0002b200
        /*2f90*/ 	.word	0x000000ff
        /*2f94*/ 	.word	0x00000000
        /*2f98*/ 	.short	0x0101
        /*2f9a*/ 	.byte	0x16
	.zero		1


	//   ....[68]....
        /*2f9c*/ 	.word	0x0002b240
        /*2fa0*/ 	.word	0x000000ff
        /*2fa4*/ 	.word	0x00000050
        /*2fa8*/ 	.short	0x010a
        /*2faa*/ 	.byte	0x0d
	.zero		1


	//   ....[69]....
        /*2fac*/ 	.word	0x0002b330
        /*2fb0*/ 	.word	0x000000ff
        /*2fb4*/ 	.word	0x00000030
        /*2fb8*/ 	.short	0x010b
        /*2fba*/ 	.byte	0x0d
	.zero		1


	//   ....[70]....
        /*2fbc*/ 	.word	0x0002b370
        /*2fc0*/ 	.word	0x000000ff
        /*2fc4*/ 	.word	0x00000000
        /*2fc8*/ 	.short	0x0101
        /*2fca*/ 	.byte	0x1d
	.zero		1


	//   ....[71]....
        /*2fcc*/ 	.word	0x0002b3a0
        /*2fd0*/ 	.word	0x000000ff
        /*2fd4*/ 	.word	0x00000058
        /*2fd8*/ 	.short	0x010a
        /*2fda*/ 	.byte	0x0d
	.zero		1


	//   ....[72]....
        /*2fdc*/ 	.word	0x0002b4a0
        /*2fe0*/ 	.word	0x000000ff
        /*2fe4*/ 	.word	0x00000038
        /*2fe8*/ 	.short	0x010b
        /*2fea*/ 	.byte	0x0d
	.zero		1


	//   ....[73]....
        /*2fec*/ 	.word	0x0002b4e0
        /*2ff0*/ 	.word	0x000000ff
        /*2ff4*/ 	.word	0x00000000
        /*2ff8*/ 	.short	0x0101
        /*2ffa*/ 	.byte	0x17
	.zero		1


	//   ....[74]....
        /*2ffc*/ 	.word	0x0002b520
        /*3000*/ 	.word	0x000000ff
        /*3004*/ 	.word	0x00000060
        /*3008*/ 	.short	0x010a
        /*300a*/ 	.byte	0x0d
	.zero		1


	//   ....[75]....
        /*300c*/ 	.word	0x0002b610
        /*3010*/ 	.word	0x000000ff
        /*3014*/ 	.word	0x00000040
        /*3018*/ 	.short	0x010b
        /*301a*/ 	.byte	0x0d
	.zero		1


	//   ....[76]....
        /*301c*/ 	.word	0x0002b650
        /*3020*/ 	.word	0x000000ff
        /*3024*/ 	.word	0x00000000
        /*3028*/ 	.short	0x0101
        /*302a*/ 	.byte	0x15
	.zero		1


	//   ....[77]....
        /*302c*/ 	.word	0x0002b680
        /*3030*/ 	.word	0x000000ff
        /*3034*/ 	.word	0x00000068
        /*3038*/ 	.short	0x010a
        /*303a*/ 	.byte	0x0d
	.zero		1


	//   ....[78]....
        /*303c*/ 	.word	0x0002b780
        /*3040*/ 	.word	0x000000ff
        /*3044*/ 	.word	0x00000048
        /*3048*/ 	.short	0x010b
        /*304a*/ 	.byte	0x0d
	.zero		1


	//   ....[79]....
        /*304c*/ 	.word	0x0002b7c0
        /*3050*/ 	.word	0x000000ff
        /*3054*/ 	.word	0x00000000
        /*3058*/ 	.short	0x0101
        /*305a*/ 	.byte	0x16
	.zero		1


	//   ....[80]....
        /*305c*/ 	.word	0x0002b800
        /*3060*/ 	.word	0x000000ff
        /*3064*/ 	.word	0x00000050
        /*3068*/ 	.short	0x010a
        /*306a*/ 	.byte	0x0d
	.zero		1


	//   ....[81]....
        /*306c*/ 	.word	0x0002b900
        /*3070*/ 	.word	0x000000ff
        /*3074*/ 	.word	0x00000030
        /*3078*/ 	.short	0x010b
        /*307a*/ 	.byte	0x0d
	.zero		1


	//   ....[82]....
        /*307c*/ 	.word	0x0002b940
        /*3080*/ 	.word	0x000000ff
        /*3084*/ 	.word	0x00000000
        /*3088*/ 	.short	0x0101
        /*308a*/ 	.byte	0x1d
	.zero		1


	//   ....[83]....
        /*308c*/ 	.word	0x0002b970
        /*3090*/ 	.word	0x000000ff
        /*3094*/ 	.word	0x00000058
        /*3098*/ 	.short	0x010a
        /*309a*/ 	.byte	0x0d
	.zero		1


	//   ....[84]....
        /*309c*/ 	.word	0x0002ba70
        /*30a0*/ 	.word	0x000000ff
        /*30a4*/ 	.word	0x00000038
        /*30a8*/ 	.short	0x010b
        /*30aa*/ 	.byte	0x0d
	.zero		1


	//   ....[85]....
        /*30ac*/ 	.word	0x0002bab0
        /*30b0*/ 	.word	0x000000ff
        /*30b4*/ 	.word	0x00000000
        /*30b8*/ 	.short	0x0101
        /*30ba*/ 	.byte	0x17
	.zero		1


	//   ....[86]....
        /*30bc*/ 	.word	0x0002baf0
        /*30c0*/ 	.word	0x000000ff
        /*30c4*/ 	.word	0x00000060
        /*30c8*/ 	.short	0x010a
        /*30ca*/ 	.byte	0x0d
	.zero		1


	//   ....[87]....
        /*30cc*/ 	.word	0x0002bbf0
        /*30d0*/ 	.word	0x000000ff
        /*30d4*/ 	.word	0x00000040
        /*30d8*/ 	.short	0x010b
        /*30da*/ 	.byte	0x0d
	.zero		1


	//   ....[88]....
        /*30dc*/ 	.word	0x0002bc30
        /*30e0*/ 	.word	0x000000ff
        /*30e4*/ 	.word	0x00000000
        /*30e8*/ 	.short	0x0101
        /*30ea*/ 	.byte	0x15
	.zero		1


	//   ....[89]....
        /*30ec*/ 	.word	0x0002bc60
        /*30f0*/ 	.word	0x000000ff
        /*30f4*/ 	.word	0x00000068
        /*30f8*/ 	.short	0x010a
        /*30fa*/ 	.byte	0x0d
	.zero		1


	//   ....[90]....
        /*30fc*/ 	.word	0x0002bd60
        /*3100*/ 	.word	0x000000ff
        /*3104*/ 	.word	0x00000048
        /*3108*/ 	.short	0x010b
        /*310a*/ 	.byte	0x0d
	.zero		1


	//   ....[91]....
        /*310c*/ 	.word	0x0002bda0
        /*3110*/ 	.word	0x000000ff
        /*3114*/ 	.word	0x00000000
        /*3118*/ 	.short	0x0101
        /*311a*/ 	.byte	0x16
	.zero		1


	//   ....[92]....
        /*311c*/ 	.word	0x0002bde0
        /*3120*/ 	.word	0x000000ff
        /*3124*/ 	.word	0x00000050
        /*3128*/ 	.short	0x010a
        /*312a*/ 	.byte	0x0d
	.zero		1


	//   ....[93]....
        /*312c*/ 	.word	0x0002bee0
        /*3130*/ 	.word	0x000000ff
        /*3134*/ 	.word	0x00000030
        /*3138*/ 	.short	0x010b
        /*313a*/ 	.byte	0x0d
	.zero		1


	//   ....[94]....
        /*313c*/ 	.word	0x0002bf20
        /*3140*/ 	.word	0x000000ff
        /*3144*/ 	.word	0x00000000
        /*3148*/ 	.short	0x0101
        /*314a*/ 	.byte	0x1d
	.zero		1


	//   ....[95]....
        /*314c*/ 	.word	0x0002bf50
        /*3150*/ 	.word	0x000000ff
        /*3154*/ 	.word	0x00000058
        /*3158*/ 	.short	0x010a
        /*315a*/ 	.byte	0x0d
	.zero		1


	//   ....[96]....
        /*315c*/ 	.word	0x0002c050
        /*3160*/ 	.word	0x000000ff
        /*3164*/ 	.word	0x00000038
        /*3168*/ 	.short	0x010b
        /*316a*/ 	.byte	0x0d
	.zero		1


	//   ....[97]....
        /*316c*/ 	.word	0x0002c090
        /*3170*/ 	.word	0x000000ff
        /*3174*/ 	.word	0x00000000
        /*3178*/ 	.short	0x0101
        /*317a*/ 	.byte	0x17
	.zero		1


	//   ....[98]....
        /*317c*/ 	.word	0x0002c0d0
        /*3180*/ 	.word	0x000000ff
        /*3184*/ 	.word	0x00000060
        /*3188*/ 	.short	0x010a
        /*318a*/ 	.byte	0x0d
	.zero		1


	//   ....[99]....
        /*318c*/ 	.word	0x0002c1d0
        /*3190*/ 	.word	0x000000ff
        /*3194*/ 	.word	0x00000040
        /*3198*/ 	.short	0x010b
        /*319a*/ 	.byte	0x0d
	.zero		1


	//   ....[100]....
        /*319c*/ 	.word	0x0002c210
        /*31a0*/ 	.word	0x000000ff
        /*31a4*/ 	.word	0x00000000
        /*31a8*/ 	.short	0x0101
        /*31aa*/ 	.byte	0x15
	.zero		1


	//   ....[101]....
        /*31ac*/ 	.word	0x0002c240
        /*31b0*/ 	.word	0x000000ff
        /*31b4*/ 	.word	0x00000068
        /*31b8*/ 	.short	0x010a
        /*31ba*/ 	.byte	0x0d
	.zero		1


	//   ....[102]....
        /*31bc*/ 	.word	0x0002c340
        /*31c0*/ 	.word	0x000000ff
        /*31c4*/ 	.word	0x00000048
        /*31c8*/ 	.short	0x010b
        /*31ca*/ 	.byte	0x0d
	.zero		1


	//   ....[103]....
        /*31cc*/ 	.word	0x0002c390
        /*31d0*/ 	.word	0x000000ff
        /*31d4*/ 	.word	0x00000000
        /*31d8*/ 	.short	0x0101
        /*31da*/ 	.byte	0x16
	.zero		1


	//   ....[104]....
        /*31dc*/ 	.word	0x0002ca90
        /*31e0*/ 	.word	0x00000000
        /*31e4*/ 	.word	0x00000050
        /*31e8*/ 	.short	0x010a
        /*31ea*/ 	.byte	0x3f
	.zero		1


	//   ....[105]....
        /*31ec*/ 	.word	0x0002cad0
        /*31f0*/ 	.word	0x00000000
        /*31f4*/ 	.word	0x00000058
        /*31f8*/ 	.short	0x010a
        /*31fa*/ 	.byte	0x3f
	.zero		1


	//   ....[106]....
        /*31fc*/ 	.word	0x0002cb10
        /*3200*/ 	.word	0x00000000
        /*3204*/ 	.word	0x00000060
        /*3208*/ 	.short	0x010a
        /*320a*/ 	.byte	0x3f
	.zero		1


	//   ....[107]....
        /*320c*/ 	.word	0x0002cb70
        /*3210*/ 	.word	0x00000000
        /*3214*/ 	.word	0x00000068
        /*3218*/ 	.short	0x010a
        /*321a*/ 	.byte	0x3f
	.zero		1


	//   ....[108]....
        /*321c*/ 	.word	0x0002ceb0
        /*3220*/ 	.word	0x0000000d
        /*3224*/ 	.word	0x00000018
        /*3228*/ 	.short	0x010a
        /*322a*/ 	.byte	0x3f
	.zero		1


	//   ....[109]....
        /*322c*/ 	.word	0x0002d200
        /*3230*/ 	.word	0x00000002
        /*3234*/ 	.word	0x00000078
        /*3238*/ 	.short	0x0101
        /*323a*/ 	.byte	0x3f
	.zero		1


	//   ....[110]....
        /*323c*/ 	.word	0x0002d9b0
        /*3240*/ 	.word	0x00000005
        /*3244*/ 	.word	0x00000000
        /*3248*/ 	.short	0x010a
        /*324a*/ 	.byte	0x3f
	.zero		1


	//   ....[111]....
        /*324c*/ 	.word	0x0002da40
        /*3250*/ 	.word	0x00000007
        /*3254*/ 	.word	0x00000000
        /*3258*/ 	.short	0x010a
        /*325a*/ 	.byte	0x3f
	.zero		1


	//   ....[112]....
        /*325c*/ 	.word	0x0002dad0
        /*3260*/ 	.word	0x00000003
        /*3264*/ 	.word	0x00000000
        /*3268*/ 	.short	0x010a
        /*326a*/ 	.byte	0x3f
	.zero		1


	//   ....[113]....
        /*326c*/ 	.word	0x0002db30
        /*3270*/ 	.word	0x00000003
        /*3274*/ 	.word	0x00000000
        /*3278*/ 	.short	0x010a
        /*327a*/ 	.byte	0x3f
	.zero		1


	//   ....[114]....
        /*327c*/ 	.word	0x0002db90
        /*3280*/ 	.word	0x00000004
        /*3284*/ 	.word	0x00000000
        /*3288*/ 	.short	0x010a
        /*328a*/ 	.byte	0x3f
	.zero		1


	//   ....[115]....
        /*328c*/ 	.word	0x0002dbf0
        /*3290*/ 	.word	0x00000003
        /*3294*/ 	.word	0x00000030
        /*3298*/ 	.short	0x010a
        /*329a*/ 	.byte	0x3f
	.zero		1


	//   ....[116]....
        /*329c*/ 	.word	0x0002dc40
        /*32a0*/ 	.word	0x00000000
        /*32a4*/ 	.word	0x00000030
        /*32a8*/ 	.short	0x010a
        /*32aa*/ 	.byte	0x3f
	.zero		1


	//   ....[117]....
        /*32ac*/ 	.word	0x0002dc90
        /*32b0*/ 	.word	0x00000000
        /*32b4*/ 	.word	0x00000030
        /*32b8*/ 	.short	0x010a
        /*32ba*/ 	.byte	0x3f
	.zero		1


	//   ....[118]....
        /*32bc*/ 	.word	0x0002dce0
        /*32c0*/ 	.word	0x00000000
        /*32c4*/ 	.word	0x00000030
        /*32c8*/ 	.short	0x010a
        /*32ca*/ 	.byte	0x3f
	.zero		1


	//   ....[119]....
        /*32cc*/ 	.word	0x0002dd30
        /*32d0*/ 	.word	0x00000002
        /*32d4*/ 	.word	0x00000030
        /*32d8*/ 	.short	0x010a
        /*32da*/ 	.byte	0x3f
	.zero		1


	//   ....[120]....
        /*32dc*/ 	.word	0x0002dd80
        /*32e0*/ 	.word	0x00000003
        /*32e4*/ 	.word	0x00000030
        /*32e8*/ 	.short	0x010a
        /*32ea*/ 	.byte	0x3f
	.zero		1


	//   ....[121]....
        /*32ec*/ 	.word	0x0002ddd0
        /*32f0*/ 	.word	0x00000000
        /*32f4*/ 	.word	0x00000030
        /*32f8*/ 	.short	0x010a
        /*32fa*/ 	.byte	0x3f
	.zero		1


	//   ....[122]....
        /*32fc*/ 	.word	0x0002de20
        /*3300*/ 	.word	0x00000000
        /*3304*/ 	.word	0x00000030
        /*3308*/ 	.short	0x010a
        /*330a*/ 	.byte	0x3f
	.zero		1


	//   ....[123]....
        /*330c*/ 	.word	0x0002de70
        /*3310*/ 	.word	0x00000000
        /*3314*/ 	.word	0x00000030
        /*3318*/ 	.short	0x010a
        /*331a*/ 	.byte	0x3f
	.zero		1


	//   ....[124]....
        /*331c*/ 	.word	0x0002dec0
        /*3320*/ 	.word	0x00000000
        /*3324*/ 	.word	0x00000030
        /*3328*/ 	.short	0x010a
        /*332a*/ 	.byte	0x3f
	.zero		1


	//   ....[125]....
        /*332c*/ 	.word	0x0002df10
        /*3330*/ 	.word	0x00000000
        /*3334*/ 	.word	0x00000030
        /*3338*/ 	.short	0x010a
        /*333a*/ 	.byte	0x3f
	.zero		1


	//   ....[126]....
        /*333c*/ 	.word	0x0002df60
        /*3340*/ 	.word	0x00000000
        /*3344*/ 	.word	0x00000030
        /*3348*/ 	.short	0x010a
        /*334a*/ 	.byte	0x3f
	.zero		1


	//   ....[127]....
        /*334c*/ 	.word	0x0002dfb0
        /*3350*/ 	.word	0x00000000
        /*3354*/ 	.word	0x00000030
        /*3358*/ 	.short	0x010a
        /*335a*/ 	.byte	0x3f
	.zero		1


	//   ....[128]....
        /*335c*/ 	.word	0x0002e000
        /*3360*/ 	.word	0x00000000
        /*3364*/ 	.word	0x00000030
        /*3368*/ 	.short	0x010a
        /*336a*/ 	.byte	0x3f
	.zero		1


	//   ....[129]....
        /*336c*/ 	.word	0x0002e050
        /*3370*/ 	.word	0x00000000
        /*3374*/ 	.word	0x00000030
        /*3378*/ 	.short	0x010a
        /*337a*/ 	.byte	0x3f
	.zero		1


	//   ....[130]....
        /*337c*/ 	.word	0x0002e0a0
        /*3380*/ 	.word	0x00000000
        /*3384*/ 	.word	0x00000030
        /*3388*/ 	.short	0x010a
        /*338a*/ 	.byte	0x3f
	.zero		1


	//   ....[131]....
        /*338c*/ 	.word	0x0002e100
        /*3390*/ 	.word	0x00000005
        /*3394*/ 	.word	0x00000078
        /*3398*/ 	.short	0x010a
        /*339a*/ 	.byte	0x3f
	.zero		1


	//   ....[132]....
        /*339c*/ 	.word	0x0002e160
        /*33a0*/ 	.word	0x00000003
        /*33a4*/ 	.word	0x00000050
        /*33a8*/ 	.short	0x010a
        /*33aa*/ 	.byte	0x3f
	.zero		1


	//   ....[133]....
        /*33ac*/ 	.word	0x0002e1c0
        /*33b0*/ 	.word	0x00000003
        /*33b4*/ 	.word	0x00000058
        /*33b8*/ 	.short	0x010a
        /*33ba*/ 	.byte	0x3f
	.zero		1


	//   ....[134]....
        /*33bc*/ 	.word	0x0002e220
        /*33c0*/ 	.word	0x00000003
        /*33c4*/ 	.word	0x00000060
        /*33c8*/ 	.short	0x010a
        /*33ca*/ 	.byte	0x3f
	.zero		1


	//   ....[135]....
        /*33cc*/ 	.word	0x0002e280
        /*33d0*/ 	.word	0x00000003
        /*33d4*/ 	.word	0x00000068
        /*33d8*/ 	.short	0x010a
        /*33da*/ 	.byte	0x3f
	.zero		1


	//   ....[136]....
        /*33dc*/ 	.word	0x0002e2e0
        /*33e0*/ 	.word	0x00000004
        /*33e4*/ 	.word	0x00000050
        /*33e8*/ 	.short	0x010a
        /*33ea*/ 	.byte	0x3f
	.zero		1


	//   ....[137]....
        /*33ec*/ 	.word	0x0002e340
        /*33f0*/ 	.word	0x00000004
        /*33f4*/ 	.word	0x00000058
        /*33f8*/ 	.short	0x010a
        /*33fa*/ 	.byte	0x3f
	.zero		1


	//   ....[138]....
        /*33fc*/ 	.word	0x0002e3a0
        /*3400*/ 	.word	0x00000004
        /*3404*/ 	.word	0x00000060
        /*3408*/ 	.short	0x010a
        /*340a*/ 	.byte	0x3f
	.zero		1


	//   ....[139]....
        /*340c*/ 	.word	0x0002e400
        /*3410*/ 	.word	0x00000004
        /*3414*/ 	.word	0x00000068
        /*3418*/ 	.short	0x010a
        /*341a*/ 	.byte	0x3f
	.zero		1


	//   ....[140]....
        /*341c*/ 	.word	0x0002e460
        /*3420*/ 	.word	0x00000005
        /*3424*/ 	.word	0x00000050
        /*3428*/ 	.short	0x010a
        /*342a*/ 	.byte	0x3f
	.zero		1


	//   ....[141]....
        /*342c*/ 	.word	0x0002e4c0
        /*3430*/ 	.word	0x00000005
        /*3434*/ 	.word	0x00000058
        /*3438*/ 	.short	0x010a
        /*343a*/ 	.byte	0x3f
	.zero		1


	//   ....[142]....
        /*343c*/ 	.word	0x0002e520
        /*3440*/ 	.word	0x00000005
        /*3444*/ 	.word	0x00000060
        /*3448*/ 	.short	0x010a
        /*344a*/ 	.byte	0x3f
	.zero		1


	//   ....[143]....
        /*344c*/ 	.word	0x0002e580
        /*3450*/ 	.word	0x00000005
        /*3454*/ 	.word	0x00000068
        /*3458*/ 	.short	0x010a
        /*345a*/ 	.byte	0x3f
	.zero		1


	//   ....[144]....
        /*345c*/ 	.word	0x0002e5e0
        /*3460*/ 	.word	0x00000002
        /*3464*/ 	.word	0x00000050
        /*3468*/ 	.short	0x010a
        /*346a*/ 	.byte	0x3f
	.zero		1


	//   ....[145]....
        /*346c*/ 	.word	0x0002e640
        /*3470*/ 	.word	0x00000002
        /*3474*/ 	.word	0x00000058
        /*3478*/ 	.short	0x010a
        /*347a*/ 	.byte	0x3f
	.zero		1


	//   ....[146]....
        /*347c*/ 	.word	0x0002e6a0
        /*3480*/ 	.word	0x00000002
        /*3484*/ 	.word	0x00000060
        /*3488*/ 	.short	0x010a
        /*348a*/ 	.byte	0x3f
	.zero		1


	//   ....[147]....
        /*348c*/ 	.word	0x0002e700
        /*3490*/ 	.word	0x00000002
        /*3494*/ 	.word	0x00000068
        /*3498*/ 	.short	0x010a
        /*349a*/ 	.byte	0x3f
	.zero		1


	//   ....[148]....
        /*349c*/ 	.word	0x0002e750
        /*34a0*/ 	.word	0x00000000
        /*34a4*/ 	.word	0x00000050
        /*34a8*/ 	.short	0x010a
        /*34aa*/ 	.byte	0x3f
	.zero		1


	//   ....[149]....
        /*34ac*/ 	.word	0x0002e7a0
        /*34b0*/ 	.word	0x00000000
        /*34b4*/ 	.word	0x00000058
        /*34b8*/ 	.short	0x010a
        /*34ba*/ 	.byte	0x3f
	.zero		1


	//   ....[150]....
        /*34bc*/ 	.word	0x0002e7f0
        /*34c0*/ 	.word	0x00000000
        /*34c4*/ 	.word	0x00000060
        /*34c8*/ 	.short	0x010a
        /*34ca*/ 	.byte	0x3f
	.zero		1


	//   ....[151]....
        /*34cc*/ 	.word	0x0002e8c0
        /*34d0*/ 	.word	0x0000000d
        /*34d4*/ 	.word	0x00000018
        /*34d8*/ 	.short	0x010a
        /*34da*/ 	.byte	0x3f
	.zero		1


	//   ....[152]....
        /*34dc*/ 	.word	0x0002e990
        /*34e0*/ 	.word	0x00000005
        /*34e4*/ 	.word	0x00000000
        /*34e8*/ 	.short	0x010a
        /*34ea*/ 	.byte	0x3f
	.zero		1


	//   ....[153]....
        /*34ec*/ 	.word	0x0002e9e0
        /*34f0*/ 	.word	0x00000007
        /*34f4*/ 	.word	0x00000000
        /*34f8*/ 	.short	0x010a
        /*34fa*/ 	.byte	0x3f
	.zero		1


	//----- nvinfo : EIATTR_NUM_MBARRIERS
	.align		4
.L_42:
        /*34fc*/ 	.byte	0x03, 0x38
        /*34fe*/ 	.short	0x0010


	//----- nvinfo : EIATTR_EXIT_INSTR_OFFSETS
	.align		4
        /*3500*/ 	.byte	0x04, 0x1c
        /*3502*/ 	.short	(.L_44 - .L_43)


	//   ....[0]....
.L_43:
        /*3504*/ 	.word	0x0002db20


	//----- nvinfo : EIATTR_MAX_THREADS
	.align		4
.L_44:
        /*3508*/ 	.byte	0x04, 0x05
        /*350a*/ 	.short	(.L_46 - .L_45)
.L_45:
        /*350c*/ 	.word	0x00000180
        /*3510*/ 	.word	0x00000001
        /*3514*/ 	.word	0x00000001


	//----- nvinfo : EIATTR_CRS_STACK_SIZE
	.align		4
.L_46:
        /*3518*/ 	.byte	0x04, 0x1e
        /*351a*/ 	.short	(.L_48 - .L_47)
.L_47:
        /*351c*/ 	.word	0x00000000


	//----- nvinfo : EIATTR_CBANK_PARAM_SIZE
	.align		4
.L_48:
        /*3520*/ 	.byte	0x03, 0x19
        /*3522*/ 	.short	0x0770


	//----- nvinfo : EIATTR_PARAM_CBANK
	.align		4
        /*3524*/ 	.byte	0x04, 0x0a
        /*3526*/ 	.short	(.L_50 - .L_49)
	.align		4
.L_49:
        /*3528*/ 	.word	index@(.nv.constant0._ZN7cutlass13device_kernelINS_4gemm6kernel13GemmUniversalIN4cute5tupleIJiiiiEEENS1_10collective13CollectiveMmaINS1_34MainloopSm90TmaGmmaWarpSpecializedILi3ENS5_IJNS4_1CILi1EEESB_SB_EEENS1_35KernelTmaWarpSpecializedCooperativeEEENS5_IJNSA_ILi256EEESF_NSA_ILi64EEEEEENS_10bfloat16_tENS5_IJlSB_lEEESI_SJ_NS4_8TiledMMAINS4_8MMA_AtomIJNS4_4SM904GMMA28MMA_64x256x16_F32BF16BF16_SSILNSN_5MajorE0ELSP_0ELNSN_7ScaleInE1ELSQ_1EEEEEENS4_6LayoutINS5_IJNSA_ILi2EEESB_SB_EEENS5_IJSB_NSA_ILi0EEESW_EEEEENS5_IJNS4_10UnderscoreESZ_SZ_EEEEENS4_13SM90_TMA_LOADENS4_14ComposedLayoutINS4_7SwizzleILi3ELi4ELi3EEENS4_18smem_ptr_flag_bitsILi16EEENST_INS5_IJNSA_ILi8EEESG_EEENS5_IJSG_SB_EEEEEEEvNS4_8identityES12_S1C_vS1D_EENS_8epilogue10collective18CollectiveEpilogueINS1F_22Sm90TmaWarpSpecializedILi4ELi2ELi16ELb1ELb0EEEJSH_NS5_IJNSA_ILi128EEENSA_ILi32EEEEEESI_SJ_SI_SJ_NS1F_6fusion15FusionCallbacksIS1J_NS1N_13LinCombEltActINS1F_6thread4SiLuESI_fSI_fLNS_15FloatRoundStyleE2EEESH_S1M_JEEES12_NS13_INS14_ILi2ELi4ELi3EEES17_NST_INS5_IJS18_S1L_EEENS5_IJS1L_SB_EEEEEEENS4_17SM75_U32x4_LDSM_NENS4_14SM90_TMA_STOREES1Z_NS4_17SM90_U32x4_STSM_NENS4_9Copy_AtomIJS22_NS_6half_tEEEEvEEEvvEEEEvNT_6ParamsE)
        /*352c*/ 	.short	0x0210
        /*352e*/ 	.short	0x0770


	//----- nvinfo : EIATTR_SW_WAR
	.align		4
.L_50:
        /*3530*/ 	.byte	0x04, 0x36
        /*3532*/ 	.short	(.L_52 - .L_51)
.L_51:
        /*3534*/ 	.word	0x00000008
.L_52:


//--------------------- .nv.callgraph             --------------------------
	.section	.nv.callgraph,"",@"SHT_CUDA_CALLGRAPH"
	.align	4
	.sectionentsize	8
	.align		4
        /*0000*/ 	.word	0x00000000
	.align		4
        /*0004*/ 	.word	0xffffffff
	.align		4
        /*0008*/ 	.word	index@(_ZN7cutlass13device_kernelINS_4gemm6kernel13GemmUniversalIN4cute5tupleIJiiiiEEENS1_10collective13CollectiveMmaINS1_34MainloopSm90TmaGmmaWarpSpecializedILi3ENS5_IJNS4_1CILi1EEESB_SB_EEENS1_35KernelTmaWarpSpecializedCooperativeEEENS5_IJNSA_ILi256EEESF_NSA_ILi64EEEEEENS_10bfloat16_tENS5_IJlSB_lEEESI_SJ_NS4_8TiledMMAINS4_8MMA_AtomIJNS4_4SM904GMMA28MMA_64x256x16_F32BF16BF16_SSILNSN_5MajorE0ELSP_0ELNSN_7ScaleInE1ELSQ_1EEEEEENS4_6LayoutINS5_IJNSA_ILi2EEESB_SB_EEENS5_IJSB_NSA_ILi0EEESW_EEEEENS5_IJNS4_10UnderscoreESZ_SZ_EEEEENS4_13SM90_TMA_LOADENS4_14ComposedLayoutINS4_7SwizzleILi3ELi4ELi3EEENS4_18smem_ptr_flag_bitsILi16EEENST_INS5_IJNSA_ILi8EEESG_EEENS5_IJSG_SB_EEEEEEEvNS4_8identityES12_S1C_vS1D_EENS_8epilogue10collective18CollectiveEpilogueINS1F_22Sm90TmaWarpSpecializedILi4ELi2ELi16ELb1ELb0EEEJSH_NS5_IJNSA_ILi128EEENSA_ILi32EEEEEESI_SJ_SI_SJ_NS1F_6fusion15FusionCallbacksIS1J_NS1N_13LinCombEltActINS1F_6thread4SiLuESI_fSI_fLNS_15FloatRoundStyleE2EEESH_S1M_JEEES12_NS13_INS14_ILi2ELi4ELi3EEES17_NST_INS5_IJS18_S1L_EEENS5_IJS1L_SB_EEEEEEENS4_17SM75_U32x4_LDSM_NENS4_14SM90_TMA_STOREES1Z_NS4_17SM90_U32x4_STSM_NENS4_9Copy_AtomIJS22_NS_6half_tEEEEvEEEvvEEEEvNT_6ParamsE)
	.align		4
        /*000c*/ 	.word	index@(__assertfail)
	.align		4
        /*0010*/ 	.word	0x00000000
	.align		4
        /*0014*/ 	.word	0xfffffffe
	.align		4
        /*0018*/ 	.word	0x00000000
	.align		4
        /*001c*/ 	.word	0xfffffffd
	.align		4
        /*0020*/ 	.word	0x00000000
	.align		4
        /*0024*/ 	.word	0xfffffffc


//--------------------- .nv.constant4             --------------------------
	.section	.nv.constant4,"a",@progbits
	.align	8
	.align		8
.nv.constant4:
        /*0000*/ 	.dword	__assertfail
	.align		8
        /*0008*/ 	.dword	__unnamed_1
	.align		8
        /*0010*/ 	.dword	__unnamed_2
	.align		8
        /*0018*/ 	.dword	_ZN39_INTERNAL_254bc10a_4_k_cu_ca8807a4_27884cuda3std3__45__cpo5beginE
	.align		8
        /*0020*/ 	.dword	_ZN39_INTERNAL_254bc10a_4_k_cu_ca8807a4_27884cuda3std3__45__cpo3endE
	.align		8
        /*0028*/ 	.dword	_ZN39_INTERNAL_254bc10a_4_k_cu_ca8807a4_27884cuda3std3__45__cpo6cbeginE
	.align		8
        /*0030*/ 	.dword	_ZN39_INTERNAL_254bc10a_4_k_cu_ca8807a4_27884cuda3std3__45__cpo4cendE
	.align		8
        /*0038*/ 	.dword	_ZN39_INTERNAL_254bc10a_4_k_cu_ca8807a4_27884cuda3std3__441_GLOBAL__N__254bc10a_4_k_cu_ca8807a4_27886ignoreE
	.align		8
        /*0040*/ 	.dword	_ZN39_INTERNAL_254bc10a_4_k_cu_ca8807a4_27884cuda3std3__419piecewise_constructE
	.align		8
        /*0048*/ 	.dword	_ZN39_INTERNAL_254bc10a_4_k_cu_ca8807a4_27884cuda3std3__48in_placeE
	.align		8
        /*0050*/ 	.dword	_ZN39_INTERNAL_254bc10a_4_k_cu_ca8807a4_27884cuda3std6ranges3__45__cpo4swapE
	.align		8
        /*0058*/ 	.dword	_ZN39_INTERNAL_254bc10a_4_k_cu_ca8807a4_27884cuda3std6ranges3__45__cpo9iter_moveE
	.align		8
        /*0060*/ 	.dword	_ZN39_INTERNAL_254bc10a_4_k_cu_ca8807a4_27884cute7productE
	.align		8
        /*0068*/ 	.dword	_ZN39_INTERNAL_254bc10a_4_k_cu_ca8807a4_27884cute1_E
	.align		8
        /*0070*/ 	.dword	$str$22
	.align		8
        /*0078*/ 	.dword	$str$23
	.align		8
        /*0080*/ 	.dword	$str$26
	.align		8
        /*0088*/ 	.dword	$str$27


//--------------------- .text._ZN7cutlass13device_kernelINS_4gemm6kernel13GemmUniversalIN4cute5tupleIJiiiiEEENS1_10collective13CollectiveMmaINS1_34MainloopSm90TmaGmmaWarpSpecializedILi3ENS5_IJNS4_1CILi1EEESB_SB_EEENS1_35KernelTmaWarpSpecializedCooperativeEEENS5_IJNSA_ILi256EEESF_NSA_ILi64EEEEEENS_10bfloat16_tENS5_IJlSB_lEEESI_SJ_NS4_8TiledMMAINS4_8MMA_AtomIJNS4_4SM904GMMA28MMA_64x256x16_F32BF16BF16_SSILNSN_5MajorE0ELSP_0ELNSN_7ScaleInE1ELSQ_1EEEEEENS4_6LayoutINS5_IJNSA_ILi2EEESB_SB_EEENS5_IJSB_NSA_ILi0EEESW_EEEEENS5_IJNS4_10UnderscoreESZ_SZ_EEEEENS4_13SM90_TMA_LOADENS4_14ComposedLayoutINS4_7SwizzleILi3ELi4ELi3EEENS4_18smem_ptr_flag_bitsILi16EEENST_INS5_IJNSA_ILi8EEESG_EEENS5_IJSG_SB_EEEEEEEvNS4_8identityES12_S1C_vS1D_EENS_8epilogue10collective18CollectiveEpilogueINS1F_22Sm90TmaWarpSpecializedILi4ELi2ELi16ELb1ELb0EEEJSH_NS5_IJNSA_ILi128EEENSA_ILi32EEEEEESI_SJ_SI_SJ_NS1F_6fusion15FusionCallbacksIS1J_NS1N_13LinCombEltActINS1F_6thread4SiLuESI_fSI_fLNS_15FloatRoundStyleE2EEESH_S1M_JEEES12_NS13_INS14_ILi2ELi4ELi3EEES17_NST_INS5_IJS18_S1L_EEENS5_IJS1L_SB_EEEEEEENS4_17SM75_U32x4_LDSM_NENS4_14SM90_TMA_STOREES1Z_NS4_17SM90_U32x4_STSM_NENS4_9Copy_AtomIJS22_NS_6half_tEEEEvEEEvvEEEEvNT_6ParamsE --------------------------
	.section	.text._ZN7cutlass13device_kernelINS_4gemm6kernel13GemmUniversalIN4cute5tupleIJiiiiEEENS1_10collective13CollectiveMmaINS1_34MainloopSm90TmaGmmaWarpSpecializedILi3ENS5_IJNS4_1CILi1EEESB_SB_EEENS1_35KernelTmaWarpSpecializedCooperativeEEENS5_IJNSA_ILi256EEESF_NSA_ILi64EEEEEENS_10bfloat16_tENS5_IJlSB_lEEESI_SJ_NS4_8TiledMMAINS4_8MMA_AtomIJNS4_4SM904GMMA28MMA_64x256x16_F32BF16BF16_SSILNSN_5MajorE0ELSP_0ELNSN_7ScaleInE1ELSQ_1EEEEEENS4_6LayoutINS5_IJNSA_ILi2EEESB_SB_EEENS5_IJSB_NSA_ILi0EEESW_EEEEENS5_IJNS4_10UnderscoreESZ_SZ_EEEEENS4_13SM90_TMA_LOADENS4_14ComposedLayoutINS4_7SwizzleILi3ELi4ELi3EEENS4_18smem_ptr_flag_bitsILi16EEENST_INS5_IJNSA_ILi8EEESG_EEENS5_IJSG_SB_EEEEEEEvNS4_8identityES12_S1C_vS1D_EENS_8epilogue10collective18CollectiveEpilogueINS1F_22Sm90TmaWarpSpecializedILi4ELi2ELi16ELb1ELb0EEEJSH_NS5_IJNSA_ILi128EEENSA_ILi32EEEEEESI_SJ_SI_SJ_NS1F_6fusion15FusionCallbacksIS1J_NS1N_13LinCombEltActINS1F_6thread4SiLuESI_fSI_fLNS_15FloatRoundStyleE2EEESH_S1M_JEEES12_NS13_INS14_ILi2ELi4ELi3EEES17_NST_INS5_IJS18_S1L_EEENS5_IJS1L_SB_EEEEEEENS4_17SM75_U32x4_LDSM_NENS4_14SM90_TMA_STOREES1Z_NS4_17SM90_U32x4_STSM_NENS4_9Copy_AtomIJS22_NS_6half_tEEEEvEEEvvEEEEvNT_6ParamsE,"ax",@progbits
	.align	128
.text._ZN7cutlass13device_kernelINS_4gemm6kernel13GemmUniversalIN4cute5tupleIJiiiiEEENS1_10collective13CollectiveMmaINS1_34MainloopSm90TmaGmmaWarpSpecializedILi3ENS5_IJNS4_1CILi1EEESB_SB_EEENS1_35KernelTmaWarpSpecializedCooperativeEEENS5_IJNSA_ILi256EEESF_NSA_ILi64EEEEEENS_10bfloat16_tENS5_IJlSB_lEEESI_SJ_NS4_8TiledMMAINS4_8MMA_AtomIJNS4_4SM904GMMA28MMA_64x256x16_F32BF16BF16_SSILNSN_5MajorE0ELSP_0ELNSN_7ScaleInE1ELSQ_1EEEEEENS4_6LayoutINS5_IJNSA_ILi2EEESB_SB_EEENS5_IJSB_NSA_ILi0EEESW_EEEEENS5_IJNS4_10UnderscoreESZ_SZ_EEEEENS4_13SM90_TMA_LOADENS4_14ComposedLayoutINS4_7SwizzleILi3ELi4ELi3EEENS4_18smem_ptr_flag_bitsILi16EEENST_INS5_IJNSA_ILi8EEESG_EEENS5_IJSG_SB_EEEEEEEvNS4_8identityES12_S1C_vS1D_EENS_8epilogue10collective18CollectiveEpilogueINS1F_22Sm90TmaWarpSpecializedILi4ELi2ELi16ELb1ELb0EEEJSH_NS5_IJNSA_ILi128EEENSA_ILi32EEEEEESI_SJ_SI_SJ_NS1F_6fusion15FusionCallbacksIS1J_NS1N_13LinCombEltActINS1F_6thread4SiLuESI_fSI_fLNS_15FloatRoundStyleE2EEESH_S1M_JEEES12_NS13_INS14_ILi2ELi4ELi3EEES17_NST_INS5_IJS18_S1L_EEENS5_IJS1L_SB_EEEEEEENS4_17SM75_U32x4_LDSM_NENS4_14SM90_TMA_STOREES1Z_NS4_17SM90_U32x4_STSM_NENS4_9Copy_AtomIJS22_NS_6half_tEEEEvEEEvvEEEEvNT_6ParamsE:
        .type           _ZN7cutlass13device_kernelINS_4gemm6kernel13GemmUniversalIN4cute5tupleIJiiiiEEENS1_10collective13CollectiveMmaINS1_34MainloopSm90TmaGmmaWarpSpecializedILi3ENS5_IJNS4_1CILi1EEESB_SB_EEENS1_35KernelTmaWarpSpecializedCooperativeEEENS5_IJNSA_ILi256EEESF_NSA_ILi64EEEEEENS_10bfloat16_tENS5_IJlSB_lEEESI_SJ_NS4_8TiledMMAINS4_8MMA_AtomIJNS4_4SM904GMMA28MMA_64x256x16_F32BF16BF16_SSILNSN_5MajorE0ELSP_0ELNSN_7ScaleInE1ELSQ_1EEEEEENS4_6LayoutINS5_IJNSA_ILi2EEESB_SB_EEENS5_IJSB_NSA_ILi0EEESW_EEEEENS5_IJNS4_10UnderscoreESZ_SZ_EEEEENS4_13SM90_TMA_LOADENS4_14ComposedLayoutINS4_7SwizzleILi3ELi4ELi3EEENS4_18smem_ptr_flag_bitsILi16EEENST_INS5_IJNSA_ILi8EEESG_EEENS5_IJSG_SB_EEEEEEEvNS4_8identityES12_S1C_vS1D_EENS_8epilogue10collective18CollectiveEpilogueINS1F_22Sm90TmaWarpSpecializedILi4ELi2ELi16ELb1ELb0EEEJSH_NS5_IJNSA_ILi128EEENSA_ILi32EEEEEESI_SJ_SI_SJ_NS1F_6fusion15FusionCallbacksIS1J_NS1N_13LinCombEltActINS1F_6thread4SiLuESI_fSI_fLNS_15FloatRoundStyleE2EEESH_S1M_JEEES12_NS13_INS14_ILi2ELi4ELi3EEES17_NST_INS5_IJS18_S1L_EEENS5_IJS1L_SB_EEEEEEENS4_17SM75_U32x4_LDSM_NENS4_14SM90_TMA_STOREES1Z_NS4_17SM90_U32x4_STSM_NENS4_9Copy_AtomIJS22_NS_6half_tEEEEvEEEvvEEEEvNT_6ParamsE,@function
        .size           _ZN7cutlass13device_kernelINS_4gemm6kernel13GemmUniversalIN4cute5tupleIJiiiiEEENS1_10collective13CollectiveMmaINS1_34MainloopSm90TmaGmmaWarpSpecializedILi3ENS5_IJNS4_1CILi1EEESB_SB_EEENS1_35KernelTmaWarpSpecializedCooperativeEEENS5_IJNSA_ILi256EEESF_NSA_ILi64EEEEEENS_10bfloat16_tENS5_IJlSB_lEEESI_SJ_NS4_8TiledMMAINS4_8MMA_AtomIJNS4_4SM904GMMA28MMA_64x256x16_F32BF16BF16_SSILNSN_5MajorE0ELSP_0ELNSN_7ScaleInE1ELSQ_1EEEEEENS4_6LayoutINS5_IJNSA_ILi2EEESB_SB_EEENS5_IJSB_NSA_ILi0EEESW_EEEEENS5_IJNS4_10UnderscoreESZ_SZ_EEEEENS4_13SM90_TMA_LOADENS4_14ComposedLayoutINS4_7SwizzleILi3ELi4ELi3EEENS4_18smem_ptr_flag_bitsILi16EEENST_INS5_IJNSA_ILi8EEESG_EEENS5_IJSG_SB_EEEEEEEvNS4_8identityES12_S1C_vS1D_EENS_8epilogue10collective18CollectiveEpilogueINS1F_22Sm90TmaWarpSpecializedILi4ELi2ELi16ELb1ELb0EEEJSH_NS5_IJNSA_ILi128EEENSA_ILi32EEEEEESI_SJ_SI_SJ_NS1F_6fusion15FusionCallbacksIS1J_NS1N_13LinCombEltActINS1F_6thread4SiLuESI_fSI_fLNS_15FloatRoundStyleE2EEESH_S1M_JEEES12_NS13_INS14_ILi2ELi4ELi3EEES17_NST_INS5_IJS18_S1L_EEENS5_IJS1L_SB_EEEEEEENS4_17SM75_U32x4_LDSM_NENS4_14SM90_TMA_STOREES1Z_NS4_17SM90_U32x4_STSM_NENS4_9Copy_AtomIJS22_NS_6half_tEEEEvEEEvvEEEEvNT_6ParamsE,(.L_x_1185 - _ZN7cutlass13device_kernelINS_4gemm6kernel13GemmUniversalIN4cute5tupleIJiiiiEEENS1_10collective13CollectiveMmaINS1_34MainloopSm90TmaGmmaWarpSpecializedILi3ENS5_IJNS4_1CILi1EEESB_SB_EEENS1_35KernelTmaWarpSpecializedCooperativeEEENS5_IJNSA_ILi256EEESF_NSA_ILi64EEEEEENS_10bfloat16_tENS5_IJlSB_lEEESI_SJ_NS4_8TiledMMAINS4_8MMA_AtomIJNS4_4SM904GMMA28MMA_64x256x16_F32BF16BF16_SSILNSN_5MajorE0ELSP_0ELNSN_7ScaleInE1ELSQ_1EEEEEENS4_6LayoutINS5_IJNSA_ILi2EEESB_SB_EEENS5_IJSB_NSA_ILi0EEESW_EEEEENS5_IJNS4_10UnderscoreESZ_SZ_EEEEENS4_13SM90_TMA_LOADENS4_14ComposedLayoutINS4_7SwizzleILi3ELi4ELi3EEENS4_18smem_ptr_flag_bitsILi16EEENST_INS5_IJNSA_ILi8EEESG_EEENS5_IJSG_SB_EEEEEEEvNS4_8identityES12_S1C_vS1D_EENS_8epilogue10collective18CollectiveEpilogueINS1F_22Sm90TmaWarpSpecializedILi4ELi2ELi16ELb1ELb0EEEJSH_NS5_IJNSA_ILi128EEENSA_ILi32EEEEEESI_SJ_SI_SJ_NS1F_6fusion15FusionCallbacksIS1J_NS1N_13LinCombEltActINS1F_6thread4SiLuESI_fSI_fLNS_15FloatRoundStyleE2EEESH_S1M_JEEES12_NS13_INS14_ILi2ELi4ELi3EEES17_NST_INS5_IJS18_S1L_EEENS5_IJS1L_SB_EEEEEEENS4_17SM75_U32x4_LDSM_NENS4_14SM90_TMA_STOREES1Z_NS4_17SM90_U32x4_STSM_NENS4_9Copy_AtomIJS22_NS_6half_tEEEEvEEEvvEEEEvNT_6ParamsE)
        .other          _ZN7cutlass13device_kernelINS_4gemm6kernel13GemmUniversalIN4cute5tupleIJiiiiEEENS1_10collective13CollectiveMmaINS1_34MainloopSm90TmaGmmaWarpSpecializedILi3ENS5_IJNS4_1CILi1EEESB_SB_EEENS1_35KernelTmaWarpSpecializedCooperativeEEENS5_IJNSA_ILi256EEESF_NSA_ILi64EEEEEENS_10bfloat16_tENS5_IJlSB_lEEESI_SJ_NS4_8TiledMMAINS4_8MMA_AtomIJNS4_4SM904GMMA28MMA_64x256x16_F32BF16BF16_SSILNSN_5MajorE0ELSP_0ELNSN_7ScaleInE1ELSQ_1EEEEEENS4_6LayoutINS5_IJNSA_ILi2EEESB_SB_EEENS5_IJSB_NSA_ILi0EEESW_EEEEENS5_IJNS4_10UnderscoreESZ_SZ_EEEEENS4_13SM90_TMA_LOADENS4_14ComposedLayoutINS4_7SwizzleILi3ELi4ELi3EEENS4_18smem_ptr_flag_bitsILi16EEENST_INS5_IJNSA_ILi8EEESG_EEENS5_IJSG_SB_EEEEEEEvNS4_8identityES12_S1C_vS1D_EENS_8epilogue10collective18CollectiveEpilogueINS1F_22Sm90TmaWarpSpecializedILi4ELi2ELi16ELb1ELb0EEEJSH_NS5_IJNSA_ILi128EEENSA_ILi32EEEEEESI_SJ_SI_SJ_NS1F_6fusion15FusionCallbacksIS1J_NS1N_13LinCombEltActINS1F_6thread4SiLuESI_fSI_fLNS_15FloatRoundStyleE2EEESH_S1M_JEEES12_NS13_INS14_ILi2ELi4ELi3EEES17_NST_INS5_IJS18_S1L_EEENS5_IJS1L_SB_EEEEEEENS4_17SM75_U32x4_LDSM_NENS4_14SM90_TMA_STOREES1Z_NS4_17SM90_U32x4_STSM_NENS4_9Copy_AtomIJS22_NS_6half_tEEEEvEEEvvEEEEvNT_6ParamsE,@"STO_CUDA_ENTRY STV_DEFAULT"
_ZN7cutlass13device_kernelINS_4gemm6kernel13GemmUniversalIN4cute5tupleIJiiiiEEENS1_10collective13CollectiveMmaINS1_34MainloopSm90TmaGmmaWarpSpecializedILi3ENS5_IJNS4_1CILi1EEESB_SB_EEENS1_35KernelTmaWarpSpecializedCooperativeEEENS5_IJNSA_ILi256EEESF_NSA_ILi64EEEEEENS_10bfloat16_tENS5_IJlSB_lEEESI_SJ_NS4_8TiledMMAINS4_8MMA_AtomIJNS4_4SM904GMMA28MMA_64x256x16_F32BF16BF16_SSILNSN_5MajorE0ELSP_0ELNSN_7ScaleInE1ELSQ_1EEEEEENS4_6LayoutINS5_IJNSA_ILi2EEESB_SB_EEENS5_IJSB_NSA_ILi0EEESW_EEEEENS5_IJNS4_10UnderscoreESZ_SZ_EEEEENS4_13SM90_TMA_LOADENS4_14ComposedLayoutINS4_7SwizzleILi3ELi4ELi3EEENS4_18smem_ptr_flag_bitsILi16EEENST_INS5_IJNSA_ILi8EEESG_EEENS5_IJSG_SB_EEEEEEEvNS4_8identityES12_S1C_vS1D_EENS_8epilogue10collective18CollectiveEpilogueINS1F_22Sm90TmaWarpSpecializedILi4ELi2ELi16ELb1ELb0EEEJSH_NS5_IJNSA_ILi128EEENSA_ILi32EEEEEESI_SJ_SI_SJ_NS1F_6fusion15FusionCallbacksIS1J_NS1N_13LinCombEltActINS1F_6thread4SiLuESI_fSI_fLNS_15FloatRoundStyleE2EEESH_S1M_JEEES12_NS13_INS14_ILi2ELi4ELi3EEES17_NST_INS5_IJS18_S1L_EEENS5_IJS1L_SB_EEEEEEENS4_17SM75_U32x4_LDSM_NENS4_14SM90_TMA_STOREES1Z_NS4_17SM90_U32x4_STSM_NENS4_9Copy_AtomIJS22_NS_6half_tEEEEvEEEvvEEEEvNT_6ParamsE:
[----:B------:R-:W1:Y:S02]  /*0000*/  LDC R1, c[0x0][0x28] ;  /* 0x00000a00ff017b82 */ /* 0x000e640000000800 */
[----:B-1----:R-:W-:Y:S01]  /*0010*/  IADD3 R1, R1, -0x7b0, RZ ;  /* 0xfffff85001017810 */ /* 0x002fe20007ffe0ff */
[----:B------:R-:W1:Y:S05]  /*0020*/  S2R R2, SR_TID.X ;  /* 0x0000000000027919 */ /* 0x000e6a0000002100 */
[----:B------:R-:W2:Y:S01]  /*0030*/  LDC.64 R6, c[0x0][0x588] ;  /* 0x00016200ff067b82 */ /* 0x000ea20000000a00 */
[----:B------:R-:W-:Y:S01]  /*0040*/  ELECT P0, URZ, PT ;  /* 0x00000000003f782f */ /* 0x000fe20003800000 */
[----:B------:R-:W-:Y:S01]  /*0050*/  BSSY B0, `(.L_x_0) ;  /* 0x0000016000007945 */ /* 0x000fe20003800000 */
[----:B-1----:R-:W-:-:S02]  /*0060*/  SHF.R.U32.HI R9, RZ, 0x5, R2 ;  /* 0x00000005ff097819 */ /* 0x002fc40000011602 */
[----:B------:R-:W-:-:S03]  /*0070*/  SHF.R.U32.HI R2, RZ, 0x7, R2 ;  /* 0x00000007ff027819 */ /* 0x000fc60000011602 */
[----:B------:R-:W1:Y:S04]  /*0080*/  SHFL.IDX PT, R0, R9, RZ, 0x1f ;  /* 0x00001fff09007589 */ /* 0x000e6800000e0000 */
[----:B------:R3:W4:Y:S01]  /*0090*/  SHFL.IDX PT, R10, R2, RZ, 0x1f ;  /* 0x00001fff020a7589 */ /* 0x00072200000e0000 */
[----:B-1----:R-:W-:Y:S02]  /*00a0*/  ISETP.NE.OR P0, PT, R0, RZ, !P0 ;  /* 0x000000ff0000720c */ /* 0x002fe40004705670 */
[----:B------:R-:W-:-:S11]  /*00b0*/  SHF.R.S32.HI R3, RZ, 0x1f, R0 ;  /* 0x0000001fff037819 */ /* 0x000fd60000011400 */
[----:B--234-:R-:W-:Y:S05]  /*00c0*/  @P0 BRA `(.L_x_1) ;  /* 0x0000000000380947 */ /* 0x01cfea0003800000 */
[----:B------:R-:W-:Y:S02]  /*00d0*/  ULDC.64 UR4, c[0x0][0x198] ;  /* 0x0000660000047ab9 */ /* 0x000fe40000000a00 */
[----:B------:R-:W-:Y:S02]  /*00e0*/  UIADD3 UR6, UP0, UR4, 0xf0, URZ ;  /* 0x000000f004067890 */ /* 0x000fe4000ff1e03f */
[----:B------:R-:W-:Y:S02]  /*00f0*/  UIADD3 UR8, UP1, UR4, 0x1f0, URZ ;  /* 0x000001f004087890 */ /* 0x000fe4000ff3e03f */
[----:B------:R-:W-:Y:S02]  /*0100*/  UIADD3 UR10, UP2, UR4, 0x3f0, URZ ;  /* 0x000003f0040a7890 */ /* 0x000fe4000ff5e03f */
[----:B------:R-:W-:Y:S02]  /*0110*/  UIADD3 UR4, UP3, UR4, 0x4f0, URZ ;  /* 0x000004f004047890 */ /* 0x000fe4000ff7e03f */
[----:B------:R-:W-:-:S02]  /*0120*/  UIADD3.X UR7, URZ, UR5, URZ, UP0, !UPT ;  /* 0x000000053f077290 */ /* 0x000fc400087fe43f */
[----:B------:R-:W-:Y:S02]  /*0130*/  UIADD3.X UR9, URZ, UR5, URZ, UP1, !UPT ;  /* 0x000000053f097290 */ /* 0x000fe40008ffe43f */
[----:B------:R-:W-:Y:S02]  /*0140*/  UIADD3.X UR11, URZ, UR5, URZ, UP2, !UPT ;  /* 0x000000053f0b7290 */ /* 0x000fe400097fe43f */
[----:B------:R-:W-:-:S03]  /*0150*/  UIADD3.X UR5, URZ, UR5, URZ, UP3, !UPT ;  /* 0x000000053f057290 */ /* 0x000fc60009ffe43f */
[----:B------:R1:W-:Y:S02]  /*0160*/  UTMACCTL.PF [UR6] ;  /* 0x00000000060079b9 */ /* 0x0003e40008040000 */
[----:B------:R1:W-:Y:S02]  /*0170*/  UTMACCTL.PF [UR8] ;  /* 0x00000000080079b9 */ /* 0x0003e40008040000 */
[----:B------:R1:W-:Y:S02]  /*0180*/  UTMACCTL.PF [UR10] ;  /* 0x000000000a0079b9 */ /* 0x0003e40008040000 */
[----:B------:R1:W-:Y:S02]  /*0190*/  UTMACCTL.PF [UR4] ;  /* 0x00000000040079b9 */ /* 0x0003e40008040000 */
[----:B-1----:R-:W-:Y:S01]  /*01a0*/  NOP ;  /* 0x0000000000007918 */ /* 0x002fe20000000000 */
.L_x_1:
[----:B------:R-:W-:Y:S05]  /*01b0*/  BSYNC B0 ;  /* 0x0000000000007941 */ /* 0x000fea0003800000 */
.L_x_0:
[----:B------:R-:W-:Y:S01]  /*01c0*/  ULDC.64 UR4, c[0x0][0x590] ;  /* 0x0001640000047ab9 */ /* 0x000fe20000000a00 */
[----:B------:R-:W-:Y:S01]  /*01d0*/  LEA.HI R3, R3, R0, RZ, 0x2 ;  /* 0x0000000003037211 */ /* 0x000fe200078f10ff */
[----:B------:R-:W-:Y:S01]  /*01e0*/  ULDC.64 UR54, c[0x0][0x208] ;  /* 0x0000820000367ab9 */ /* 0x000fe20000000a00 */
[----:B------:R-:W-:Y:S02]  /*01f0*/  ISETP.NE.U32.AND P2, PT, RZ, UR4, PT ;  /* 0x00000004ff007c0c */ /* 0x000fe4000bf45070 */
[----:B------:R-:W-:Y:S02]  /*0200*/  LOP3.LUT R3, R3, 0xfffffffc, RZ, 0xc0, !PT ;  /* 0xfffffffc03037812 */ /* 0x000fe400078ec0ff */
[----:B------:R-:W-:Y:S02]  /*0210*/  ISETP.NE.AND.EX P3, PT, RZ, UR5, PT, P2 ;  /* 0x00000005ff007c0c */ /* 0x000fe4000bf65320 */
[----:B------:R-:W-:Y:S02]  /*0220*/  IADD3 R0, R0, -R3, RZ ;  /* 0x8000000300007210 */ /* 0x000fe40007ffe0ff */
[----:B------:R-:W-:-:S02]  /*0230*/  PRMT R4, RZ, 0x7610, R4 ;  /* 0x00007610ff047816 */ /* 0x000fc40000000004 */
[----:B------:R-:W-:Y:S02]  /*0240*/  MOV R2, R6 ;  /* 0x0000000600027202 */ /* 0x000fe40000000f00 */
[----:B------:R-:W-:-:S05]  /*0250*/  MOV R3, R7 ;  /* 0x0000000700037202 */ /* 0x000fca0000000f00 */
[----:B------:R-:W-:Y:S05]  /*0260*/  @P3 BRA `(.L_x_2) ;  /* 0x0000000000303947 */ /* 0x000fea0003800000 */
[----:B------:R-:W-:Y:S02]  /*0270*/  ULDC.64 UR6, c[0x0][0x588] ;  /* 0x0001620000067ab9 */ /* 0x000fe40000000a00 */
[----:B------:R-:W-:-:S04]  /*0280*/  ISETP.NE.U32.AND P0, PT, RZ, UR6, PT ;  /* 0x00000006ff007c0c */ /* 0x000fc8000bf05070 */
[----:B------:R-:W-:-:S13]  /*0290*/  ISETP.NE.AND.EX P0, PT, RZ, UR7, PT, P0 ;  /* 0x00000007ff007c0c */ /* 0x000fda000bf05300 */
[----:B------:R-:W-:Y:S05]  /*02a0*/  @!P0 BRA `(.L_x_3) ;  /* 0x0000000000108947 */ /* 0x000fea0003800000 */
[----:B------:R-:W2:Y:S02]  /*02b0*/  LDG.E R4, desc[UR54][R2.64] ;  /* 0x0000003602047981 */ /* 0x000ea4000c1e1900 */
[----:B--2---:R-:W-:Y:S02]  /*02c0*/  FSETP.NEU.AND P1, PT, R4, RZ, PT ;  /* 0x000000ff0400720b */ /* 0x004fe40003f2d000 */
[----:B------:R-:W-:Y:S01]  /*02d0*/  MOV R4, 0x1 ;  /* 0x0000000100047802 */ /* 0x000fe20000000f00 */
[----:B------:R-:W-:Y:S10]  /*02e0*/  BRA `(.L_x_2) ;  /* 0x0000000000107947 */ /* 0x000ff40003800000 */
.L_x_3:
[----:B------:R-:W-:Y:S01]  /*02f0*/  ULDC UR6, c[0x0][0x580] ;  /* 0x0001600000067ab9 */ /* 0x000fe20000000800 */
[----:B------:R-:W-:Y:S02]  /*0300*/  MOV R4, 0x1 ;  /* 0x0000000100047802 */ /* 0x000fe40000000f00 */
[----:B------:R-:W-:Y:S02]  /*0310*/  CS2R R2, SRZ ;  /* 0x0000000000027805 */ /* 0x000fe4000001ff00 */
[----:B------:R-:W-:-:S13]  /*0320*/  FSETP.NEU.AND P1, PT, RZ, UR6, PT ;  /* 0x00000006ff007c0b */ /* 0x000fda000bf2d000 */
.L_x_2:
[----:B------:R-:W-:Y:S02]  /*0330*/  ISETP.NE.U32.AND P4, PT, R2, RZ, PT ;  /* 0x000000ff0200720c */ /* 0x000fe40003f85070 */
[----:B------:R-:W-:Y:S02]  /*0340*/  ISETP.NE.AND.EX P5, PT, RZ, UR5, PT, P2 ;  /* 0x00000005ff007c0c */ /* 0x000fe4000bfa5320 */
[----:B------:R-:W-:Y:S02]  /*0350*/  ISETP.NE.AND.EX P2, PT, R3, RZ, PT, P4 ;  /* 0x000000ff0300720c */ /* 0x000fe40003f45340 */
[----:B------:R-:W-:-:S11]  /*0360*/  PLOP3.LUT P0, PT, PT, PT, PT, 0x8, 0x0 ;  /* 0x000000000000781c */ /* 0x000fd60003f0e170 */
[----:B------:R-:W-:Y:S05]  /*0370*/  @P2 BRA P5, `(.L_x_4) ;  /* 0x0000000000342947 */ /* 0x000fea0002800000 */
[----:B------:R-:W-:-:S04]  /*0380*/  ISETP.NE.U32.AND P0, PT, RZ, UR4, PT ;  /* 0x00000004ff007c0c */ /* 0x000fc8000bf05070 */
[----:B------:R-:W-:-:S13]  /*0390*/  ISETP.NE.AND.EX P0, PT, RZ, UR5, PT, P0 ;  /* 0x00000005ff007c0c */ /* 0x000fda000bf05300 */
[----:B------:R-:W-:Y:S05]  /*03a0*/  @!P0 BRA `(.L_x_5) ;  /* 0x0000000000248947 */ /* 0x000fea0003800000 */
[----:B------:R-:W-:Y:S02]  /*03b0*/  PRMT R4, R4, 0x9910, RZ ;  /* 0x0000991004047816 */ /* 0x000fe400000000ff */
[----:B------:R-:W-:Y:S02]  /*03c0*/  ISETP.NE.U32.AND P0, PT, R2, RZ, PT ;  /* 0x000000ff0200720c */ /* 0x000fe40003f05070 */
[----:B------:R-:W-:Y:S02]  /*03d0*/  ISETP.NE.AND P2, PT, R4, RZ, PT ;  /* 0x000000ff0400720c */ /* 0x000fe40003f45270 */
[----:B------:R-:W-:Y:S02]  /*03e0*/  ISETP.NE.AND.EX P0, PT, R3, RZ, PT, P0 ;  /* 0x000000ff0300720c */ /* 0x000fe40003f05300 */
[----:B------:R-:W-:-:S09]  /*03f0*/  SEL R2, RZ, 0xffffffff, P1 ;  /* 0xffffffffff027807 */ /* 0x000fd20000800000 */
[----:B------:R-:W-:-:S04]  /*0400*/  @!P2 SEL R2, RZ, 0xffffffff, P0 ;  /* 0xffffffffff02a807 */ /* 0x000fc80000000000 */
[----:B------:R-:W-:-:S04]  /*0410*/  LOP3.LUT R2, R2, 0x1, RZ, 0xc0, !PT ;  /* 0x0000000102027812 */ /* 0x000fc800078ec0ff */
[----:B------:R-:W-:Y:S01]  /*0420*/  ISETP.EQ.U32.AND P0, PT, R2, 0x1, PT ;  /* 0x000000010200780c */ /* 0x000fe20003f02070 */
[----:B------:R-:W-:-:S12]  /*0430*/  BRA `(.L_x_4) ;  /* 0x0000000000047947 */ /* 0x000fd80003800000 */
.L_x_5:
[----:B------:R-:W-:-:S13]  /*0440*/  PLOP3.LUT P0, PT, P1, PT, PT, 0x8, 0x0 ;  /* 0x000000000000781c */ /* 0x000fda0000f0e170 */
.L_x_4:
[----:B------:R-:W1:Y:S02]  /*0450*/  SHFL.IDX PT, R2, R9, RZ, 0x1f ;  /* 0x00001fff09027589 */ /* 0x000e6400000e0000 */
[----:B-1----:R-:W-:-:S13]  /*0460*/  ISETP.NE.AND P1, PT, R2, RZ, PT ;  /* 0x000000ff0200720c */ /* 0x002fda0003f25270 */
[----:B------:R-:W-:Y:S05]  /*0470*/  @P1 BRA `(.L_x_6) ;  /* 0x0000000000501947 */ /* 0x000fea0003800000 */
[----:B------:R-:W1:Y:S01]  /*0480*/  S2UR UR8, SR_CgaCtaId ;  /* 0x00000000000879c3 */ /* 0x000e620000008800 */
[----:B------:R-:W-:Y:S01]  /*0490*/  UMOV UR4, 0x400 ;  /* 0x0000040000047882 */ /* 0x000fe20000000000 */
[----:B------:R-:W-:Y:S01]  /*04a0*/  UMOV UR5, 0x1 ;  /* 0x0000000100057882 */ /* 0x000fe20000000000 */
[----:B------:R-:W-:Y:S01]  /*04b0*/  UMOV UR6, 0x100 ;  /* 0x0000010000067882 */ /* 0x000fe20000000000 */
[----:B------:R-:W-:Y:S01]  /*04c0*/  ELECT P1, URZ, PT ;  /* 0x00000000003f782f */ /* 0x000fe20003820000 */
[----:B------:R-:W-:-:S04]  /*04d0*/  UIADD3 UR6, -UR6, 0x100000, URZ ;  /* 0x0010000006067890 */ /* 0x000fc8000fffe13f */
[----:B------:R-:W-:Y:S02]  /*04e0*/  USHF.L.U32 UR7, UR6, 0xb, URZ ;  /* 0x0000000b06077899 */ /* 0x000fe4000800063f */
[----:B------:R-:W-:Y:S02]  /*04f0*/  USHF.L.U32 UR6, UR6, 0x1, URZ ;  /* 0x0000000106067899 */ /* 0x000fe4000800063f */
[----:B-1----:R-:W-:Y:S02]  /*0500*/  ULEA UR8, UR8, UR4, 0x18 ;  /* 0x0000000408087291 */ /* 0x002fe4000f8ec03f */
[----:B------:R-:W-:-:S04]  /*0510*/  UIADD3 UR4, -UR5, 0x100000, URZ ;  /* 0x0010000005047890 */ /* 0x000fc8000fffe13f */
[----:B------:R-:W-:Y:S02]  /*0520*/  USHF.L.U32 UR5, UR4, 0xb, URZ ;  /* 0x0000000b04057899 */ /* 0x000fe4000800063f */
[----:B------:R-:W-:Y:S01]  /*0530*/  USHF.L.U32 UR4, UR4, 0x1, URZ ;  /* 0x0000000104047899 */ /* 0x000fe2000800063f */
[----:B------:R-:W1:Y:S11]  /*0540*/  FENCE.VIEW.ASYNC.S ;  /* 0x00000000000073c6 */ /* 0x000e760000000000 */
[----:B-1----:R1:W2:Y:S01]  /*0550*/  SYNCS.EXCH.64 URZ, [UR8], UR4 ;  /* 0x00000004083f75b2 */ /* 0x0022a20008000100 */
[----:B------:R1:W3:Y:S01]  /*0560*/  SYNCS.EXCH.64 URZ, [UR8+0x18], UR6 ;  /* 0x00001806083f75b2 */ /* 0x0002e20008000100 */
[----:B------:R1:W4:Y:S01]  /*0570*/  SYNCS.EXCH.64 URZ, [UR8+0x8], UR4 ;  /* 0x00000804083f75b2 */ /* 0x0003220008000100 */
[----:B------:R1:W1:Y:S01]  /*0580*/  SYNCS.EXCH.64 URZ, [UR8+0x20], UR6 ;  /* 0x00002006083f75b2 */ /* 0x0002620008000100 */
[----:B------:R1:W1:Y:S01]  /*0590*/  SYNCS.EXCH.64 URZ, [UR8+0x10], UR4 ;  /* 0x00001004083f75b2 */ /* 0x0002620008000100 */
[----:B------:R1:W1:Y:S01]  /*05a0*/  SYNCS.EXCH.64 URZ, [UR8+0x28], UR6 ;  /* 0x00002806083f75b2 */ /* 0x0002620008000100 */
[----:B------:R-:W-:Y:S01]  /*05b0*/  NOP ;  /* 0x0000000000007918 */ /* 0x000fe20000000000 */
.L_x_6:
[----:B------:R-:W5:Y:S01]  /*05c0*/  SHFL.IDX PT, R2, R9, RZ, 0x1f ;  /* 0x00001fff09027589 */ /* 0x000f6200000e0000 */
[----:B------:R-:W1:Y:S01]  /*05d0*/  LDC R3, c[0x0][0x904] ;  /* 0x00024100ff037b82 */ /* 0x000e620000000800 */
[----:B------:R-:W-:Y:S01]  /*05e0*/  NOP ;  /* 0x0000000000007918 */ /* 0x000fe20000000000 */
[----:B-----5:R-:W-:-:S13]  /*05f0*/  ISETP.NE.AND P1, PT, R2, RZ, PT ;  /* 0x000000ff0200720c */ /* 0x020fda0003f25270 */
[----:B------:R-:W-:Y:S05]  /*0600*/  @P1 BRA `(.L_x_7) ;  /* 0x0000000000581947 */ /* 0x000fea0003800000 */
[----:B-1----:R-:W1:Y:S01]  /*0610*/  S2UR UR5, SR_CgaCtaId ;  /* 0x00000000000579c3 */ /* 0x002e620000008800 */
[----:B------:R-:W-:Y:S01]  /*0620*/  UMOV UR4, 0x400 ;  /* 0x0000040000047882 */ /* 0x000fe20000000000 */
[----:B------:R-:W-:Y:S01]  /*0630*/  UMOV UR6, 0x20 ;  /* 0x0000002000067882 */ /* 0x000fe20000000000 */
[----:B------:R-:W-:Y:S01]  /*0640*/  UMOV UR7, 0x100 ;  /* 0x0000010000077882 */ /* 0x000fe20000000000 */
[----:B------:R-:W-:Y:S01]  /*0650*/  ELECT P1, URZ, PT ;  /* 0x00000000003f782f */ /* 0x000fe20003820000 */
[----:B-1----:R-:W-:Y:S02]  /*0660*/  ULEA UR8, UR5, UR4, 0x18 ;  /* 0x0000000405087291 */ /* 0x002fe4000f8ec03f */
[----:B------:R-:W-:-:S04]  /*0670*/  UIADD3 UR4, -UR6, 0x100000, URZ ;  /* 0x0010000006047890 */ /* 0x000fc8000fffe13f */
[----:B------:R-:W-:Y:S02]  /*0680*/  USHF.L.U32 UR5, UR4, 0xb, URZ ;  /* 0x0000000b04057899 */ /* 0x000fe4000800063f */
[----:B------:R-:W-:Y:S02]  /*0690*/  USHF.L.U32 UR4, UR4, 0x1, URZ ;  /* 0x0000000104047899 */ /* 0x000fe4000800063f */
[----:B------:R-:W-:-:S04]  /*06a0*/  UIADD3 UR6, -UR7, 0x100000, URZ ;  /* 0x0010000007067890 */ /* 0x000fc8000fffe13f */
[----:B------:R-:W-:Y:S02]  /*06b0*/  USHF.L.U32 UR7, UR6, 0xb, URZ ;  /* 0x0000000b06077899 */ /* 0x000fe4000800063f */
[----:B------:R-:W-:Y:S01]  /*06c0*/  USHF.L.U32 UR6, UR6, 0x1, URZ ;  /* 0x0000000106067899 */ /* 0x000fe2000800063f */
[----:B------:R-:W1:Y:S03]  /*06d0*/  FENCE.VIEW.ASYNC.S ;  /* 0x00000000000073c6 */ /* 0x000e660000000000 */
[----:B-1----:R1:W1:Y:S08]  /*06e0*/  SYNCS.EXCH.64 URZ, [UR8+0x30], UR4 ;  /* 0x00003004083f75b2 */ /* 0x0022700008000100 */
[----:B------:R1:W1:Y:S01]  /*06f0*/  SYNCS.EXCH.64 URZ, [UR8+0x50], UR6 ;  /* 0x00005006083f75b2 */ /* 0x0002620008000100 */
[----:B------:R1:W1:Y:S01]  /*0700*/  SYNCS.EXCH.64 URZ, [UR8+0x38], UR4 ;  /* 0x00003804083f75b2 */ /* 0x0002620008000100 */
[----:B------:R1:W1:Y:S01]  /*0710*/  SYNCS.EXCH.64 URZ, [UR8+0x58], UR6 ;  /* 0x00005806083f75b2 */ /* 0x0002620008000100 */
[----:B------:R1:W1:Y:S01]  /*0720*/  SYNCS.EXCH.64 URZ, [UR8+0x40], UR4 ;  /* 0x00004004083f75b2 */ /* 0x0002620008000100 */
[----:B------:R1:W1:Y:S01]  /*0730*/  SYNCS.EXCH.64 URZ, [UR8+0x60], UR6 ;  /* 0x00006006083f75b2 */ /* 0x0002620008000100 */
[----:B------:R1:W1:Y:S01]  /*0740*/  SYNCS.EXCH.64 URZ, [UR8+0x48], UR4 ;  /* 0x00004804083f75b2 */ /* 0x0002620008000100 */
[----:B------:R1:W1:Y:S01]  /*0750*/  SYNCS.EXCH.64 URZ, [UR8+0x68], UR6 ;  /* 0x00006806083f75b2 */ /* 0x0002620008000100 */
[----:B------:R-:W-:Y:S01]  /*0760*/  NOP ;  /* 0x0000000000007918 */ /* 0x000fe20000000000 */
.L_x_7:
[----:B------:R-:W5:Y:S01]  /*0770*/  SHFL.IDX PT, R9, R9, RZ, 0x1f ;  /* 0x00001fff09097589 */ /* 0x000f6200000e0000 */
[----:B-1----:R-:W-:Y:S02]  /*0780*/  ISETP.NE.AND P6, PT, R3, 0x1, PT ;  /* 0x000000010300780c */ /* 0x002fe40003fc5270 */
[----:B------:R-:W-:Y:S01]  /*0790*/  ELECT P1, URZ, PT ;  /* 0x00000000003f782f */ /* 0x000fe20003820000 */
[----:B------:R-:W1:Y:S01]  /*07a0*/  S2UR UR37, SR_CgaCtaId ;  /* 0x00000000002579c3 */ /* 0x000e620000008800 */
[----:B------:R-:W2:Y:S01]  /*07b0*/  S2R R12, SR_CTAID.Y ;  /* 0x00000000000c7919 */ /* 0x000ea20000002600 */
[----:B------:R-:W-:Y:S01]  /*07c0*/  ISETP.NE.AND P4, PT, R0, RZ, PT ;  /* 0x000000ff0000720c */ /* 0x000fe20003f85270 */
[----:B------:R-:W-:Y:S01]  /*07d0*/  UMOV UR4, 0x20 ;  /* 0x0000002000047882 */ /* 0x000fe20000000000 */
[----:B------:R-:W-:Y:S01]  /*07e0*/  NOP ;  /* 0x0000000000007918 */ /* 0x000fe20000000000 */
[----:B------:R-:W3:Y:S01]  /*07f0*/  S2R R4, SR_CTAID.X ;  /* 0x0000000000047919 */ /* 0x000ee20000002500 */
[----:B------:R-:W-:Y:S04]  /*0800*/  BSSY B6, `(.L_x_8) ;  /* 0x0002d31000067945 */ /* 0x000fe80003800000 */
[----:B------:R-:W3:Y:S01]  /*0810*/  @P6 LDC R3, c[0x0][0x10] ;  /* 0x00000400ff036b82 */ /* 0x000ee20000000800 */
[----:B------:R-:W-:-:S07]  /*0820*/  @P6 IMAD.MOV.U32 R5, RZ, RZ, RZ ;  /* 0x000000ffff056224 */ /* 0x000fce00078e00ff */
[----:B------:R-:W4:Y:S01]  /*0830*/  @!P6 LDC R11, c[0x0][0xc] ;  /* 0x00000300ff0beb82 */ /* 0x000f220000000800 */
[----:B-----5:R-:W-:Y:S02]  /*0840*/  ISETP.NE.OR P2, PT, R9, RZ, !P1 ;  /* 0x000000ff0900720c */ /* 0x020fe40004f45670 */
[----:B------:R-:W-:Y:S02]  /*0850*/  @P6 MOV R9, RZ ;  /* 0x000000ff00096202 */ /* 0x000fe40000000f00 */
[----:B------:R-:W-:-:S04]  /*0860*/  ISETP.EQ.OR P1, PT, R0, 0x3, !P4 ;  /* 0x000000030000780c */ /* 0x000fc80006722670 */
[----:B------:R-:W-:Y:S02]  /*0870*/  ISETP.EQ.AND P1, PT, R10, RZ, P1 ;  /* 0x000000ff0a00720c */ /* 0x000fe40000f22270 */
[----:B--2---:R-:W-:-:S03]  /*0880*/  @P6 MOV R8, R12 ;  /* 0x0000000c00086202 */ /* 0x004fc60000000f00 */
[----:B------:R-:W-:Y:S01]  /*0890*/  VOTEU.ALL UP0, P2 ;  /* 0x00000000003f7886 */ /* 0x000fe20001000000 */
[----:B------:R-:W-:Y:S01]  /*08a0*/  VOTEU.ALL UP1, P2 ;  /* 0x00000000003f7886 */ /* 0x000fe20001020000 */
[----:B---3--:R-:W-:-:S03]  /*08b0*/  @P6 IMAD.WIDE.U32 R2, R4, R3, R8 ;  /* 0x0000000304026225 */ /* 0x008fc600078e0008 */
[----:B------:R-:W-:Y:S01]  /*08c0*/  @!UP0 UMOV UR6, 0x400 ;  /* 0x0000040000068882 */ /* 0x000fe20000000000 */
[----:B------:R-:W-:-:S04]  /*08d0*/  @!UP0 UIADD3 UR4, -UR4, 0x100000, URZ ;  /* 0x0010000004048890 */ /* 0x000fc8000fffe13f */
[----:B------:R-:W-:Y:S02]  /*08e0*/  @!UP0 USHF.L.U32 UR5, UR4, 0xb, URZ ;  /* 0x0000000b04058899 */ /* 0x000fe4000800063f */
[----:B------:R-:W-:Y:S01]  /*08f0*/  @!UP0 USHF.L.U32 UR4, UR4, 0x1, URZ ;  /* 0x0000000104048899 */ /* 0x000fe2000800063f */
[----:B------:R-:W-:Y:S01]  /*0900*/  @!P6 MOV R8, R12 ;  /* 0x0000000c0008e202 */ /* 0x000fe20000000f00 */
[----:B-1----:R-:W-:Y:S01]  /*0910*/  @!UP0 ULEA UR8, UR37, UR6, 0x18 ;  /* 0x0000000625088291 */ /* 0x002fe2000f8ec03f */
[----:B------:R-:W-:Y:S01]  /*0920*/  @P6 IADD3 R21, R3, R5, RZ ;  /* 0x0000000503156210 */ /* 0x000fe20007ffe0ff */
[----:B------:R-:W-:Y:S01]  /*0930*/  VOTEU.ALL UP0, P2 ;  /* 0x00000000003f7886 */ /* 0x000fe20001000000 */
[C---:B------:R-:W-:Y:S01]  /*0940*/  ISETP.NE.AND P2, PT, R10.reuse, RZ, PT ;  /* 0x000000ff0a00720c */ /* 0x040fe20003f45270 */
[----:B------:R-:W-:Y:S01]  /*0950*/  ULDC UR6, c[0x0][0xc] ;  /* 0x0000030000067ab9 */ /* 0x000fe20000000800 */
[----:B------:R-:W-:Y:S01]  /*0960*/  MOV R5, RZ ;  /* 0x000000ff00057202 */ /* 0x000fe20000000f00 */
[----:B------:R-:W-:Y:S01]  /*0970*/  ULDC UR7, c[0x0][0x10] ;  /* 0x0000040000077ab9 */ /* 0x000fe20000000800 */
[----:B------:R-:W-:-:S02]  /*0980*/  IADD3 R10, R10, -0x1, RZ ;  /* 0xffffffff0a0a7810 */ /* 0x000fc40007ffe0ff */
[----:B------:R-:W-:Y:S02]  /*0990*/  ISETP.EQ.AND P5, PT, R0, 0x2, !P2 ;  /* 0x000000020000780c */ /* 0x000fe400057a2270 */
[----:B------:R-:W-:Y:S01]  /*09a0*/  @P6 MOV R20, R2 ;  /* 0x0000000200146202 */ /* 0x000fe20000000f00 */
[----:B----4-:R-:W-:Y:S01]  /*09b0*/  @!P6 IMAD.WIDE.U32 R2, R11, R8, R4 ;  /* 0x000000080b02e225 */ /* 0x010fe200078e0004 */
[----:B------:R-:W-:Y:S01]  /*09c0*/  SEL R9, RZ, 0x1, !P1 ;  /* 0x00000001ff097807 */ /* 0x000fe20004800000 */
[----:B------:R-:W1:Y:S02]  /*09d0*/  FENCE.VIEW.ASYNC.S ;  /* 0x00000000000073c6 */ /* 0x000e640000000000 */
[----:B-1----:R-:W1:Y:S01]  /*09e0*/  @!UP0 SYNCS.EXCH.64 URZ, [UR8+0x70], UR4 ;  /* 0x00007004083f85b2 */ /* 0x002e620008000100 */
[----:B------:R-:W-:Y:S02]  /*09f0*/  ISETP.GE.U32.AND P1, PT, R10, 0x2, PT ;  /* 0x000000020a00780c */ /* 0x000fe40003f26070 */
[----:B------:R-:W-:-:S02]  /*0a00*/  SEL R11, RZ, 0x1, !P5 ;  /* 0x00000001ff0b7807 */ /* 0x000fc40006800000 */
[----:B------:R-:W-:Y:S02]  /*0a10*/  @!P6 MOV R20, R2 ;  /* 0x000000020014e202 */ /* 0x000fe40000000f00 */
[----:B------:R-:W-:Y:S02]  /*0a20*/  SEL R11, R11, 0x2, P1 ;  /* 0x000000020b0b7807 */ /* 0x000fe40000800000 */
[----:B------:R-:W-:Y:S01]  /*0a30*/  @!P6 MOV R21, R3 ;  /* 0x000000030015e202 */ /* 0x000fe20000000f00 */
[----:B------:R2:W-:Y:S01]  /*0a40*/  STL [R1+0x200], R20 ;  /* 0x0002001401007387 */ /* 0x0005e20000100800 */
[----:B------:R-:W-:-:S03]  /*0a50*/  SEL R3, R9, 0x2, P1 ;  /* 0x0000000209037807 */ /* 0x000fc60000800000 */
[----:B------:R2:W-:Y:S01]  /*0a60*/  STL [R1+0x214], R11 ;  /* 0x0002140b01007387 */ /* 0x0005e20000100800 */
[----:B------:R3:W1:Y:S01]  /*0a70*/  @!UP1 SYNCS.EXCH.64 URZ, [UR8+0x78], UR4 ;  /* 0x00007804083f95b2 */ /* 0x0006620008000100 */
[----:B------:R-:W-:Y:S02]  /*0a80*/  NOP ;  /* 0x0000000000007918 */ /* 0x000fe40000000000 */
[----:B------:R2:W-:Y:S04]  /*0a90*/  STL [R1+0x204], R21 ;  /* 0x0002041501007387 */ /* 0x0005e80000100800 */
[----:B------:R2:W-:Y:S01]  /*0aa0*/  STL [R1+0x208], R3 ;  /* 0x0002080301007387 */ /* 0x0005e20000100800 */
[----:B---3--:R-:W-:-:S03]  /*0ab0*/  UIMAD.WIDE.U32 UR4, UR6, UR7, URZ ;  /* 0x00000007060472a5 */ /* 0x008fc6000f8e003f */
[----:B------:R-:W-:Y:S02]  /*0ac0*/  ULDC UR6, c[0x0][0x14] ;  /* 0x0000050000067ab9 */ /* 0x000fe40000000800 */
[----:B------:R-:W-:Y:S02]  /*0ad0*/  UIMAD.WIDE.U32 UR46, UR4, UR6, URZ ;  /* 0x00000006042e72a5 */ /* 0x000fe4000f8e003f */
[----:B------:R-:W-:-:S04]  /*0ae0*/  UIMAD UR38, UR5, UR6, URZ ;  /* 0x00000006052672a4 */ /* 0x000fc8000f8e023f */
[----:B------:R-:W-:Y:S01]  /*0af0*/  UIADD3 UR38, UR47, UR38, URZ ;  /* 0x000000262f267290 */ /* 0x000fe2000fffe03f */
[----:B-1----:R-:W-:Y:S06]  /*0b00*/  BAR.SYNC.DEFER_BLOCKING 0x0 ;  /* 0x0000000000007b1d */ /* 0x002fec0000010000 */
[----:B--2---:R-:W-:Y:S05]  /*0b10*/  @!P2 BRA `(.L_x_9) ;  /* 0x000002940064a947 */ /* 0x004fea0003800000 */
[----:B------:R-:W-:-:S13]  /*0b20*/  ISETP.GT.U32.AND P0, PT, R10, 0x1, PT ;  /* 0x000000010a00780c */ /* 0x000fda0003f04070 */
[----:B------:R-:W-:Y:S05]  /*0b30*/  @P0 BRA `(.L_x_10) ;  /* 0x000002cc00f40947 */ /* 0x000fea0003800000 */
[----:B------:R-:W-:Y:S01]  /*0b40*/  PRMT R2, RZ, 0x7610, R2 ;  /* 0x00007610ff027816 */ /* 0x000fe20000000002 */
[----:B------:R-:W-:Y:S01]  /*0b50*/  ULDC.64 UR4, c[0x0][0x8f8] ;  /* 0x00023e0000047ab9 */ /* 0x000fe20000000a00 */
[----:B------:R-:W-:Y:S01]  /*0b60*/  UMOV UR43, 0xffffffff ;  /* 0xffffffff002b7882 */ /* 0x000fe20000000000 */
[----:B------:R-:W-:Y:S01]  /*0b70*/  ISETP.GE.U32.AND P0, PT, R20, UR4, PT ;  /* 0x0000000414007c0c */ /* 0x000fe2000bf06070 */
[----:B------:R-:W-:Y:S01]  /*0b80*/  IMAD.MOV.U32 R18, RZ, RZ, -0x1 ;  /* 0xffffffffff127424 */ /* 0x000fe200078e00ff */
[----:B------:R1:W-:Y:S01]  /*0b90*/  STL.S16 [R1+0x20c], R2 ;  /* 0x00020c0201007387 */ /* 0x0003e20000100600 */
[----:B------:R-:W-:Y:S02]  /*0ba0*/  MOV R19, 0xffffffff ;  /* 0xffffffff00137802 */ /* 0x000fe40000000f00 */
[----:B------:R-:W-:Y:S02]  /*0bb0*/  ISETP.GE.U32.AND.EX P0, PT, R21, UR5, PT, P0 ;  /* 0x0000000515007c0c */ /* 0x000fe4000bf06100 */
[----:B------:R-:W-:-:S11]  /*0bc0*/  PRMT R0, RZ, 0x7610, R0 ;  /* 0x00007610ff007816 */ /* 0x000fd60000000000 */
[----:B-1----:R-:W-:Y:S05]  /*0bd0*/  @P0 BRA `(.L_x_11) ;  /* 0x0000000400680947 */ /* 0x002fea0003800000 */
[----:B------:R-:W1:Y:S01]  /*0be0*/  LDC.64 R14, c[0x0][0x8d0] ;  /* 0x00023400ff0e7b82 */ /* 0x000e620000000a00 */
[----:B------:R-:W-:Y:S02]  /*0bf0*/  MOV R2, R20 ;  /* 0x0000001400027202 */ /* 0x000fe40000000f00 */
[----:B------:R-:W-:-:S05]  /*0c00*/  MOV R3, R21 ;  /* 0x0000001500037202 */ /* 0x000fca0000000f00 */
[----:B------:R-:W2:Y:S08]  /*0c10*/  LDC R0, c[0x0][0x8d8] ;  /* 0x00023600ff007b82 */ /* 0x000eb00000000800 */
[----:B------:R-:W3:Y:S01]  /*0c20*/  LDC.64 R16, c[0x0][0x8c8] ;  /* 0x00023200ff107b82 */ /* 0x000ee20000000a00 */
[----:B-1----:R-:W-:-:S04]  /*0c30*/  ISETP.NE.U32.AND P0, PT, R14, RZ, PT ;  /* 0x000000ff0e00720c */ /* 0x002fc80003f05070 */
[----:B------:R-:W-:-:S13]  /*0c40*/  ISETP.NE.AND.EX P0, PT, R15, RZ, PT, P0 ;  /* 0x000000ff0f00720c */ /* 0x000fda0003f05300 */
[----:B--23--:R-:W-:Y:S05]  /*0c50*/  @!P0 BRA `(.L_x_12) ;  /* 0x0000000000288947 */ /* 0x00cfea0003800000 */
[----:B------:R-:W1:Y:S02]  /*0c60*/  LDC R9, c[0x0][0x8dc] ;  /* 0x00023700ff097b82 */ /* 0x000e640000000800 */
[----:B-1----:R-:W-:-:S04]  /*0c70*/  IADD3 R9, P0, R20, R9, RZ ;  /* 0x0000000914097210 */ /* 0x002fc80007f1e0ff */
[----:B------:R-:W-:-:S05]  /*0c80*/  IADD3.X R13, RZ, R21, RZ, P0, !PT ;  /* 0x00000015ff0d7210 */ /* 0x000fca00007fe4ff */
[----:B------:R-:W-:-:S04]  /*0c90*/  IMAD.WIDE.U32 R2, R13, R14, RZ ;  /* 0x0000000e0d027225 */ /* 0x000fc800078e00ff */
[----:B------:R-:W-:-:S04]  /*0ca0*/  IMAD.WIDE.U32 R6, P0, R9, R15, R2 ;  /* 0x0000000f09067225 */ /* 0x000fc80007800002 */
[----:B------:R-:W-:Y:S01]  /*0cb0*/  IMAD.WIDE.U32 R2, R9, R14, RZ ;  /* 0x0000000e09027225 */ /* 0x000fe200078e00ff */
[----:B------:R-:W-:Y:S02]  /*0cc0*/  IADD3.X R11, RZ, RZ, RZ, P0, !PT ;  /* 0x000000ffff0b7210 */ /* 0x000fe400007fe4ff */
[----:B------:R-:W-:Y:S02]  /*0cd0*/  MOV R10, R7 ;  /* 0x00000007000a7202 */ /* 0x000fe40000000f00 */
[----:B------:R-:W-:-:S05]  /*0ce0*/  IADD3 RZ, P0, R3, R6, RZ ;  /* 0x0000000603ff7210 */ /* 0x000fca0007f1e0ff */
[----:B------:R-:W-:-:S08]  /*0cf0*/  IMAD.WIDE.U32.X R2, R13, R15, R10, P0 ;  /* 0x0000000f0d027225 */ /* 0x000fd000000e040a */
.L_x_12:
[-CC-:B------:R-:W-:Y:S01]  /*0d00*/  SHF.R.U64 R22, R2, R0.reuse, R3.reuse ;  /* 0x0000000002167219 */ /* 0x180fe20000001203 */
[----:B------:R-:W1:Y:S01]  /*0d10*/  LDC R10, c[0x0][0x8c0] ;  /* 0x00023000ff0a7b82 */ /* 0x000e620000000800 */
[----:B------:R-:W-:Y:S01]  /*0d20*/  SHF.R.U32.HI R2, RZ, R0, R3 ;  /* 0x00000000ff027219 */ /* 0x000fe20000011603 */
[----:B------:R-:W-:Y:S01]  /*0d30*/  ULDC UR4, c[0x0][0x150] ;  /* 0x0000540000047ab9 */ /* 0x000fe20000000800 */
[----:B------:R-:W-:Y:S02]  /*0d40*/  IADD3 R7, P0, RZ, -R22, RZ ;  /* 0x80000016ff077210 */ /* 0x000fe40007f1e0ff */
[----:B------:R-:W-:Y:S02]  /*0d50*/  MOV R3, R21 ;  /* 0x0000001500037202 */ /* 0x000fe40000000f00 */
[----:B------:R-:W-:Y:S01]  /*0d60*/  IADD3.X R9, RZ, ~R2, RZ, P0, !PT ;  /* 0x80000002ff097210 */ /* 0x000fe200007fe4ff */
[----:B------:R-:W2:Y:S01]  /*0d70*/  LDC R5, c[0x0][0x144] ;  /* 0x00005100ff057b82 */ /* 0x000ea20000000800 */
[----:B------:R-:W-:-:S02]  /*0d80*/  MOV R2, R20 ;  /* 0x0000001400027202 */ /* 0x000fc40000000f00 */
[----:B------:R-:W-:Y:S01]  /*0d90*/  I2FP.F32.U32 R0, R4 ;  /* 0x0000000400007245 */ /* 0x000fe20000201000 */
[-C--:B------:R-:W-:Y:S02]  /*0da0*/  IMAD R6, R9, R16.reuse, RZ ;  /* 0x0000001009067224 */ /* 0x080fe400078e02ff */
[C---:B------:R-:W-:Y:S02]  /*0db0*/  IMAD.WIDE.U32 R2, R7.reuse, R16, R2 ;  /* 0x0000001007027225 */ /* 0x040fe400078e0002 */
[----:B------:R-:W3:Y:S02]  /*0dc0*/  LDC.64 R20, c[0x0][0x8e8] ;  /* 0x00023a00ff147b82 */ /* 0x000ee40000000a00 */
[----:B------:R-:W-:Y:S01]  /*0dd0*/  FMUL R0, R0, UR4 ;  /* 0x0000000400007c20 */ /* 0x000fe20008400000 */
[----:B------:R-:W-:Y:S01]  /*0de0*/  IMAD R7, R7, R17, R6 ;  /* 0x0000001107077224 */ /* 0x000fe200078e0206 */
[----:B------:R-:W-:Y:S01]  /*0df0*/  ULDC UR4, c[0x0][0x154] ;  /* 0x0000550000047ab9 */ /* 0x000fe20000000800 */
[----:B------:R-:W-:-:S02]  /*0e00*/  MOV R6, 0x1 ;  /* 0x0000000100067802 */ /* 0x000fc40000000f00 */
[----:B------:R-:W-:Y:S01]  /*0e10*/  IMAD.IADD R7, R3, 0x1, R7 ;  /* 0x0000000103077824 */ /* 0x000fe200078e0207 */
[----:B------:R-:W4:Y:S01]  /*0e20*/  F2I.U32.TRUNC.NTZ R0, R0 ;  /* 0x0000000000007305 */ /* 0x000f22000020f000 */
[----:B------:R-:W5:Y:S03]  /*0e30*/  LDC R14, c[0x0][0x8b0] ;  /* 0x00022c00ff0e7b82 */ /* 0x000f660000000800 */
[--C-:B-1----:R-:W-:Y:S02]  /*0e40*/  SHF.R.U64 R12, R2, R10, R7.reuse ;  /* 0x0000000a020c7219 */ /* 0x102fe40000001207 */
[----:B------:R-:W-:Y:S02]  /*0e50*/  I2FP.F32.U32 R2, R8 ;  /* 0x0000000800027245 */ /* 0x000fe40000201000 */
[----:B------:R-:W-:Y:S01]  /*0e60*/  SHF.R.U32.HI R7, RZ, R10, R7 ;  /* 0x0000000aff077219 */ /* 0x000fe20000011607 */
[----:B------:R-:W1:Y:S01]  /*0e70*/  LDC R9, c[0x0][0x900] ;  /* 0x00024000ff097b82 */ /* 0x000e620000000800 */
[----:B----4-:R-:W-:-:S07]  /*0e80*/  IADD3 R3, -R0, RZ, RZ ;  /* 0x000000ff00037210 */ /* 0x010fce0007ffe1ff */
[----:B------:R-:W4:Y:S01]  /*0e90*/  LDC R13, c[0x0][0x148] ;  /* 0x00005200ff0d7b82 */ /* 0x000f220000000800 */
[----:B---3--:R-:W-:Y:S01]  /*0ea0*/  ISETP.NE.U32.AND P0, PT, R20, RZ, PT ;  /* 0x000000ff1400720c */ /* 0x008fe20003f05070 */
[----:B--2---:R-:W-:Y:S02]  /*0eb0*/  IMAD R0, R5, R3, R4 ;  /* 0x0000000305007224 */ /* 0x004fe400078e0204 */
[----:B------:R-:W-:Y:S01]  /*0ec0*/  FMUL R3, R2, UR4 ;  /* 0x0000000402037c20 */ /* 0x000fe20008400000 */
[----:B------:R-:W-:Y:S02]  /*0ed0*/  ISETP.NE.AND.EX P0, PT, R21, RZ, PT, P0 ;  /* 0x000000ff1500720c */ /* 0x000fe40003f05300 */
[----:B------:R-:W-:Y:S01]  /*0ee0*/  MOV R2, 0xffffffff ;  /* 0xffffffff00027802 */ /* 0x000fe20000000f00 */
[----:B------:R-:W2:Y:S01]  /*0ef0*/  LDC R19, c[0x0][0x8a8] ;  /* 0x00022a00ff137b82 */ /* 0x000ea20000000800 */
[-CC-:B-----5:R-:W-:Y:S01]  /*0f00*/  SHF.R.U64 R23, R12, R14.reuse, R7.reuse ;  /* 0x0000000e0c177219 */ /* 0x1a0fe20000001207 */
[----:B------:R3:W1:Y:S01]  /*0f10*/  F2I.U32.TRUNC.NTZ R11, R3 ;  /* 0x00000003000b7305 */ /* 0x000662000020f000 */
[----:B------:R-:W-:-:S05]  /*0f20*/  SHF.R.U32.HI R4, RZ, R14, R7 ;  /* 0x0000000eff047219 */ /* 0x000fca0000011607 */
[----:B------:R-:W2:Y:S01]  /*0f30*/  LDC R16, c[0x0][0x8f0] ;  /* 0x00023c00ff107b82 */ /* 0x000ea20000000800 */
[-C--:B-1----:R-:W-:Y:S02]  /*0f40*/  SHF.L.U32 R2, R2, R9.reuse, RZ ;  /* 0x0000000902027219 */ /* 0x082fe400000006ff */
[-CC-:B------:R-:W-:Y:S02]  /*0f50*/  SHF.R.U64 R14, R23, R9.reuse, R4.reuse ;  /* 0x00000009170e7219 */ /* 0x180fe40000001204 */
[-C--:B------:R-:W-:Y:S02]  /*0f60*/  SHF.R.U32.HI R4, RZ, R9.reuse, R4 ;  /* 0x00000009ff047219 */ /* 0x080fe40000011604 */
[----:B------:R-:W-:Y:S01]  /*0f70*/  LOP3.LUT R10, RZ, R2, RZ, 0x33, !PT ;  /* 0x00000002ff0a7212 */ /* 0x000fe200078e33ff */
[----:B------:R-:W1:Y:S01]  /*0f80*/  LDC R17, c[0x0][0x8e0] ;  /* 0x00023800ff117b82 */ /* 0x000e620000000800 */
[----:B------:R-:W-:Y:S02]  /*0f90*/  SHF.L.U32 R9, R6, R9, RZ ;  /* 0x0000000906097219 */ /* 0x000fe400000006ff */
[----:B------:R-:W-:-:S02]  /*0fa0*/  MOV R2, R14 ;  /* 0x0000000e00027202 */ /* 0x000fc40000000f00 */
[----:B---3--:R-:W-:-:S03]  /*0fb0*/  MOV R3, R4 ;  /* 0x0000000400037202 */ /* 0x008fc60000000f00 */
[----:B------:R-:W3:Y:S01]  /*0fc0*/  LDC R18, c[0x0][0x8b8] ;  /* 0x00022e00ff127b82 */ /* 0x000ee20000000800 */
[----:B----4-:R-:W-:Y:S05]  /*0fd0*/  @!P0 BRA `(.L_x_13) ;  /* 0x0000000000288947 */ /* 0x010fea0003800000 */
[----:B------:R-:W4:Y:S02]  /*0fe0*/  LDC R7, c[0x0][0x8f4] ;  /* 0x00023d00ff077b82 */ /* 0x000f240000000800 */
[----:B----4-:R-:W-:-:S04]  /*0ff0*/  IADD3 R7, P0, R14, R7, RZ ;  /* 0x000000070e077210 */ /* 0x010fc80007f1e0ff */
        /* <DEDUP_REMOVED lines=8> */
.L_x_13:
[----:B--2---:R-:W-:Y:S01]  /*1080*/  SHF.R.U64 R2, R2, R16, R3 ;  /* 0x0000001002027219 */ /* 0x004fe20000001203 */
[----:B------:R-:W-:Y:S01]  /*1090*/  IMAD.MOV R11, RZ, RZ, -R11 ;  /* 0x000000ffff0b7224 */ /* 0x000fe200078e0a0b */
[----:B------:R-:W-:Y:S02]  /*10a0*/  LOP3.LUT R10, R23, R10, RZ, 0xc0, !PT ;  /* 0x0000000a170a7212 */ /* 0x000fe400078ec0ff */
[----:B------:R-:W-:Y:S01]  /*10b0*/  IADD3 R3, R19, -0x1, RZ ;  /* 0xffffffff13037810 */ /* 0x000fe20007ffe0ff */
[----:B------:R-:W-:Y:S01]  /*10c0*/  @P6 IMAD R0, R13, R11, R8 ;  /* 0x0000000b0d006224 */ /* 0x000fe200078e0208 */
[----:B------:R-:W-:Y:S01]  /*10d0*/  IADD3 R4, -R2, RZ, RZ ;  /* 0x000000ff02047210 */ /* 0x000fe20007ffe1ff */
[----:B------:R-:W-:Y:S01]  /*10e0*/  IMAD R9, R9, R2, R10 ;  /* 0x0000000209097224 */ /* 0x000fe200078e020a */
[----:B------:R-:W-:Y:S02]  /*10f0*/  LOP3.LUT R3, R12, R3, RZ, 0xc0, !PT ;  /* 0x000000030c037212 */ /* 0x000fe400078ec0ff */
[----:B------:R-:W-:Y:S01]  /*1100*/  R2UR UR43, R22 ;  /* 0x00000000162b72ca */ /* 0x000fe200000e0000 */
[----:B-1----:R-:W-:-:S02]  /*1110*/  IMAD R2, R4, R17, R14 ;  /* 0x0000001104027224 */ /* 0x002fc400078e020e */
[----:B---3--:R-:W-:Y:S02]  /*1120*/  IMAD R0, R9, R18, R0 ;  /* 0x0000001209007224 */ /* 0x008fe400078e0200 */
[----:B------:R-:W-:Y:S01]  /*1130*/  IMAD R19, R2, R19, R3 ;  /* 0x0000001302137224 */ /* 0x000fe200078e0203 */
[----:B------:R-:W-:-:S04]  /*1140*/  MOV R2, 0x1 ;  /* 0x0000000100027802 */ /* 0x000fc80000000f00 */
[----:B------:R-:W-:Y:S02]  /*1150*/  SEL R18, R19, R0, !P6 ;  /* 0x0000000013127207 */ /* 0x000fe40007000000 */
[----:B------:R-:W-:Y:S02]  /*1160*/  SEL R19, R0, R19, !P6 ;  /* 0x0000001300137207 */ /* 0x000fe40007000000 */
[----:B------:R-:W-:-:S07]  /*1170*/  PRMT R0, R2, 0x7610, R0 ;  /* 0x0000761002007816 */ /* 0x000fce0000000000 */
.L_x_11:
[----:B------:R-:W-:-:S08]  /*1180*/  NOP ;  /* 0x0000000000007918 */ /* 0x000fd00000000000 */
[----:B------:R-:W1:Y:S02]  /*1190*/  USETMAXREG.TRY_ALLOC.CTAPOOL UP0, 0xf0 ;  /* 0x000000f0000079c8 */ /* 0x000e640008000600 */
[----:B-1----:R-:W-:-:S13]  /*11a0*/  PLOP3.LUT P0, PT, PT, PT, UP0, 0x80, 0x0 ;  /* 0x000000000000781c */ /* 0x002fda0003f0f008 */
[----:B------:R-:W-:Y:S05]  /*11b0*/  @!P0 BRA `(.L_x_11) ;  /* 0xfffffffc00f08947 */ /* 0x000fea000383ffff */
[----:B------:R-:W-:Y:S02]  /*11c0*/  ULDC.64 UR4, c[0x0][0x590] ;  /* 0x0001640000047ab9 */ /* 0x000fe40000000a00 */
[----:B------:R-:W-:-:S04]  /*11d0*/  ISETP.NE.U32.AND P0, PT, RZ, UR4, PT ;  /* 0x00000004ff007c0c */ /* 0x000fc8000bf05070 */
[----:B------:R-:W-:-:S13]  /*11e0*/  ISETP.NE.AND.EX P0, PT, RZ, UR5, PT, P0 ;  /* 0x00000005ff007c0c */ /* 0x000fda000bf05300 */
[----:B------:R-:W-:Y:S05]  /*11f0*/  @P0 BRA `(.L_x_14) ;  /* 0x0000000000340947 */ /* 0x000fea0003800000 */
[----:B------:R-:W-:Y:S02]  /*1200*/  ULDC.64 UR4, c[0x0][0x588] ;  /* 0x0001620000047ab9 */ /* 0x000fe40000000a00 */
[----:B------:R-:W-:-:S04]  /*1210*/  ISETP.NE.U32.AND P0, PT, RZ, UR4, PT ;  /* 0x00000004ff007c0c */ /* 0x000fc8000bf05070 */
[----:B------:R-:W-:-:S13]  /*1220*/  ISETP.NE.AND.EX P0, PT, RZ, UR5, PT, P0 ;  /* 0x00000005ff007c0c */ /* 0x000fda000bf05300 */
[----:B------:R-:W-:Y:S05]  /*1230*/  @!P0 BRA `(.L_x_15) ;  /* 0x0000000000148947 */ /* 0x000fea0003800000 */
[----:B------:R-:W1:Y:S02]  /*1240*/  LDC.64 R16, c[0x0][0x588] ;  /* 0x00016200ff107b82 */ /* 0x000e640000000a00 */
[----:B-1----:R1:W5:Y:S01]  /*1250*/  LDG.E R16, desc[UR54][R16.64] ;  /* 0x0000003610107981 */ /* 0x002362000c1e1900 */
[----:B------:R-:W-:-:S05]  /*1260*/  MOV R2, 0x1 ;  /* 0x0000000100027802 */ /* 0x000fca0000000f00 */
[----:B------:R1:W-:Y:S01]  /*1270*/  STL.S16 [R1+0x20c], R2 ;  /* 0x00020c0201007387 */ /* 0x0003e20000100600 */
[----:B------:R-:W-:Y:S05]  /*1280*/  BRA `(.L_x_14) ;  /* 0x0000000000107947 */ /* 0x000fea0003800000 */
.L_x_15:
[----:B------:R-:W-:Y:S01]  /*1290*/  MOV R2, 0x1 ;  /* 0x0000000100027802 */ /* 0x000fe20000000f00 */
[----:B------:R-:W-:Y:S02]  /*12a0*/  ULDC UR4, c[0x0][0x580] ;  /* 0x0001600000047ab9 */ /* 0x000fe40000000800 */
[----:B------:R-:W-:Y:S02]  /*12b0*/  MOV R16, UR4 ;  /* 0x0000000400107c02 */ /* 0x000fe40008000f00 */
[----:B------:R2:W-:Y:S05]  /*12c0*/  STL.S16 [R1+0x20c], R2 ;  /* 0x00020c0201007387 */ /* 0x0005ea0000100600 */
.L_x_14:
        /* <DEDUP_REMOVED lines=8> */
[----:B-12---:R-:W1:Y:S02]  /*1350*/  LDC.64 R2, c[0x0][0x5a8] ;  /* 0x00016a00ff027b82 */ /* 0x006e640000000a00 */
[----:B-1----:R3:W5:Y:S01]  /*1360*/  LDG.E R17, desc[UR54][R2.64] ;  /* 0x0000003602117981 */ /* 0x002762000c1e1900 */
[----:B------:R-:W-:Y:S05]  /*1370*/  BRA `(.L_x_16) ;  /* 0x0000000000087947 */ /* 0x000fea0003800000 */
.L_x_17:
[----:B------:R-:W-:Y:S02]  /*1380*/  ULDC UR4, c[0x0][0x5a0] ;  /* 0x0001680000047ab9 */ /* 0x000fe40000000800 */
[----:B-1----:R-:W-:-:S07]  /*1390*/  MOV R17, UR4 ;  /* 0x0000000400117c02 */ /* 0x002fce0008000f00 */
.L_x_16:
[----:B------:R-:W-:Y:S01]  /*13a0*/  LOP3.LUT P1, RZ, R0, 0xff, RZ, 0xc0, !PT ;  /* 0x000000ff00ff7812 */ /* 0x000fe2000782c0ff */
[----:B------:R-:W-:Y:S01]  /*13b0*/  UMOV UR36, URZ ;  /* 0x0000003f00247c82 */ /* 0x000fe20008000000 */
[----:B------:R-:W-:-:S11]  /*13c0*/  PLOP3.LUT P0, PT, PT, PT, PT, 0x80, 0x0 ;  /* 0x000000000000781c */ /* 0x000fd60003f0f070 */
[----:B------:R-:W-:Y:S05]  /*13d0*/  @!P1 BRA `(.L_x_18) ;  /* 0x00000288008c9947 */ /* 0x000fea0003800000 */
[----:B---3--:R-:W3:Y:S01]  /*13e0*/  LDL R3, [R1+0x208] ;  /* 0x0002080001037983 */ /* 0x008ee20000100800 */
[----:B------:R-:W-:-:S03]  /*13f0*/  ULDC UR4, c[0x0][0x28c] ;  /* 0x0000a30000047ab9 */ /* 0x000fc60000000800 */
[----:B-12---:R-:W2:Y:S01]  /*1400*/  LDL R2, [R1+0x214] ;  /* 0x0002140001027983 */ /* 0x006ea20000100800 */
[----:B------:R-:W-:Y:S01]  /*1410*/  UIADD3 UR4, UR4, 0x3f, URZ ;  /* 0x0000003f04047890 */ /* 0x000fe2000fffe03f */
[----:B------:R-:W-:Y:S01]  /*1420*/  MOV R164, 0x10 ;  /* 0x0000001000a47802 */ /* 0x000fe20000000f00 */
[----:B------:R-:W-:Y:S01]  /*1430*/  ULDC.64 UR50, c[0x0][0x198] ;  /* 0x0000660000327ab9 */ /* 0x000fe20000000a00 */
[----:B------:R-:W1:Y:S01]  /*1440*/  S2R R4, SR_TID.X ;  /* 0x0000000000047919 */ /* 0x000e620000002100 */
[----:B------:R-:W-:Y:S01]  /*1450*/  USHF.R.S32.HI UR5, URZ, 0x1f, UR4 ;  /* 0x0000001f3f057899 */ /* 0x000fe20008011404 */
[----:B------:R-:W-:Y:S01]  /*1460*/  UMOV UR39, URZ ;  /* 0x0000003f00277c82 */ /* 0x000fe20008000000 */
[----:B------:R-:W-:Y:S02]  /*1470*/  UMOV UR44, URZ ;  /* 0x0000003f002c7c82 */ /* 0x000fe40008000000 */
[----:B------:R-:W-:Y:S01]  /*1480*/  ULEA.HI UR5, UR5, UR4, URZ, 0x6 ;  /* 0x0000000405057291 */ /* 0x000fe2000f8f303f */
[----:B------:R-:W-:Y:S01]  /*1490*/  UMOV UR40, URZ ;  /* 0x0000003f00287c82 */ /* 0x000fe20008000000 */
[----:B------:R-:W-:-:S02]  /*14a0*/  UMOV UR36, URZ ;  /* 0x0000003f00247c82 */ /* 0x000fc40008000000 */
[----:B------:R-:W-:Y:S01]  /*14b0*/  USHF.R.S32.HI UR45, URZ, 0x6, UR5 ;  /* 0x000000063f2d7899 */ /* 0x000fe20008011405 */
[C---:B-1----:R-:W-:Y:S02]  /*14c0*/  LOP3.LUT R190, R4.reuse, 0xff, RZ, 0xc0, !PT ;  /* 0x000000ff04be7812 */ /* 0x042fe400078ec0ff */
[----:B------:R-:W-:-:S03]  /*14d0*/  LOP3.LUT P0, RZ, R4, 0x4, RZ, 0xc0, !PT ;  /* 0x0000000404ff7812 */ /* 0x000fc6000780c0ff */
[----:B------:R-:W-:Y:S01]  /*14e0*/  VIADD R190, R190, 0x1f ;  /* 0x0000001fbebe7836 */ /* 0x000fe20000000000 */
[----:B------:R-:W-:Y:S02]  /*14f0*/  SEL R164, R164, 0xfffffff0, !P0 ;  /* 0xfffffff0a4a47807 */ /* 0x000fe40004000000 */
[----:B---3--:R-:W-:Y:S02]  /*1500*/  LOP3.LUT R191, R3, 0x1, RZ, 0xfc, !PT ;  /* 0x0000000103bf7812 */ /* 0x008fe400078efcff */
[----:B--2---:R-:W-:-:S07]  /*1510*/  LOP3.LUT R154, R2, 0x1, RZ, 0xfc, !PT ;  /* 0x00000001029a7812 */ /* 0x004fce00078efcff */
.L_x_991:
[----:B-1----:R-:W1:Y:S01]  /*1520*/  S2R R0, SR_TID.X ;  /* 0x0000000000007919 */ /* 0x002e620000002100 */
[----:B------:R-:W2:Y:S01]  /*1530*/  S2UR UR48, SR_CgaCtaId ;  /* 0x00000000003079c3 */ /* 0x000ea20000008800 */
[----:B------:R-:W-:Y:S02]  /*1540*/  UMOV UR49, 0x400 ;  /* 0x0000040000317882 */ /* 0x000fe40000000000 */
[----:B--2---:R-:W-:Y:S01]  /*1550*/  ULEA UR49, UR48, UR49, 0x18 ;  /* 0x0000003130317291 */ /* 0x004fe2000f8ec03f */
[----:B-1----:R-:W-:-:S04]  /*1560*/  LOP3.LUT R0, R0, 0x80, RZ, 0xc0, !PT ;  /* 0x0000008000007812 */ /* 0x002fc800078ec0ff */
[----:B------:R-:W-:-:S06]  /*1570*/  SHF.R.U32.HI R0, RZ, 0x7, R0 ;  /* 0x00000007ff007819 */ /* 0x000fcc0000011600 */
[----:B------:R-:W1:Y:S02]  /*1580*/  SHFL.IDX PT, R0, R0, RZ, 0x1f ;  /* 0x00001fff00007589 */ /* 0x000e6400000e0000 */
[----:B-1----:R-:W-:-:S13]  /*1590*/  R2UR UR4, R0 ;  /* 0x00000000000472ca */ /* 0x002fda00000e0000 */
[----:B------:R-:W-:-:S04]  /*15a0*/  ULEA.HI UR5, UR4, UR4, URZ, 0x1 ;  /* 0x0000000404057291 */ /* 0x000fc8000f8f083f */
[----:B------:R-:W-:-:S04]  /*15b0*/  ULOP3.LUT UR5, UR5, 0x7fffe, URZ, 0xc0, !UPT ;  /* 0x0007fffe05057892 */ /* 0x000fc8000f8ec03f */
[----:B------:R-:W-:-:S03]  /*15c0*/  UIADD3 UR5, UR4, -UR5, URZ ;  /* 0x8000000504057290 */ /* 0x000fc6000fffe03f */
[----:B------:R-:W-:Y:S01]  /*15d0*/  ULDC UR4, c[0x0][0x28c] ;  /* 0x0000a30000047ab9 */ /* 0x000fe20000000800 */
[----:B------:R-:W-:Y:S01]  /*15e0*/  ULEA UR5, UR5, UR49, 0xd ;  /* 0x0000003105057291 */ /* 0x000fe2000f8e683f */
[----:B------:R-:W-:-:S03]  /*15f0*/  ISETP.LT.AND P0, PT, RZ, UR4, PT ;  /* 0x00000004ff007c0c */ /* 0x000fc6000bf01270 */
[----:B------:R-:W-:-:S04]  /*1600*/  UIADD3 UR5, UR5, 0x8400, URZ ;  /* 0x0000840005057890 */ /* 0x000fc8000fffe03f */
[----:B------:R-:W-:-:S04]  /*1610*/  USHF.R.U32.HI UR5, URZ, 0x4, UR5 ;  /* 0x000000043f057899 */ /* 0x000fc80008011605 */
[----:B------:R-:W-:Y:S02]  /*1620*/  ULOP3.LUT UR41, UR5, 0x3fff, URZ, 0xc0, !UPT ;  /* 0x00003fff05297892 */ /* 0x000fe4000f8ec03f */
[----:B------:R-:W-:Y:S10]  /*1630*/  @P0 BRA `(.L_x_19) ;  /* 0x0000000000400947 */ /* 0x000ff40003800000 */
[----:B------:R-:W-:Y:S01]  /*1640*/  MOV R0, 0x0 ;  /* 0x0000000000007802 */ /* 0x000fe20000000f00 */
[----:B------:R-:W-:Y:S01]  /*1650*/  ULDC.64 UR4, c[0x4][0x70] ;  /* 0x01001c0000047ab9 */ /* 0x000fe20000000a00 */
[----:B------:R-:W-:Y:S01]  /*1660*/  ULDC.64 UR6, c[0x4][0x8] ;  /* 0x0100020000067ab9 */ /* 0x000fe20000000a00 */
[----:B------:R-:W-:Y:S01]  /*1670*/  MOV R4, UR4 ;  /* 0x0000000400047c02 */ /* 0x000fe20008000f00 */
[----:B------:R1:W2:Y:S01]  /*1680*/  LDC.64 R2, c[0x4][R0] ;  /* 0x0100000000027b82 */ /* 0x0002a20000000a00 */
[----:B------:R-:W-:Y:S01]  /*1690*/  MOV R5, UR5 ;  /* 0x0000000500057c02 */ /* 0x000fe20008000f00 */
[----:B------:R-:W-:Y:S01]  /*16a0*/  ULDC.64 UR4, c[0x4][0x78] ;  /* 0x01001e0000047ab9 */ /* 0x000fe20000000a00 */
[----:B------:R-:W-:Y:S01]  /*16b0*/  MOV R10, UR6 ;  /* 0x00000006000a7c02 */ /* 0x000fe20008000f00 */
[----:B------:R-:W-:Y:S01]  /*16c0*/  IMAD.MOV.U32 R13, RZ, RZ, RZ ;  /* 0x000000ffff0d7224 */ /* 0x000fe200078e00ff */
[----:B------:R-:W-:Y:S02]  /*16d0*/  MOV R6, UR4 ;  /* 0x0000000400067c02 */ /* 0x000fe40008000f00 */
[----:B------:R-:W-:-:S02]  /*16e0*/  MOV R7, UR5 ;  /* 0x0000000500077c02 */ /* 0x000fc40008000f00 */
[----:B------:R-:W-:Y:S02]  /*16f0*/  MOV R11, UR7 ;  /* 0x00000007000b7c02 */ /* 0x000fe40008000f00 */
[----:B------:R-:W-:Y:S02]  /*1700*/  MOV R8, 0x1e1 ;  /* 0x000001e100087802 */ /* 0x000fe40000000f00 */
[----:B-1----:R-:W-:-:S07]  /*1710*/  MOV R12, 0x1 ;  /* 0x00000001000c7802 */ /* 0x002fce0000000f00 */
[----:B------:R-:W-:-:S07]  /*1720*/  LEPC R20, `(.L_x_19) ;  /* 0x000000001014794e */ /* 0x000fce0000000000 */
[----:B--2--5:R-:W-:Y:S05]  /*1730*/  CALL.ABS.NOINC R2 ;  /* 0x0000000002007343 */ /* 0x024fea0003c00000 */
.L_x_19:
[----:B------:R-:W-:-:S13]  /*1740*/  ISETP.NE.AND P0, PT, R191, 0x3, PT ;  /* 0x00000003bf00780c */ /* 0x000fda0003f05270 */
[----:B------:R-:W-:Y:S05]  /*1750*/  @!P0 BRA `(.L_x_20) ;  /* 0x0000000000048947 */ /* 0x000fea0003800000 */
[----:B------:R-:W-:Y:S01]  /*1760*/  BPT.TRAP 0x1 ;  /* 0x000000040000795c */ /* 0x000fe20000300000 */
.L_x_20:
[----:B------:R-:W-:Y:S02]  /*1770*/  MOV R3, UR40 ;  /* 0x0000002800037c02 */ /* 0x000fe40008000f00 */
[----:B------:R-:W-:Y:S02]  /*1780*/  MOV R0, UR44 ;  /* 0x0000002c00007c02 */ /* 0x000fe40008000f00 */
[----:B------:R-:W-:Y:S02]  /*1790*/  LEA R3, R3, UR49, 0x3 ;  /* 0x0000003103037c11 */ /* 0x000fe4000f8e18ff */
[----:B------:R-:W-:-:S04]  /*17a0*/  SHF.L.U32 R0, R0, 0x1f, RZ ;  /* 0x0000001f00007819 */ /* 0x000fc800000006ff */
[----:B------:R1:W2:Y:S01]  /*17b0*/  SYNCS.PHASECHK.TRANS64.TRYWAIT P1, [R3+URZ], R0 ;  /* 0x00000000030075a7 */ /* 0x0002a2000802017f */
[----:B------:R-:W-:Y:S05]  /*17c0*/  @!P0 BRA `(.L_x_21) ;  /* 0x0000000000048947 */ /* 0x000fea0003800000 */
[----:B------:R-:W-:Y:S01]  /*17d0*/  BPT.TRAP 0x1 ;  /* 0x000000040000795c */ /* 0x000fe20000300000 */
.L_x_21:
[----:B--2---:R-:W-:Y:S05]  /*17e0*/  @P1 BRA `(.L_x_22) ;  /* 0x0000000000081947 */ /* 0x004fea0003800000 */
[----:B------:R-:W2:Y:S02]  /*17f0*/  SYNCS.PHASECHK.TRANS64.TRYWAIT P1, [R3+URZ], R0 ;  /* 0x00000000030075a7 */ /* 0x000ea4000802017f */
[----:B--2---:R-:W-:Y:S05]  /*1800*/  @!P1 BRA `(.L_x_23) ;  /* 0x000002c000c89947 */ /* 0x004fea0003800000 */
.L_x_22:
[----:B------:R-:W-:-:S04]  /*1810*/  UISETP.LT.AND UP0, UPT, UR45, 0x1, UPT ;  /* 0x000000012d00788c */ /* 0x000fc8000bf01270 */
[----:B------:R-:W-:-:S06]  /*1820*/  USEL UR4, UR45, 0x1, UP0 ;  /* 0x000000012d047887 */ /* 0x000fcc0008000000 */
[----:B------:R-:W-:Y:S01]  /*1830*/  MOV R2, UR4 ;  /* 0x0000000400027c02 */ /* 0x000fe20008000f00 */
[----:B------:R-:W-:Y:S05]  /*1840*/  WARPSYNC.ALL ;  /* 0x0000000000007948 */ /* 0x000fea0003800000 */
[----:B------:R-:W-:-:S04]  /*1850*/  IADD3 R2, -R2, UR45, RZ ;  /* 0x0000002d02027c10 */ /* 0x000fc8000fffe1ff */
[----:B------:R-:W-:Y:S01]  /*1860*/  ISETP.GE.AND P1, PT, R2, 0x1, PT ;  /* 0x000000010200780c */ /* 0x000fe20003f26270 */
[----:B------:R-:W-:Y:S01]  /*1870*/  UIADD3 UR4, UR49, 0x20400, URZ ;  /* 0x0002040031047890 */ /* 0x000fe2000fffe03f */
[----:B------:R-:W-:Y:S01]  /*1880*/  WARPGROUP.ARRIVE ;  /* 0x00000000000079c5 */ /* 0x000fe20000000000 */
[----:B------:R-:W-:Y:S01]  /*1890*/  UMOV UR9, 0x40000040 ;  /* 0x4000004000097882 */ /* 0x000fe20000000000 */
[----:B------:R-:W-:Y:S01]  /*18a0*/  UMOV UR11, 0x40000040 ;  /* 0x40000040000b7882 */ /* 0x000fe20000000000 */
[----:B------:R-:W-:Y:S01]  /*18b0*/  USHF.R.U32.HI UR4, URZ, 0x4, UR4 ;  /* 0x000000043f047899 */ /* 0x000fe20008011604 */
[----:B------:R-:W-:Y:S03]  /*18c0*/  STL [R1+0x2e8], R19 ;  /* 0x0002e81301007387 */ /* 0x000fe60000100800 */
[----:B------:R-:W-:Y:S01]  /*18d0*/  ULOP3.LUT UR5, UR4, 0x3fff, URZ, 0xc0, !UPT ;  /* 0x00003fff04057892 */ /* 0x000fe2000f8ec03f */
[----:B------:R-:W-:Y:S01]  /*18e0*/  STL [R1+0x2e4], R18 ;  /* 0x0002e41201007387 */ /* 0x000fe20000100800 */
[----:B------:R-:W-:-:S02]  /*18f0*/  ULOP3.LUT UR4, UR41, 0x10000, URZ, 0xfc, !UPT ;  /* 0x0001000029047892 */ /* 0x000fc4000f8efc3f */
[----:B------:R-:W-:Y:S01]  /*1900*/  ULOP3.LUT UR5, UR5, 0x10000, URZ, 0xfc, !UPT ;  /* 0x0001000005057892 */ /* 0x000fe2000f8efc3f */
[----:B-----5:R3:W-:Y:S01]  /*1910*/  STL [R1+0x2e0], R17 ;  /* 0x0002e01101007387 */ /* 0x0207e20000100800 */
[----:B------:R-:W-:Y:S02]  /*1920*/  ULEA UR6, UR40, UR4, 0xb ;  /* 0x0000000428067291 */ /* 0x000fe4000f8e583f */
[----:B------:R-:W-:Y:S01]  /*1930*/  ULEA UR7, UR40, UR5, 0xb ;  /* 0x0000000528077291 */ /* 0x000fe2000f8e583f */
[----:B------:R4:W-:Y:S04]  /*1940*/  STL [R1+0x2dc], R16 ;  /* 0x0002dc1001007387 */ /* 0x0009e80000100800 */
[----:B------:R-:W-:Y:S01]  /*1950*/  UMOV UR8, UR6 ;  /* 0x0000000600087c82 */ /* 0x000fe20008000000 */
[----:B------:R1:W-:Y:S01]  /*1960*/  STL [R1+0x2d8], R2 ;  /* 0x0002d80201007387 */ /* 0x0003e20000100800 */
[----:B------:R-:W-:-:S02]  /*1970*/  UMOV UR10, UR7 ;  /* 0x00000007000a7c82 */ /* 0x000fc40008000000 */
[----:B------:R-:W-:Y:S01]  /*1980*/  HGMMA.64x256x16.F32.BF16 R24, gdesc[UR8], RZ, !UPT, gsb0 ;  /* 0x03e00000081879f0 */ /* 0x000fe2000c0018ff */
[----:B------:R-:W-:Y:S01]  /*1990*/  UIADD3 UR8, UR6, 0x400, URZ ;  /* 0x0000040006087890 */ /* 0x000fe2000fffe03f */
[----:B------:R-:W-:Y:S01]  /*19a0*/  UMOV UR9, 0x40000040 ;  /* 0x4000004000097882 */ /* 0x000fe20000000000 */
[----:B------:R-:W-:Y:S02]  /*19b0*/  WARPGROUP.DEPBAR.LE gsb0, 0x0 ;  /* 0x00008000000079c5 */ /* 0x000fe40000010000 */
[----:B------:R-:W-:Y:S01]  /*19c0*/  STL.64 [R1], R24 ;  /* 0x0000001801007387 */ /* 0x000fe20000100a00 */
[----:B------:R-:W-:Y:S01]  /*19d0*/  MOV R235, R49 ;  /* 0x0000003100eb7202 */ /* 0x000fe20000000f00 */
[----:B------:R-:W-:Y:S01]  /*19e0*/  IMAD.MOV.U32 R230, RZ, RZ, R54 ;  /* 0x000000ffffe67224 */ /* 0x000fe200078e0036 */
[----:B------:R-:W-:Y:S01]  /*19f0*/  MOV R234, R50 ;  /* 0x0000003200ea7202 */ /* 0x000fe20000000f00 */
[----:B------:R-:W-:Y:S01]  /*1a00*/  STL.64 [R1+0x8], R26 ;  /* 0x0000081a01007387 */ /* 0x000fe20000100a00 */
        /* <DEDUP_REMOVED lines=33> */
[----:B---3--:R-:W-:Y:S01]  /*1c20*/  IMAD.MOV.U32 R17, RZ, RZ, R135 ;  /* 0x000000ffff117224 */ /* 0x008fe200078e0087 */
[----:B------:R-:W-:Y:S01]  /*1c30*/  MOV R216, R70 ;  /* 0x0000004600d87202 */ /* 0x000fe20000000f00 */
[----:B------:R-:W-:Y:S01]  /*1c40*/  STL.64 [R1+0x50], R44 ;  /* 0x0000502c01007387 */ /* 0x000fe20000100a00 */
[----:B------:R-:W-:Y:S01]  /*1c50*/  MOV R155, R71 ;  /* 0x00000047009b7202 */ /* 0x000fe20000000f00 */
[----:B------:R-:W-:Y:S01]  /*1c60*/  IMAD.MOV.U32 R8, RZ, RZ, R144 ;  /* 0x000000ffff087224 */ /* 0x000fe200078e0090 */
[----:B------:R-:W-:Y:S01]  /*1c70*/  MOV R157, R73 ;  /* 0x00000049009d7202 */ /* 0x000fe20000000f00 */
[----:B------:R-:W-:Y:S01]  /*1c80*/  STL.64 [R1+0x58], R46 ;  /* 0x0000582e01007387 */ /* 0x000fe20000100a00 */
[----:B------:R-:W-:-:S02]  /*1c90*/  MOV R158, R74 ;  /* 0x0000004a009e7202 */ /* 0x000fc40000000f00 */
[----:B------:R-:W-:Y:S01]  /*1ca0*/  MOV R159, R75 ;  /* 0x0000004b009f7202 */ /* 0x000fe20000000f00 */
[----:B------:R3:W-:Y:S01]  /*1cb0*/  STL [R1+0x60], R48 ;  /* 0x0000603001007387 */ /* 0x0007e20000100800 */
[----:B------:R-:W-:Y:S02]  /*1cc0*/  MOV R160, R76 ;  /* 0x0000004c00a07202 */ /* 0x000fe40000000f00 */
[----:B------:R-:W-:Y:S01]  /*1cd0*/  MOV R161, R77 ;  /* 0x0000004d00a17202 */ /* 0x000fe20000000f00 */
[----:B------:R-:W-:Y:S01]  /*1ce0*/  STL.64 [R1+0x5a8], R190 ;  /* 0x0005a8be01007387 */ /* 0x000fe20000100a00 */
[----:B------:R-:W-:Y:S02]  /*1cf0*/  MOV R162, R78 ;  /* 0x0000004e00a27202 */ /* 0x000fe40000000f00 */
[----:B------:R-:W-:Y:S01]  /*1d00*/  MOV R163, R79 ;  /* 0x0000004f00a37202 */ /* 0x000fe20000000f00 */
[----:B------:R-:W-:Y:S01]  /*1d10*/  STL [R1+0x5a4], R164 ;  /* 0x0005a4a401007387 */ /* 0x000fe20000100800 */
[----:B------:R-:W-:-:S02]  /*1d20*/  MOV R215, R80 ;  /* 0x0000005000d77202 */ /* 0x000fc40000000f00 */
[----:B------:R-:W-:Y:S01]  /*1d30*/  MOV R166, R82 ;  /* 0x0000005200a67202 */ /* 0x000fe20000000f00 */
[----:B------:R-:W-:Y:S01]  /*1d40*/  STL [R1+0x5a0], R154 ;  /* 0x0005a09a01007387 */ /* 0x000fe20000100800 */
[----:B------:R-:W-:Y:S02]  /*1d50*/  MOV R167, R83 ;  /* 0x0000005300a77202 */ /* 0x000fe40000000f00 */
[----:B------:R-:W-:Y:S02]  /*1d60*/  MOV R168, R84 ;  /* 0x0000005400a87202 */ /* 0x000fe40000000f00 */
[----:B------:R-:W-:Y:S02]  /*1d70*/  MOV R169, R85 ;  /* 0x0000005500a97202 */ /* 0x000fe40000000f00 */
[----:B------:R-:W-:Y:S02]  /*1d80*/  MOV R170, R86 ;  /* 0x0000005600aa7202 */ /* 0x000fe40000000f00 */
[----:B------:R-:W-:-:S02]  /*1d90*/  MOV R171, R87 ;  /* 0x0000005700ab7202 */ /* 0x000fc40000000f00 */
[----:B------:R-:W-:Y:S02]  /*1da0*/  MOV R172, R88 ;  /* 0x0000005800ac7202 */ /* 0x000fe40000000f00 */
        /* <DEDUP_REMOVED lines=41> */
[----:B----4-:R-:W-:Y:S02]  /*2040*/  MOV R16, R136 ;  /* 0x0000008800107202 */ /* 0x010fe40000000f00 */
        /* <DEDUP_REMOVED lines=11> */
[----:B-12---:R-:W-:Y:S02]  /*2100*/  MOV R3, R149 ;  /* 0x0000009500037202 */ /* 0x006fe40000000f00 */
[----:B------:R-:W-:Y:S02]  /*2110*/  MOV R2, R150 ;  /* 0x0000009600027202 */ /* 0x000fe40000000f00 */
[----:B------:R-:W-:Y:S02]  /*2120*/  MOV R0, R151 ;  /* 0x0000009700007202 */ /* 0x000fe40000000f00 */
[----:B---3--:R-:W-:-:S06]  /*2130*/  WARPGROUP.ARRIVE ;  /* 0x00000000000079c5 */ /* 0x008fcc0000000000 */
[----:B------:R-:W-:Y:S03]  /*2140*/  HGMMA.64x256x16.F32.BF16 R24, gdesc[UR8], RZ, !UPT, gsb0 ;  /* 0x03e00000081879f0 */ /* 0x000fe6000c0018ff */
[----:B------:R-:W-:Y:S02]  /*2150*/  WARPGROUP.DEPBAR.LE gsb0, 0x0 ;  /* 0x00008000000079c5 */ /* 0x000fe40000010000 */
[----:B------:R-:W-:Y:S04]  /*2160*/  STL.64 [R1+0x598], R150 ;  /* 0x0005989601007387 */ /* 0x000fe80000100a00 */
        /* <DEDUP_REMOVED lines=20> */
[----:B------:R1:W-:Y:S04]  /*22b0*/  STL.64 [R1+0x4f0], R108 ;  /* 0x0004f06c01007387 */ /* 0x0003e80000100a00 */
[----:B-1----:R-:W2:Y:S04]  /*22c0*/  LDL.LU R108, [R1] ;  /* 0x00000000016c7983 */ /* 0x002ea80000300800 */
[----:B------:R-:W2:Y:S04]  /*22d0*/  LDL.LU R109, [R1+0x4] ;  /* 0x00000400016d7983 */ /* 0x000ea80000300800 */
        /* <DEDUP_REMOVED lines=22> */
[----:B------:R-:W2:Y:S01]  /*2440*/  LDL.LU R132, [R1+0x60] ;  /* 0x0000600001847983 */ /* 0x000ea20000300800 */
[----:B------:R-:W-:Y:S01]  /*2450*/  MOV R133, R235 ;  /* 0x000000eb00857202 */ /* 0x000fe20000000f00 */
[----:B------:R-:W-:Y:S01]  /*2460*/  IMAD.MOV.U32 R134, RZ, RZ, R234 ;  /* 0x000000ffff867224 */ /* 0x000fe200078e00ea */
[----:B------:R-:W-:Y:S01]  /*2470*/  MOV R135, R233 ;  /* 0x000000e900877202 */ /* 0x000fe20000000f00 */
[----:B------:R-:W-:Y:S01]  /*2480*/  IMAD.MOV.U32 R143, RZ, RZ, R225 ;  /* 0x000000ffff8f7224 */ /* 0x000fe200078e00e1 */
[----:B------:R-:W-:Y:S01]  /*2490*/  MOV R136, R232 ;  /* 0x000000e800887202 */ /* 0x000fe20000000f00 */
[----:B------:R-:W-:Y:S01]  /*24a0*/  IMAD.MOV.U32 R154, RZ, RZ, R216 ;  /* 0x000000ffff9a7224 */ /* 0x000fe200078e00d8 */
[----:B------:R-:W-:Y:S01]  /*24b0*/  MOV R137, R231 ;  /* 0x000000e700897202 */ /* 0x000fe20000000f00 */
[----:B------:R-:W-:Y:S01]  /*24c0*/  UIADD3 UR8, UR6, 0x2, URZ ;  /* 0x0000000206087890 */ /* 0x000fe2000fffe03f */
[----:B------:R-:W-:Y:S01]  /*24d0*/  MOV R138, R230 ;  /* 0x000000e6008a7202 */ /* 0x000fe20000000f00 */
[----:B------:R-:W-:Y:S01]  /*24e0*/  UIADD3 UR10, UR7, 0x2, URZ ;  /* 0x00000002070a7890 */ /* 0x000fe2000fffe03f */
[----:B------:R-:W-:Y:S01]  /*24f0*/  MOV R139, R229 ;  /* 0x000000e5008b7202 */ /* 0x000fe20000000f00 */
[----:B------:R-:W-:Y:S01]  /*2500*/  UMOV UR9, 0x40000040 ;  /* 0x4000004000097882 */ /* 0x000fe20000000000 */
[----:B------:R-:W-:Y:S01]  /*2510*/  MOV R140, R228 ;  /* 0x000000e4008c7202 */ /* 0x000fe20000000f00 */
[----:B------:R-:W-:Y:S01]  /*2520*/  UMOV UR11, 0x40000040 ;  /* 0x40000040000b7882 */ /* 0x000fe20000000000 */
[----:B------:R-:W-:Y:S01]  /*2530*/  MOV R141, R227 ;  /* 0x000000e3008d7202 */ /* 0x000fe20000000f00 */
[----:B------:R-:W-:Y:S01]  /*2540*/  IMAD.MOV.U32 R227, RZ, RZ, R9 ;  /* 0x000000ffffe37224 */ /* 0x000fe200078e0009 */
[----:B------:R-:W-:-:S02]  /*2550*/  MOV R142, R226 ;  /* 0x000000e2008e7202 */ /* 0x000fc40000000f00 */
[----:B------:R-:W-:Y:S02]  /*2560*/  MOV R144, R224 ;  /* 0x000000e000907202 */ /* 0x000fe40000000f00 */
[----:B------:R-:W-:Y:S02]  /*2570*/  MOV R145, R223 ;  /* 0x000000df00917202 */ /* 0x000fe40000000f00 */
[----:B------:R-:W-:Y:S02]  /*2580*/  MOV R146, R222 ;  /* 0x000000de00927202 */ /* 0x000fe40000000f00 */
[----:B------:R-:W-:Y:S02]  /*2590*/  MOV R147, R221 ;  /* 0x000000dd00937202 */ /* 0x000fe40000000f00 */
[----:B------:R-:W-:Y:S02]  /*25a0*/  MOV R148, R220 ;  /* 0x000000dc00947202 */ /* 0x000fe40000000f00 */
[----:B------:R-:W-:-:S02]  /*25b0*/  MOV R149, R219 ;  /* 0x000000db00957202 */ /* 0x000fc40000000f00 */
[----:B------:R-:W-:Y:S01]  /*25c0*/  MOV R150, R218 ;  /* 0x000000da00967202 */ /* 0x000fe20000000f00 */
[----:B------:R-:W-:Y:S01]  /*25d0*/  IMAD.MOV.U32 R218, RZ, RZ, R18 ;  /* 0x000000ffffda7224 */ /* 0x000fe200078e0012 */
        /* <DEDUP_REMOVED lines=24> */
[----:B------:R-:W-:-:S06]  /*2760*/  MOV R235, R0 ;  /* 0x0000000000eb7202 */ /* 0x000fcc0000000f00 */
[----:B--2---:R-:W-:-:S06]  /*2770*/  WARPGROUP.ARRIVE ;  /* 0x00000000000079c5 */ /* 0x004fcc0000000000 */
[----:B------:R-:W-:Y:S03]  /*2780*/  HGMMA.64x256x16.F32.BF16 R108, gdesc[UR8], R108, gsb0 ;  /* 0x03e00000086c79f0 */ /* 0x000fe6000800186c */
[----:B------:R-:W-:Y:S02]  /*2790*/  WARPGROUP.DEPBAR.LE gsb0, 0x0 ;  /* 0x00008000000079c5 */ /* 0x000fe40000010000 */
[----:B------:R-:W-:Y:S04]  /*27a0*/  STL.64 [R1], R108 ;  /* 0x0000006c01007387 */ /* 0x000fe80000100a00 */
        /* <DEDUP_REMOVED lines=63> */
[----:B-1----:R-:W2:Y:S04]  /*2ba0*/  LDL.LU.64 R190, [R1+0x5a8] ;  /* 0x0005a80001be7983 */ /* 0x002ea80000300a00 */
[----:B------:R-:W3:Y:S04]  /*2bb0*/  LDL.LU R164, [R1+0x5a4] ;  /* 0x0005a40001a47983 */ /* 0x000ee80000300800 */
[----:B------:R-:W4:Y:S04]  /*2bc0*/  LDL.LU R154, [R1+0x5a0] ;  /* 0x0005a000019a7983 */ /* 0x000f280000300800 */
[----:B------:R-:W2:Y:S04]  /*2bd0*/  LDL.LU.64 R150, [R1+0x598] ;  /* 0x0005980001967983 */ /* 0x000ea80000300a00 */
        /* <DEDUP_REMOVED lines=20> */
[----:B------:R-:W2:Y:S01]  /*2d20*/  LDL.LU.64 R108, [R1+0x4f0] ;  /* 0x0004f000016c7983 */ /* 0x000ea20000300a00 */
[----:B------:R-:W-:Y:S01]  /*2d30*/  UIADD3 UR8, UR6, 0x402, URZ ;  /* 0x0000040206087890 */ /* 0x000fe2000fffe03f */
[----:B------:R-:W-:Y:S01]  /*2d40*/  UMOV UR9, 0x40000040 ;  /* 0x4000004000097882 */ /* 0x000fe20000000000 */
[----:B--2---:R-:W-:-:S07]  /*2d50*/  WARPGROUP.ARRIVE ;  /* 0x00000000000079c5 */ /* 0x004fce0000000000 */
[----:B------:R-:W-:Y:S03]  /*2d60*/  HGMMA.64x256x16.F32.BF16 R24, gdesc[UR8], R24, gsb0 ;  /* 0x03e00000081879f0 */ /* 0x000fe60008001818 */
        /* <DEDUP_REMOVED lines=65> */
[----:B-1----:R-:W2:Y:S04]  /*3180*/  LDL.LU.64 R24, [R1] ;  /* 0x0000000001187983 */ /* 0x002ea80000300a00 */
        /* <DEDUP_REMOVED lines=63> */
[----:B------:R-:W-:-:S02]  /*3580*/  UIADD3 UR8, UR6, 0x4, URZ ;  /* 0x0000000406087890 */ /* 0x000fc4000fffe03f */
[----:B------:R-:W-:Y:S01]  /*3590*/  UIADD3 UR10, UR7, 0x4, URZ ;  /* 0x00000004070a7890 */ /* 0x000fe2000fffe03f */
[----:B------:R-:W-:Y:S01]  /*35a0*/  UMOV UR9, 0x40000040 ;  /* 0x4000004000097882 */ /* 0x000fe20000000000 */
[----:B------:R-:W-:Y:S01]  /*35b0*/  UMOV UR11, 0x40000040 ;  /* 0x40000040000b7882 */ /* 0x000fe20000000000 */
[----:B--2---:R-:W-:-:S06]  /*35c0*/  WARPGROUP.ARRIVE ;  /* 0x00000000000079c5 */ /* 0x004fcc0000000000 */
[----:B------:R-:W-:Y:S03]  /*35d0*/  HGMMA.64x256x16.F32.BF16 R24, gdesc[UR8], R24, gsb0 ;  /* 0x03e00000081879f0 */ /* 0x000fe60008001818 */
        /* <DEDUP_REMOVED lines=49> */
[----:B------:R1:W-:Y:S01]  /*38f0*/  STL [R1+0x60], R48 ;  /* 0x0000603001007387 */ /* 0x0003e20000100800 */
[----:B------:R-:W-:-:S02]  /*3900*/  MOV R209, R125 ;  /* 0x0000007d00d17202 */ /* 0x000fc40000000f00 */
[----:B------:R-:W-:Y:S01]  /*3910*/  MOV R206, R122 ;  /* 0x0000007a00ce7202 */ /* 0x000fe20000000f00 */
[----:B------:R-:W2:Y:S01]  /*3920*/  LDL.LU.64 R150, [R1+0x4e8] ;  /* 0x0004e80001967983 */ /* 0x000ea20000300a00 */
[----:B------:R-:W-:Y:S02]  /*3930*/  MOV R207, R123 ;  /* 0x0000007b00cf7202 */ /* 0x000fe40000000f00 */
[----:B------:R-:W-:Y:S01]  /*3940*/  MOV R204, R120 ;  /* 0x0000007800cc7202 */ /* 0x000fe20000000f00 */
[----:B------:R-:W2:Y:S01]  /*3950*/  LDL.LU.64 R148, [R1+0x4e0] ;  /* 0x0004e00001947983 */ /* 0x000ea20000300a00 */
[----:B------:R-:W-:Y:S02]  /*3960*/  MOV R202, R118 ;  /* 0x0000007600ca7202 */ /* 0x000fe40000000f00 */
[----:B------:R-:W-:Y:S01]  /*3970*/  MOV R203, R119 ;  /* 0x0000007700cb7202 */ /* 0x000fe20000000f00 */
[----:B------:R-:W2:Y:S01]  /*3980*/  LDL.LU.64 R146, [R1+0x4d8] ;  /* 0x0004d80001927983 */ /* 0x000ea20000300a00 */
        /* <DEDUP_REMOVED lines=90> */
[----:B------:R-:W-:-:S03]  /*3f30*/  MOV R17, R51 ;  /* 0x0000003300117202 */ /* 0x000fc60000000f00 */
        /* <DEDUP_REMOVED lines=18> */
[----:B-1----:R-:W2:Y:S04]  /*4060*/  LDL.LU.64 R48, [R1+0x350] ;  /* 0x0003500001307983 */ /* 0x002ea80000300a00 */
        /* <DEDUP_REMOVED lines=13> */
[----:B------:R-:W-:-:S02]  /*4140*/  UMOV UR9, 0x40000040 ;  /* 0x4000004000097882 */ /* 0x000fc40000000000 */
[----:B------:R-:W-:Y:S04]  /*4150*/  STL.64 [R1+0x2d0], R190 ;  /* 0x0002d0be01007387 */ /* 0x000fe80000100a00 */
[----:B---3--:R-:W-:Y:S04]  /*4160*/  STL [R1+0x2cc], R164 ;  /* 0x0002cca401007387 */ /* 0x008fe80000100800 */
[----:B----4-:R-:W-:Y:S01]  /*4170*/  STL [R1+0x2c8], R154 ;  /* 0x0002c89a01007387 */ /* 0x010fe20000100800 */
[----:B--2---:R-:W-:-:S06]  /*4180*/  WARPGROUP.ARRIVE ;  /* 0x00000000000079c5 */ /* 0x004fcc0000000000 */
        /* <DEDUP_REMOVED lines=49> */
[----:B------:R-:W-:Y:S01]  /*44a0*/  IMAD.MOV.U32 R138, RZ, RZ, R235 ;  /* 0x000000ffff8a7224 */ /* 0x000fe200078e00eb */
        /* <DEDUP_REMOVED lines=29> */
[----:B------:R1:W5:Y:S01]  /*4680*/  LDL.LU R19, [R1+0x2e8] ;  /* 0x0002e80001137983 */ /* 0x0003620000300800 */
[----:B------:R-:W-:-:S02]  /*4690*/  MOV R220, R21 ;  /* 0x0000001500dc7202 */ /* 0x000fc40000000f00 */
[----:B------:R-:W-:Y:S01]  /*46a0*/  MOV R221, R20 ;  /* 0x0000001400dd7202 */ /* 0x000fe20000000f00 */
[----:B------:R1:W5:Y:S01]  /*46b0*/  LDL.LU R18, [R1+0x2e4] ;  /* 0x0002e40001127983 */ /* 0x0003620000300800 */
[----:B------:R-:W-:Y:S02]  /*46c0*/  MOV R222, R15 ;  /* 0x0000000f00de7202 */ /* 0x000fe40000000f00 */
[----:B------:R-:W-:Y:S01]  /*46d0*/  MOV R223, R14 ;  /* 0x0000000e00df7202 */ /* 0x000fe20000000f00 */
[----:B------:R1:W5:Y:S01]  /*46e0*/  LDL.LU R17, [R1+0x2e0] ;  /* 0x0002e00001117983 */ /* 0x0003620000300800 */
[----:B------:R-:W-:Y:S02]  /*46f0*/  MOV R224, R13 ;  /* 0x0000000d00e07202 */ /* 0x000fe40000000f00 */
[----:B------:R-:W-:Y:S01]  /*4700*/  MOV R225, R12 ;  /* 0x0000000c00e17202 */ /* 0x000fe20000000f00 */
[----:B------:R1:W5:Y:S01]  /*4710*/  LDL.LU R16, [R1+0x2dc] ;  /* 0x0002dc0001107983 */ /* 0x0003620000300800 */
[----:B------:R-:W-:-:S02]  /*4720*/  MOV R226, R11 ;  /* 0x0000000b00e27202 */ /* 0x000fc40000000f00 */
[----:B------:R-:W-:Y:S01]  /*4730*/  MOV R228, R9 ;  /* 0x0000000900e47202 */ /* 0x000fe20000000f00 */
[----:B------:R1:W5:Y:S01]  /*4740*/  LDL.LU R2, [R1+0x2d8] ;  /* 0x0002d80001027983 */ /* 0x0003620000300800 */
        /* <DEDUP_REMOVED lines=74> */
[----:B--2---:R1:W5:Y:S04]  /*4bf0*/  LDL.LU.64 R190, [R1+0x2d0] ;  /* 0x0002d00001be7983 */ /* 0x0043680000300a00 */
[----:B------:R1:W5:Y:S04]  /*4c00*/  LDL.LU R164, [R1+0x2cc] ;  /* 0x0002cc0001a47983 */ /* 0x0003680000300800 */
[----:B------:R1:W5:Y:S04]  /*4c10*/  LDL.LU R154, [R1+0x2c8] ;  /* 0x0002c800019a7983 */ /* 0x0003680000300800 */
        /* <DEDUP_REMOVED lines=27> */
[----:B-1----:R-:W-:Y:S05]  /*4dd0*/  @!P1 BRA `(.L_x_24) ;  /* 0x0000004000e09947 */ /* 0x002fea0003800000 */
[----:B------:R-:W-:-:S04]  /*4de0*/  UIADD3 UR6, UR40, 0x1, URZ ;  /* 0x0000000128067890 */ /* 0x000fc8000fffe03f */
[----:B------:R-:W-:-:S04]  /*4df0*/  UISETP.NE.AND UP0, UPT, UR6, 0x3, UPT ;  /* 0x000000030600788c */ /* 0x000fc8000bf05270 */
[----:B------:R-:W-:Y:S02]  /*4e00*/  USEL UR7, URZ, 0x1, UP0 ;  /* 0x000000013f077887 */ /* 0x000fe40008000000 */
[----:B------:R-:W-:Y:S02]  /*4e10*/  USEL UR6, UR6, URZ, UP0 ;  /* 0x0000003f06067287 */ /* 0x000fe40008000000 */
[----:B------:R-:W-:-:S06]  /*4e20*/  ULOP3.LUT UR7, UR44, UR7, URZ, 0x3c, !UPT ;  /* 0x000000072c077292 */ /* 0x000fcc000f8e3c3f */
[----:B------:R-:W-:Y:S01]  /*4e30*/  IMAD.U32 R0, RZ, RZ, UR7 ;  /* 0x00000007ff007e24 */ /* 0x000fe2000f8e00ff */
[----:B------:R-:W-:-:S06]  /*4e40*/  UMOV UR7, UR40 ;  /* 0x0000002800077c82 */ /* 0x000fcc0008000000 */
.L_x_31:
[----:B------:R-:W-:Y:S05]  /*4e50*/  @!P0 BRA `(.L_x_25) ;  /* 0x0000000000048947 */ /* 0x000fea0003800000 */
[----:B------:R-:W-:Y:S01]  /*4e60*/  BPT.TRAP 0x1 ;  /* 0x000000040000795c */ /* 0x000fe20000300000 */
.L_x_25:
[----:B------:R-:W-:Y:S01]  /*4e70*/  ULEA UR8, UR6, UR49, 0x3 ;  /* 0x0000003106087291 */ /* 0x000fe2000f8e183f */
[----:B------:R-:W-:-:S08]  /*4e80*/  SHF.L.U32 R3, R0, 0x1f, RZ ;  /* 0x0000001f00037819 */ /* 0x000fd000000006ff */
[----:B------:R1:W2:Y:S01]  /*4e90*/  SYNCS.PHASECHK.TRANS64.TRYWAIT P1, [UR8], R3 ;  /* 0x00000003ff0075a7 */ /* 0x0002a20008020148 */
[----:B------:R-:W-:Y:S05]  /*4ea0*/  @!P0 BRA `(.L_x_26) ;  /* 0x0000000000048947 */ /* 0x000fea0003800000 */
[----:B------:R-:W-:Y:S01]  /*4eb0*/  BPT.TRAP 0x1 ;  /* 0x000000040000795c */ /* 0x000fe20000300000 */
.L_x_26:
[----:B--2---:R-:W-:Y:S05]  /*4ec0*/  @P1 BRA `(.L_x_27) ;  /* 0x0000000000081947 */ /* 0x004fea0003800000 */
[----:B------:R-:W2:Y:S02]  /*4ed0*/  SYNCS.PHASECHK.TRANS64.TRYWAIT P1, [UR8], R3 ;  /* 0x00000003ff0075a7 */ /* 0x000ea40008020148 */
[----:B--2---:R-:W-:Y:S05]  /*4ee0*/  @!P1 BRA `(.L_x_28) ;  /* 0x0000028c00249947 */ /* 0x004fea0003800000 */
.L_x_27:
        /* <DEDUP_REMOVED lines=64> */
[----:B---3--:R-:W3:Y:S04]  /*52f0*/  LDL.LU.64 R24, [R1] ;  /* 0x0000000001187983 */ /* 0x008ee80000300a00 */
[----:B------:R-:W3:Y:S04]  /*5300*/  LDL.LU.64 R26, [R1+0x8] ;  /* 0x00000800011a7983 */ /* 0x000ee80000300a00 */
        /* <DEDUP_REMOVED lines=61> */
[----:B------:R-:W3:Y:S01]  /*56e0*/  LDL.LU.64 R150, [R1+0x1f8] ;  /* 0x0001f80001967983 */ /* 0x000ee20000300a00 */
[----:B------:R-:W-:-:S02]  /*56f0*/  ULEA UR12, UR6, UR4, 0xb ;  /* 0x00000004060c7291 */ /* 0x000fc4000f8e583f */
[----:B------:R-:W-:Y:S01]  /*5700*/  ULEA UR13, UR6, UR5, 0xb ;  /* 0x00000005060d7291 */ /* 0x000fe2000f8e583f */
[----:B-----5:R-:W-:Y:S01]  /*5710*/  STL [R1+0x2ec], R19 ;  /* 0x0002ec1301007387 */ /* 0x020fe20000100800 */
[----:B------:R-:W-:Y:S01]  /*5720*/  UMOV UR9, 0x40000040 ;  /* 0x4000004000097882 */ /* 0x000fe20000000000 */
[----:B------:R-:W-:Y:S02]  /*5730*/  UMOV UR11, 0x40000040 ;  /* 0x40000040000b7882 */ /* 0x000fe40000000000 */
[----:B------:R-:W-:Y:S01]  /*5740*/  UMOV UR8, UR12 ;  /* 0x0000000c00087c82 */ /* 0x000fe20008000000 */
[----:B------:R-:W-:Y:S01]  /*5750*/  STL [R1+0x2e8], R18 ;  /* 0x0002e81201007387 */ /* 0x000fe20000100800 */
[----:B------:R-:W-:-:S03]  /*5760*/  UMOV UR10, UR13 ;  /* 0x0000000d000a7c82 */ /* 0x000fc60008000000 */
[----:B------:R-:W-:Y:S04]  /*5770*/  STL [R1+0x2e4], R17 ;  /* 0x0002e41101007387 */ /* 0x000fe80000100800 */
[----:B------:R-:W-:Y:S04]  /*5780*/  STL [R1+0x2e0], R16 ;  /* 0x0002e01001007387 */ /* 0x000fe80000100800 */
[----:B------:R4:W-:Y:S04]  /*5790*/  STL [R1+0x2dc], R2 ;  /* 0x0002dc0201007387 */ /* 0x0009e80000100800 */
[----:B------:R1:W-:Y:S01]  /*57a0*/  STL [R1+0x2d8], R0 ;  /* 0x0002d80001007387 */ /* 0x0003e20000100800 */
[----:B---3--:R-:W-:-:S06]  /*57b0*/  WARPGROUP.ARRIVE ;  /* 0x00000000000079c5 */ /* 0x008fcc0000000000 */
[----:B------:R-:W-:Y:S03]  /*57c0*/  HGMMA.64x256x16.F32.BF16 R24, gdesc[UR8], R24, gsb0 ;  /* 0x03e00000081879f0 */ /* 0x000fe60008001818 */
[----:B------:R-:W-:Y:S02]  /*57d0*/  WARPGROUP.DEPBAR.LE gsb0, 0x0 ;  /* 0x00008000000079c5 */ /* 0x000fe40000010000 */
[----:B------:R-:W-:Y:S01]  /*57e0*/  STL.64 [R1], R24 ;  /* 0x0000001801007387 */ /* 0x000fe20000100a00 */
[----:B----4-:R-:W-:Y:S01]  /*57f0*/  MOV R2, R150 ;  /* 0x0000009600027202 */ /* 0x010fe20000000f00 */
[----:B------:R-:W-:Y:S01]  /*5800*/  IMAD.MOV.U32 R5, RZ, RZ, R147 ;  /* 0x000000ffff057224 */ /* 0x000fe200078e0093 */
[----:B-1----:R-:W-:Y:S01]  /*5810*/  MOV R0, R151 ;  /* 0x0000009700007202 */ /* 0x002fe20000000f00 */
[----:B------:R-:W-:Y:S01]  /*5820*/  STL.64 [R1+0x8], R26 ;  /* 0x0000081a01007387 */ /* 0x000fe20000100a00 */
[----:B--2---:R-:W-:Y:S01]  /*5830*/  MOV R4, R148 ;  /* 0x0000009400047202 */ /* 0x004fe20000000f00 */
        /* <DEDUP_REMOVED lines=177> */
[----:B------:R-:W-:Y:S04]  /*6350*/  STL [R1+0x5a4], R164 ;  /* 0x0005a4a401007387 */ /* 0x000fe80000100800 */
[----:B------:R-:W-:Y:S01]  /*6360*/  STL [R1+0x5a0], R154 ;  /* 0x0005a09a01007387 */ /* 0x000fe20000100800 */
        /* <DEDUP_REMOVED lines=66> */
[----:B------:R-:W-:Y:S01]  /*6790*/  MOV R147, R221 ;  /* 0x000000dd00937202 */ /* 0x000fe20000000f00 */
[----:B------:R-:W-:Y:S01]  /*67a0*/  IMAD.MOV.U32 R221, RZ, RZ, R15 ;  /* 0x000000ffffdd7224 */ /* 0x000fe200078e000f */
        /* <DEDUP_REMOVED lines=28> */
[----:B------:R-:W-:Y:S02]  /*6970*/  UIADD3 UR8, UR12, 0x2, URZ ;  /* 0x000000020c087890 */ /* 0x000fe4000fffe03f */
[----:B------:R-:W-:Y:S01]  /*6980*/  UIADD3 UR10, UR13, 0x2, URZ ;  /* 0x000000020d0a7890 */ /* 0x000fe2000fffe03f */
[----:B------:R-:W-:Y:S01]  /*6990*/  UMOV UR9, 0x40000040 ;  /* 0x4000004000097882 */ /* 0x000fe20000000000 */
[----:B------:R-:W-:Y:S01]  /*69a0*/  UMOV UR11, 0x40000040 ;  /* 0x40000040000b7882 */ /* 0x000fe20000000000 */
        /* <DEDUP_REMOVED lines=240> */
[----:B------:R-:W-:Y:S01]  /*78b0*/  STL.64 [R1+0x40], R40 ;  /* 0x0000402801007387 */ /* 0x000fe20000100a00 */
[----:B------:R-:W-:-:S03]  /*78c0*/  MOV R4, R150 ;  /* 0x0000009600047202 */ /* 0x000fc60000000f00 */
[----:B------:R-:W-:Y:S01]  /*78d0*/  STL.64 [R1+0x48], R42 ;  /* 0x0000482a01007387 */ /* 0x000fe20000100a00 */
[----:B------:R-:W-:-:S03]  /*78e0*/  IMAD.MOV.U32 R3, RZ, RZ, R151 ;  /* 0x000000ffff037224 */ /* 0x000fc600078e0097 */
[----:B------:R-:W-:Y:S01]  /*78f0*/  STL.64 [R1+0x50], R44 ;  /* 0x0000502c01007387 */ /* 0x000fe20000100a00 */
[----:B------:R-:W-:-:S03]  /*7900*/  MOV R6, R148 ;  /* 0x0000009400067202 */ /* 0x000fc60000000f00 */
[----:B------:R-:W-:Y:S01]  /*7910*/  STL.64 [R1+0x58], R46 ;  /* 0x0000582e01007387 */ /* 0x000fe20000100a00 */
[----:B------:R-:W-:-:S03]  /*7920*/  MOV R5, R149 ;  /* 0x0000009500057202 */ /* 0x000fc60000000f00 */
[----:B------:R1:W-:Y:S01]  /*7930*/  STL [R1+0x60], R48 ;  /* 0x0000603001007387 */ /* 0x0003e20000100800 */
[----:B------:R-:W-:Y:S02]  /*7940*/  MOV R8, R146 ;  /* 0x0000009200087202 */ /* 0x000fe40000000f00 */
[----:B------:R-:W-:Y:S01]  /*7950*/  MOV R7, R147 ;  /* 0x0000009300077202 */ /* 0x000fe20000000f00 */
[----:B------:R-:W2:Y:S01]  /*7960*/  LDL.LU.64 R150, [R1+0x4e8] ;  /* 0x0004e80001967983 */ /* 0x000ea20000300a00 */
[----:B------:R-:W-:Y:S01]  /*7970*/  MOV R10, R144 ;  /* 0x00000090000a7202 */ /* 0x000fe20000000f00 */
[----:B------:R-:W-:Y:S01]  /*7980*/  IMAD.MOV.U32 R12, RZ, RZ, R142 ;  /* 0x000000ffff0c7224 */ /* 0x000fe200078e008e */
[----:B------:R-:W-:Y:S01]  /*7990*/  MOV R9, R145 ;  /* 0x0000009100097202 */ /* 0x000fe20000000f00 */
[----:B------:R-:W2:Y:S01]  /*79a0*/  LDL.LU.64 R148, [R1+0x4e0] ;  /* 0x0004e00001947983 */ /* 0x000ea20000300a00 */
[----:B------:R-:W-:-:S03]  /*79b0*/  MOV R11, R143 ;  /* 0x0000008f000b7202 */ /* 0x000fc60000000f00 */
[----:B------:R-:W2:Y:S01]  /*79c0*/  LDL.LU.64 R146, [R1+0x4d8] ;  /* 0x0004d80001927983 */ /* 0x000ea20000300a00 */
[----:B------:R-:W-:Y:S02]  /*79d0*/  MOV R14, R140 ;  /* 0x0000008c000e7202 */ /* 0x000fe40000000f00 */
        /* <DEDUP_REMOVED lines=137> */
[----:B------:R-:W-:-:S03]  /*8270*/  MOV R19, R49 ;  /* 0x0000003100137202 */ /* 0x000fc60000000f00 */
        /* <DEDUP_REMOVED lines=218> */
[----:B------:R-:W-:Y:S01]  /*9020*/  BPT.TRAP 0x1 ;  /* 0x000000040000795c */ /* 0x000fe20000300000 */
.L_x_29:
[----:B------:R-:W2:Y:S01]  /*9030*/  LDL R3, [R1+0x208] ;  /* 0x0002080001037983 */ /* 0x000ea20000100800 */
[----:B------:R-:W-:-:S04]  /*9040*/  ULEA UR8, UR7, UR49, 0x3 ;  /* 0x0000003107087291 */ /* 0x000fc8000f8e183f */
[----:B------:R-:W-:-:S04]  /*9050*/  UIADD3 UR8, UR8, 0x18, URZ ;  /* 0x0000001808087890 */ /* 0x000fc8000fffe03f */
[----:B------:R-:W-:-:S09]  /*9060*/  UPRMT UR8, URZ, 0x654, UR8 ;  /* 0x000006543f087896 */ /* 0x000fd20008000008 */
[----:B------:R-:W-:Y:S01]  /*9070*/  SYNCS.ARRIVE.TRANS64.RED.A1T0 RZ, [UR8], RZ ;  /* 0x000000ffffff79a7 */ /* 0x000fe20008100408 */
[----:B--2---:R-:W-:-:S13]  /*9080*/  ISETP.GT.U32.AND P1, PT, R3, 0x1, PT ;  /* 0x000000010300780c */ /* 0x004fda0003f24070 */
[----:B------:R-:W-:Y:S05]  /*9090*/  @P1 BRA `(.L_x_30) ;  /* 0x0000000000041947 */ /* 0x000fea0003800000 */
[----:B------:R-:W-:Y:S01]  /*90a0*/  BPT.TRAP 0x1 ;  /* 0x000000040000795c */ /* 0x000fe20000300000 */
.L_x_30:
[----:B------:R-:W-:Y:S01]  /*90b0*/  UIADD3 UR6, UR6, 0x1, URZ ;  /* 0x0000000106067890 */ /* 0x000fe2000fffe03f */
[C---:B-----5:R-:W-:Y:S01]  /*90c0*/  ISETP.GT.AND P1, PT, R2.reuse, 0x1, PT ;  /* 0x000000010200780c */ /* 0x060fe20003f24270 */
[----:B------:R-:W-:Y:S01]  /*90d0*/  UIADD3 UR7, UR7, 0x1, URZ ;  /* 0x0000000107077890 */ /* 0x000fe2000fffe03f */
[----:B------:R-:W-:Y:S01]  /*90e0*/  IADD3 R2, R2, -0x1, RZ ;  /* 0xffffffff02027810 */ /* 0x000fe20007ffe0ff */
[----:B------:R-:W-:Y:S02]  /*90f0*/  UISETP.NE.AND UP0, UPT, UR6, 0x3, UPT ;  /* 0x000000030600788c */ /* 0x000fe4000bf05270 */
[----:B------:R-:W-:Y:S02]  /*9100*/  UISETP.NE.AND UP1, UPT, UR7, 0x3, UPT ;  /* 0x000000030700788c */ /* 0x000fe4000bf25270 */
[----:B------:R-:W-:Y:S02]  /*9110*/  USEL UR8, URZ, 0x1, UP0 ;  /* 0x000000013f087887 */ /* 0x000fe40008000000 */
[----:B------:R-:W-:-:S02]  /*9120*/  USEL UR6, UR6, URZ, UP0 ;  /* 0x0000003f06067287 */ /* 0x000fc40008000000 */
[----:B------:R-:W-:Y:S02]  /*9130*/  USEL UR7, UR7, URZ, UP1 ;  /* 0x0000003f07077287 */ /* 0x000fe40008800000 */
[----:B------:R-:W-:Y:S01]  /*9140*/  LOP3.LUT R0, R0, UR8, RZ, 0x3c, !PT ;  /* 0x0000000800007c12 */ /* 0x000fe2000f8e3cff */
[----:B------:R-:W-:Y:S09]  /*9150*/  @P1 BRA `(.L_x_31) ;  /* 0xffffffbc003c1947 */ /* 0x000ff2000383ffff */
.L_x_24:
[----:B------:R-:W1:Y:S02]  /*9160*/  LDC R0, c[0x0][0x28c] ;  /* 0x0000a300ff007b82 */ /* 0x000e640000000800 */
[----:B-1----:R-:W-:-:S13]  /*9170*/  ISETP.GE.AND P1, PT, R0, 0x1, PT ;  /* 0x000000010000780c */ /* 0x002fda0003f26270 */
[----:B------:R-:W-:Y:S05]  /*9180*/  @!P1 BRA `(.L_x_32) ;  /* 0x0000000000409947 */ /* 0x000fea0003800000 */
[----:B------:R-:W-:Y:S05]  /*9190*/  @!P0 BRA `(.L_x_33) ;  /* 0x0000000000048947 */ /* 0x000fea0003800000 */
[----:B------:R-:W-:Y:S01]  /*91a0*/  BPT.TRAP 0x1 ;  /* 0x000000040000795c */ /* 0x000fe20000300000 */
.L_x_33:
[----:B------:R-:W2:Y:S01]  /*91b0*/  LDL R0, [R1+0x208] ;  /* 0x0002080001007983 */ /* 0x000ea20000100800 */
[----:B------:R-:W-:-:S04]  /*91c0*/  UISETP.LT.AND UP0, UPT, UR45, 0x1, UPT ;  /* 0x000000012d00788c */ /* 0x000fc8000bf01270 */
[----:B------:R-:W-:-:S04]  /*91d0*/  USEL UR6, UR45, 0x1, UP0 ;  /* 0x000000012d067887 */ /* 0x000fc80008000000 */
[----:B------:R-:W-:-:S04]  /*91e0*/  UIADD3 UR6, UR40, UR45, -UR6 ;  /* 0x0000002d28067290 */ /* 0x000fc8000fffe806 */
[----:B------:R-:W-:-:S04]  /*91f0*/  UIMAD.WIDE.U32 UR4, UR6, -0x55555555, URZ ;  /* 0xaaaaaaab060478a5 */ /* 0x000fc8000f8e003f */
[----:B------:R-:W-:-:S04]  /*9200*/  USHF.R.U32.HI UR4, URZ, 0x1, UR5 ;  /* 0x000000013f047899 */ /* 0x000fc80008011605 */
[----:B------:R-:W-:-:S04]  /*9210*/  UIMAD UR6, UR4, -0x3, UR6 ;  /* 0xfffffffd040678a4 */ /* 0x000fc8000f8e0206 */
[----:B------:R-:W-:-:S04]  /*9220*/  ULEA UR6, UR6, UR49, 0x3 ;  /* 0x0000003106067291 */ /* 0x000fc8000f8e183f */
[----:B------:R-:W-:-:S04]  /*9230*/  UIADD3 UR6, UR6, 0x18, URZ ;  /* 0x0000001806067890 */ /* 0x000fc8000fffe03f */
[----:B------:R-:W-:-:S09]  /*9240*/  UPRMT UR6, URZ, 0x654, UR6 ;  /* 0x000006543f067896 */ /* 0x000fd20008000006 */
[----:B------:R-:W-:Y:S01]  /*9250*/  SYNCS.ARRIVE.TRANS64.RED.A1T0 RZ, [UR6], RZ ;  /* 0x000000ffffff79a7 */ /* 0x000fe20008100406 */
[----:B--2---:R-:W-:-:S13]  /*9260*/  ISETP.GT.U32.AND P0, PT, R0, 0x1, PT ;  /* 0x000000010000780c */ /* 0x004fda0003f04070 */
[----:B------:R-:W-:Y:S05]  /*9270*/  @P0 BRA `(.L_x_32) ;  /* 0x0000000000040947 */ /* 0x000fea0003800000 */
[----:B------:R-:W-:Y:S01]  /*9280*/  BPT.TRAP 0x1 ;  /* 0x000000040000795c */ /* 0x000fe20000300000 */
.L_x_32:
[----:B------:R-:W-:Y:S01]  /*9290*/  UIADD3 UR6, UR49, 0x200, URZ ;  /* 0x0000020031067890 */ /* 0x000fe2000fffe03f */
[----:B-----5:R-:W-:Y:S01]  /*92a0*/  R2UR UR42, R19 ;  /* 0x00000000132a72ca */ /* 0x020fe200000e0000 */
[----:B------:R-:W-:Y:S01]  /*92b0*/  UIADD3 UR52, UR45, UR40, URZ ;  /* 0x000000282d347290 */ /* 0x000fe2000fffe03f */
[----:B------:R-:W-:Y:S01]  /*92c0*/  R2UR UR41, R18 ;  /* 0x00000000122972ca */ /* 0x000fe200000e0000 */
[----:B------:R-:W-:Y:S02]  /*92d0*/  UISETP.GE.U32.AND UP1, UPT, UR45, 0x3, UPT ;  /* 0x000000032d00788c */ /* 0x000fe4000bf26070 */
[----:B------:R-:W-:Y:S02]  /*92e0*/  ULOP3.LUT UP2, URZ, UR6, 0x1bf, URZ, 0xc0, !UPT ;  /* 0x000001bf063f7892 */ /* 0x000fe4000f84c03f */
[----:B------:R-:W-:-:S04]  /*92f0*/  UISETP.GT.U32.AND UP0, UPT, UR52, 0x2, UPT ;  /* 0x000000023400788c */ /* 0x000fc8000bf04070 */
[----:B------:R-:W-:Y:S01]  /*9300*/  UISETP.LT.U32.AND UP0, UPT, UR45, 0x3, UP0 ;  /* 0x000000032d00788c */ /* 0x000fe20008701070 */
[----:B------:R-:W-:Y:S01]  /*9310*/  PLOP3.LUT P0, PT, PT, PT, UP2, 0x80, 0x0 ;  /* 0x000000000000781c */ /* 0x000fe20003f0f028 */
[----:B------:R-:W-:Y:S02]  /*9320*/  USHF.L.U32 UR42, UR42, 0x8, URZ ;  /* 0x000000082a2a7899 */ /* 0x000fe4000800063f */
[----:B------:R-:W-:Y:S02]  /*9330*/  @UP1 UIMAD.WIDE.U32 UR4, UR52, -0x55555555, URZ ;  /* 0xaaaaaaab340418a5 */ /* 0x000fe4000f8e003f */
[----:B------:R-:W-:Y:S02]  /*9340*/  USEL UR6, URZ, 0x1, !UP0 ;  /* 0x000000013f067887 */ /* 0x000fe4000c000000 */
[----:B------:R-:W-:Y:S02]  /*9350*/  @UP1 USHF.R.U32.HI UR4, URZ, 0x1, UR5 ;  /* 0x000000013f041899 */ /* 0x000fe40008011605 */
[----:B------:R-:W-:-:S02]  /*9360*/  ULOP3.LUT UR44, UR44, UR6, URZ, 0x3c, !UPT ;  /* 0x000000062c2c7292 */ /* 0x000fc4000f8e3c3f */
[----:B------:R-:W-:Y:S02]  /*9370*/  USHF.L.U32 UR41, UR41, 0x8, URZ ;  /* 0x0000000829297899 */ /* 0x000fe4000800063f */
[----:B------:R-:W-:Y:S01]  /*9380*/  @UP1 ULOP3.LUT UR44, UR44, 0x1, UR4, 0x78, !UPT ;  /* 0x000000012c2c1892 */ /* 0x000fe2000f8e7804 */
[----:B------:R-:W-:Y:S11]  /*9390*/  @!P0 BRA `(.L_x_34) ;  /* 0x00000000007c8947 */ /* 0x000ff60003800000 */
[----:B------:R-:W-:Y:S01]  /*93a0*/  MOV R18, 0x0 ;  /* 0x0000000000127802 */ /* 0x000fe20000000f00 */
[----:B------:R-:W-:Y:S01]  /*93b0*/  ULDC.64 UR4, c[0x4][0x80] ;  /* 0x0100200000047ab9 */ /* 0x000fe20000000a00 */
[----:B------:R-:W-:Y:S01]  /*93c0*/  ULDC.64 UR6, c[0x4][0x88] ;  /* 0x0100220000067ab9 */ /* 0x000fe20000000a00 */
[----:B------:R-:W-:Y:S01]  /*93d0*/  ULDC.64 UR8, c[0x4][0x10] ;  /* 0x0100040000087ab9 */ /* 0x000fe20000000a00 */
[----:B------:R1:W2:Y:S01]  /*93e0*/  LDC.64 R2, c[0x4][R18] ;  /* 0x0100000012027b82 */ /* 0x0002a20000000a00 */
[----:B------:R-:W-:Y:S01]  /*93f0*/  MOV R4, UR4 ;  /* 0x0000000400047c02 */ /* 0x000fe20008000f00 */
[----:B------:R-:W-:Y:S01]  /*9400*/  IMAD.U32 R7, RZ, RZ, UR7 ;  /* 0x00000007ff077e24 */ /* 0x000fe2000f8e00ff */
[----:B------:R-:W-:Y:S02]  /*9410*/  MOV R5, UR5 ;  /* 0x0000000500057c02 */ /* 0x000fe40008000f00 */
[----:B------:R-:W-:Y:S02]  /*9420*/  MOV R6, UR6 ;  /* 0x0000000600067c02 */ /* 0x000fe40008000f00 */
[----:B------:R-:W-:-:S02]  /*9430*/  MOV R10, UR8 ;  /* 0x00000008000a7c02 */ /* 0x000fc40008000f00 */
[----:B------:R-:W-:Y:S02]  /*9440*/  MOV R11, UR9 ;  /* 0x00000009000b7c02 */ /* 0x000fe40008000f00 */
[----:B------:R-:W-:Y:S02]  /*9450*/  MOV R8, 0x70 ;  /* 0x0000007000087802 */ /* 0x000fe40000000f00 */
[----:B------:R-:W-:Y:S02]  /*9460*/  MOV R12, 0x1 ;  /* 0x00000001000c7802 */ /* 0x000fe40000000f00 */
[----:B-1----:R-:W-:-:S07]  /*9470*/  MOV R13, RZ ;  /* 0x000000ff000d7202 */ /* 0x002fce0000000f00 */
[----:B------:R-:W-:-:S07]  /*9480*/  LEPC R20, `(.L_x_35) ;  /* 0x000000001014794e */ /* 0x000fce0000000000 */
[----:B--2---:R-:W-:Y:S05]  /*9490*/  CALL.ABS.NOINC R2 ;  /* 0x0000000002007343 */ /* 0x004fea0003c00000 */
.L_x_35:
[----:B------:R1:W2:Y:S01]  /*94a0*/  LDC.64 R2, c[0x4][R18] ;  /* 0x0100000012027b82 */ /* 0x0002a20000000a00 */
[----:B------:R-:W-:Y:S01]  /*94b0*/  ULDC.64 UR4, c[0x4][0x80] ;  /* 0x0100200000047ab9 */ /* 0x000fe20000000a00 */
[----:B------:R-:W-:Y:S01]  /*94c0*/  ULDC.64 UR6, c[0x4][0x88] ;  /* 0x0100220000067ab9 */ /* 0x000fe20000000a00 */
[----:B------:R-:W-:Y:S01]  /*94d0*/  ULDC.64 UR8, c[0x4][0x10] ;  /* 0x0100040000087ab9 */ /* 0x000fe20000000a00 */
        /* <DEDUP_REMOVED lines=11> */
.L_x_34:
[----:B------:R-:W1:Y:S02]  /*9590*/  LDC.64 R2, c[0x0][0x590] ;  /* 0x00016400ff027b82 */ /* 0x000e640000000a00 */
[----:B-1----:R-:W-:-:S04]  /*95a0*/  ISETP.NE.U32.AND P2, PT, R2, RZ, PT ;  /* 0x000000ff0200720c */ /* 0x002fc80003f45070 */
[----:B------:R-:W-:-:S13]  /*95b0*/  ISETP.NE.AND.EX P2, PT, R3, RZ, PT, P2 ;  /* 0x000000ff0300720c */ /* 0x000fda0003f45320 */
[----:B------:R-:W-:Y:S05]  /*95c0*/  @!P2 BRA `(.L_x_36) ;  /* 0x00000000003ca947 */ /* 0x000fea0003800000 */
[----:B------:R-:W-:Y:S02]  /*95d0*/  ULDC.64 UR4, c[0x0][0x588] ;  /* 0x0001620000047ab9 */ /* 0x000fe40000000a00 */
[----:B------:R-:W-:-:S04]  /*95e0*/  ISETP.NE.U32.AND P0, PT, RZ, UR4, PT ;  /* 0x00000004ff007c0c */ /* 0x000fc8000bf05070 */
[----:B------:R-:W-:-:S13]  /*95f0*/  ISETP.NE.AND.EX P0, PT, RZ, UR5, PT, P0 ;  /* 0x00000005ff007c0c */ /* 0x000fda000bf05300 */
[----:B------:R-:W-:Y:S05]  /*9600*/  @!P0 BRA `(.L_x_37) ;  /* 0x00000000001c8947 */ /* 0x000fea0003800000 */
[----:B------:R-:W1:Y:S01]  /*9610*/  LDC.64 R6, c[0x0][0x588] ;  /* 0x00016200ff067b82 */ /* 0x000e620000000a00 */
[----:B------:R-:W-:-:S04]  /*9620*/  IMAD R4, R2, UR43, RZ ;  /* 0x0000002b02047c24 */ /* 0x000fc8000f8e02ff */
[----:B-1----:R-:W-:-:S05]  /*9630*/  IMAD.WIDE R4, R4, 0x4, R6 ;  /* 0x0000000404047825 */ /* 0x002fca00078e0206 */
[----:B------:R2:W5:Y:S01]  /*9640*/  LDG.E R16, desc[UR54][R4.64] ;  /* 0x0000003604107981 */ /* 0x000562000c1e1900 */
[----:B------:R-:W-:-:S05]  /*9650*/  MOV R0, 0x1 ;  /* 0x0000000100007802 */ /* 0x000fca0000000f00 */
[----:B------:R2:W-:Y:S01]  /*9660*/  STL.S16 [R1+0x20c], R0 ;  /* 0x00020c0001007387 */ /* 0x0005e20000100600 */
[----:B------:R-:W-:Y:S05]  /*9670*/  BRA `(.L_x_36) ;  /* 0x0000000000107947 */ /* 0x000fea0003800000 */
.L_x_37:
[----:B------:R-:W-:Y:S01]  /*9680*/  MOV R0, 0x1 ;  /* 0x0000000100007802 */ /* 0x000fe20000000f00 */
[----:B------:R-:W-:Y:S02]  /*9690*/  ULDC UR4, c[0x0][0x580] ;  /* 0x0001600000047ab9 */ /* 0x000fe40000000800 */
[----:B------:R-:W-:Y:S02]  /*96a0*/  MOV R16, UR4 ;  /* 0x0000000400107c02 */ /* 0x000fe40008000f00 */
[----:B------:R1:W-:Y:S05]  /*96b0*/  STL.S16 [R1+0x20c], R0 ;  /* 0x00020c0001007387 */ /* 0x0003ea0000100600 */
.L_x_36:
[----:B--2---:R-:W2:Y:S02]  /*96c0*/  LDC.64 R4, c[0x0][0x5b0] ;  /* 0x00016c00ff047b82 */ /* 0x004ea40000000a00 */
[----:B--2---:R-:W-:-:S04]  /*96d0*/  ISETP.NE.U32.AND P0, PT, R4, RZ, PT ;  /* 0x000000ff0400720c */ /* 0x004fc80003f05070 */
[----:B------:R-:W-:-:S13]  /*96e0*/  ISETP.NE.AND.EX P0, PT, R5, RZ, PT, P0 ;  /* 0x000000ff0500720c */ /* 0x000fda0003f05300 */
[----:B------:R-:W-:Y:S05]  /*96f0*/  @!P0 BRA `(.L_x_38) ;  /* 0x00000000002c8947 */ /* 0x000fea0003800000 */
[----:B------:R-:W-:Y:S02]  /*9700*/  ULDC.64 UR4, c[0x0][0x5a8] ;  /* 0x00016a0000047ab9 */ /* 0x000fe40000000a00 */
[----:B------:R-:W-:-:S04]  /*9710*/  ISETP.NE.U32.AND P0, PT, RZ, UR4, PT ;  /* 0x00000004ff007c0c */ /* 0x000fc8000bf05070 */
[----:B------:R-:W-:-:S13]  /*9720*/  ISETP.NE.AND.EX P0, PT, RZ, UR5, PT, P0 ;  /* 0x00000005ff007c0c */ /* 0x000fda000bf05300 */
[----:B------:R-:W-:Y:S05]  /*9730*/  @!P0 BRA `(.L_x_39) ;  /* 0x0000000000148947 */ /* 0x000fea0003800000 */
[----:B------:R-:W2:Y:S01]  /*9740*/  LDC.64 R6, c[0x0][0x5a8] ;  /* 0x00016a00ff067b82 */ /* 0x000ea20000000a00 */
[----:B------:R-:W-:-:S04]  /*9750*/  IMAD R4, R4, UR43, RZ ;  /* 0x0000002b04047c24 */ /* 0x000fc8000f8e02ff */
[----:B--2---:R-:W-:-:S05]  /*9760*/  IMAD.WIDE R4, R4, 0x4, R6 ;  /* 0x0000000404047825 */ /* 0x004fca00078e0206 */
[----:B------:R2:W5:Y:S01]  /*9770*/  LDG.E R17, desc[UR54][R4.64] ;  /* 0x0000003604117981 */ /* 0x000562000c1e1900 */
[----:B------:R-:W-:Y:S05]  /*9780*/  BRA `(.L_x_38) ;  /* 0x0000000000087947 */ /* 0x000fea0003800000 */
.L_x_39:
[----:B------:R-:W-:Y:S02]  /*9790*/  ULDC UR4, c[0x0][0x5a0] ;  /* 0x0001680000047ab9 */ /* 0x000fe40000000800 */
[----:B------:R-:W-:-:S07]  /*97a0*/  IMAD.U32 R17, RZ, RZ, UR4 ;  /* 0x00000004ff117e24 */ /* 0x000fce000f8e00ff */
.L_x_38:
[----:B------:R-:W-:Y:S01]  /*97b0*/  ULDC.64 UR4, c[0x0][0x588] ;  /* 0x0001620000047ab9 */ /* 0x000fe20000000a00 */
[----:B------:R-:W-:Y:S01]  /*97c0*/  ISETP.NE.U32.AND P3, PT, R2, RZ, PT ;  /* 0x000000ff0200720c */ /* 0x000fe20003f65070 */
[----:B------:R-:W-:Y:S02]  /*97d0*/  UISETP.NE.U32.AND UP0, UPT, UR4, URZ, UPT ;  /* 0x0000003f0400728c */ /* 0x000fe4000bf05070 */
[----:B------:R-:W-:Y:S02]  /*97e0*/  ISETP.NE.U32.AND P4, PT, RZ, UR4, PT ;  /* 0x00000004ff007c0c */ /* 0x000fe4000bf85070 */
[----:B------:R-:W-:Y:S01]  /*97f0*/  ISETP.NE.AND.EX P3, PT, R3, RZ, PT, P3 ;  /* 0x000000ff0300720c */ /* 0x000fe20003f65330 */
[----:B------:R-:W-:Y:S02]  /*9800*/  UISETP.NE.AND.EX UP0, UPT, UR5, URZ, UPT, UP0 ;  /* 0x0000003f0500728c */ /* 0x000fe4000bf05300 */
[----:B------:R-:W-:Y:S02]  /*9810*/  ISETP.NE.AND.EX P4, PT, RZ, UR5, PT, P4 ;  /* 0x00000005ff007c0c */ /* 0x000fe4000bf85340 */
[----:B------:R-:W-:-:S02]  /*9820*/  PLOP3.LUT P0, PT, PT, PT, PT, 0x8, 0x0 ;  /* 0x000000000000781c */ /* 0x000fc40003f0e170 */
[----:B------:R-:W-:-:S04]  /*9830*/  PLOP3.LUT P1, PT, PT, PT, UP0, 0x80, 0x0 ;  /* 0x000000000000781c */ /* 0x000fc80003f2f008 */
[----:B------:R-:W-:-:S05]  /*9840*/  PLOP3.LUT P1, PT, P1, PT, PT, 0x8, 0x0 ;  /* 0x000000000000781c */ /* 0x000fca0000f2e170 */
[----:B------:R-:W-:Y:S08]  /*9850*/  @P4 BRA P3, `(.L_x_40) ;  /* 0x0000000000284947 */ /* 0x000ff00001800000 */
[----:B------:R-:W-:Y:S04]  /*9860*/  BSSY B0, `(.L_x_40) ;  /* 0x0000009000007945 */ /* 0x000fe80003800000 */
[----:B------:R-:W-:Y:S05]  /*9870*/  @!P2 BRA `(.L_x_41) ;  /* 0x000000000018a947 */ /* 0x000fea0003800000 */
[----:B-1----:R-:W3:Y:S01]  /*9880*/  LDL R0, [R1+0x20c] ;  /* 0x00020c0001007983 */ /* 0x002ee20000100800 */
[----:B------:R-:W-:Y:S02]  /*9890*/  PLOP3.LUT P0, PT, P1, PT, PT, 0x80, 0x0 ;  /* 0x000000000000781c */ /* 0x000fe40000f0f070 */
[----:B---3--:R-:W-:-:S13]  /*98a0*/  LOP3.LUT P3, RZ, R0, 0xff, RZ, 0xc0, !PT ;  /* 0x000000ff00ff7812 */ /* 0x008fda000786c0ff */
[----:B------:R-:W-:Y:S05]  /*98b0*/  @!P3 BRA `(.L_x_42) ;  /* 0x00000000000cb947 */ /* 0x000fea0003800000 */
[----:B-----5:R-:W-:Y:S01]  /*98c0*/  FSETP.EQ.AND P0, PT, R16, RZ, PT ;  /* 0x000000ff1000720b */ /* 0x020fe20003f02000 */
[----:B------:R-:W-:-:S12]  /*98d0*/  BRA `(.L_x_42) ;  /* 0x0000000000047947 */ /* 0x000fd80003800000 */
.L_x_41:
[----:B-----5:R-:W-:-:S13]  /*98e0*/  FSETP.EQ.AND P0, PT, R16, RZ, PT ;  /* 0x000000ff1000720b */ /* 0x020fda0003f02000 */
.L_x_42:
[----:B------:R-:W-:Y:S05]  /*98f0*/  BSYNC B0 ;  /* 0x0000000000007941 */ /* 0x000fea0003800000 */
.L_x_40:
[----:B------:R-:W-:Y:S04]  /*9900*/  BSSY B0, `(.L_x_43) ;  /* 0x0000008000007945 */ /* 0x000fe80003800000 */
[----:B------:R-:W-:Y:S05]  /*9910*/  @!P2 BRA `(.L_x_44) ;  /* 0x000000000014a947 */ /* 0x000fea0003800000 */
[----:B-1----:R-:W3:Y:S02]  /*9920*/  LDL R0, [R1+0x20c] ;  /* 0x00020c0001007983 */ /* 0x002ee40000100800 */
[----:B---3--:R-:W-:-:S13]  /*9930*/  LOP3.LUT P2, RZ, R0, 0xff, RZ, 0xc0, !PT ;  /* 0x000000ff00ff7812 */ /* 0x008fda000784c0ff */
[----:B------:R-:W-:Y:S05]  /*9940*/  @!P2 BRA `(.L_x_45) ;  /* 0x00000000000ca947 */ /* 0x000fea0003800000 */
[----:B-----5:R-:W-:Y:S01]  /*9950*/  FSETP.EQ.AND P1, PT, R16, RZ, PT ;  /* 0x000000ff1000720b */ /* 0x020fe20003f22000 */
[----:B------:R-:W-:-:S12]  /*9960*/  BRA `(.L_x_45) ;  /* 0x0000000000047947 */ /* 0x000fd80003800000 */
.L_x_44:
[----:B-----5:R-:W-:-:S13]  /*9970*/  FSETP.EQ.AND P1, PT, R16, RZ, PT ;  /* 0x000000ff1000720b */ /* 0x020fda0003f22000 */
.L_x_45:
[----:B------:R-:W-:Y:S05]  /*9980*/  BSYNC B0 ;  /* 0x0000000000007941 */ /* 0x000fea0003800000 */
.L_x_43:
[----:B------:R-:W-:Y:S01]  /*9990*/  BSSY B0, `(.L_x_46) ;  /* 0x0000024000007945 */ /* 0x000fe20003800000 */
[----:B--2---:R-:W-:Y:S02]  /*99a0*/  MOV R4, RZ ;  /* 0x000000ff00047202 */ /* 0x004fe40000000f00 */
[----:B------:R-:W-:Y:S02]  /*99b0*/  CS2R R10, SRZ ;  /* 0x00000000000a7805 */ /* 0x000fe4000001ff00 */
[----:B------:R-:W-:Y:S02]  /*99c0*/  CS2R R8, SRZ ;  /* 0x0000000000087805 */ /* 0x000fe4000001ff00 */
[----:B------:R-:W-:Y:S02]  /*99d0*/  CS2R R14, SRZ ;  /* 0x00000000000e7805 */ /* 0x000fe4000001ff00 */
[----:B------:R-:W-:Y:S01]  /*99e0*/  CS2R R12, SRZ ;  /* 0x00000000000c7805 */ /* 0x000fe2000001ff00 */
[----:B------:R-:W-:Y:S06]  /*99f0*/  @P0 BRA `(.L_x_47) ;  /* 0x0000000000740947 */ /* 0x000fec0003800000 */
[----:B------:R-:W-:-:S13]  /*9a00*/  ISETP.NE.AND P2, PT, R154, 0x3, PT ;  /* 0x000000039a00780c */ /* 0x000fda0003f45270 */
[----:B------:R-:W-:Y:S05]  /*9a10*/  @!P2 BRA `(.L_x_48) ;  /* 0x000000000004a947 */ /* 0x000fea0003800000 */
[----:B------:R-:W-:Y:S01]  /*9a20*/  BPT.TRAP 0x1 ;  /* 0x000000040000795c */ /* 0x000fe20000300000 */
.L_x_48:
[----:B-1----:R-:W-:-:S04]  /*9a30*/  SHF.L.U32 R0, RZ, 0x1f, RZ ;  /* 0x0000001fff007819 */ /* 0x002fc800000006ff */
[----:B------:R-:W1:Y:S02]  /*9a40*/  SYNCS.PHASECHK.TRANS64.TRYWAIT P2, [UR49+0x30], R0 ;  /* 0x00003000ff0075a7 */ /* 0x000e640008040171 */
[----:B-1----:R-:W-:Y:S05]  /*9a50*/  @!P2 BRA `(.L_x_49) ;  /* 0x000002400060a947 */ /* 0x002fea0003800000 */
.L_x_1136:
[----:B------:R-:W-:Y:S02]  /*9a60*/  MOV R4, 0x1 ;  /* 0x0000000100047802 */ /* 0x000fe40000000f00 */
[----:B------:R-:W-:Y:S02]  /*9a70*/  CS2R R10, SRZ ;  /* 0x00000000000a7805 */ /* 0x000fe4000001ff00 */
[----:B------:R-:W-:Y:S02]  /*9a80*/  CS2R R8, SRZ ;  /* 0x0000000000087805 */ /* 0x000fe4000001ff00 */
[----:B------:R-:W-:Y:S02]  /*9a90*/  CS2R R14, SRZ ;  /* 0x00000000000e7805 */ /* 0x000fe4000001ff00 */
[----:B------:R-:W-:Y:S01]  /*9aa0*/  CS2R R12, SRZ ;  /* 0x00000000000c7805 */ /* 0x000fe2000001ff00 */
[----:B------:R-:W-:Y:S06]  /*9ab0*/  @P1 BRA `(.L_x_47) ;  /* 0x0000000000441947 */ /* 0x000fec0003800000 */
[----:B-1----:R-:W1:Y:S01]  /*9ac0*/  S2R R3, SR_TID.X ;  /* 0x0000000000037919 */ /* 0x002e620000002100 */
[----:B------:R-:W-:Y:S05]  /*9ad0*/  WARPSYNC.ALL ;  /* 0x0000000000007948 */ /* 0x000fea0003800000 */
[C---:B-1----:R-:W-:Y:S02]  /*9ae0*/  SHF.L.U32 R0, R3.reuse, 0x4, RZ ;  /* 0x0000000403007819 */ /* 0x042fe400000006ff */
[----:B------:R-:W-:Y:S02]  /*9af0*/  SHF.L.U32 R2, R3, 0x5, RZ ;  /* 0x0000000503027819 */ /* 0x000fe400000006ff */
[----:B------:R-:W-:-:S02]  /*9b00*/  LOP3.LUT R0, R0, 0xe00, RZ, 0xc0, !PT ;  /* 0x00000e0000007812 */ /* 0x000fc400078ec0ff */
[----:B------:R-:W-:Y:S02]  /*9b10*/  LOP3.LUT R12, R2, 0xc0, RZ, 0xc0, !PT ;  /* 0x000000c0020c7812 */ /* 0x000fe400078ec0ff */
[----:B------:R-:W-:-:S04]  /*9b20*/  LOP3.LUT R0, R0, 0x20, R2, 0xf8, !PT ;  /* 0x0000002000007812 */ /* 0x000fc800078ef802 */
[----:B------:R-:W-:Y:S02]  /*9b30*/  LOP3.LUT R0, R0, 0x100, R2, 0xf8, !PT ;  /* 0x0000010000007812 */ /* 0x000fe400078ef802 */
[----:B------:R-:W-:-:S04]  /*9b40*/  SHF.R.U32.HI R2, RZ, 0x1, R3 ;  /* 0x00000001ff027819 */ /* 0x000fc80000011603 */
[----:B------:R-:W-:Y:S02]  /*9b50*/  LOP3.LUT R12, R12, 0x8, R2, 0xf8, !PT ;  /* 0x000000080c0c7812 */ /* 0x000fe400078ef802 */
[----:B------:R-:W-:-:S04]  /*9b60*/  SHF.L.U32 R2, R3, 0x2, RZ ;  /* 0x0000000203027819 */ /* 0x000fc800000006ff */
[----:B------:R-:W-:-:S04]  /*9b70*/  LOP3.LUT R12, R12, 0x18, R2, 0x78, !PT ;  /* 0x000000180c0c7812 */ /* 0x000fc800078e7802 */
[----:B------:R-:W-:-:S04]  /*9b80*/  LOP3.LUT R12, R0, R12, RZ, 0xfc, !PT ;  /* 0x0000000c000c7212 */ /* 0x000fc800078efcff */
[----:B------:R-:W-:-:S04]  /*9b90*/  LEA R12, R12, UR49, 0x1 ;  /* 0x000000310c0c7c11 */ /* 0x000fc8000f8e08ff */
[----:B------:R-:W-:Y:S02]  /*9ba0*/  LEA R8, R164, R12, 0x1 ;  /* 0x0000000ca4087211 */ /* 0x000fe400078e08ff */
[----:B------:R-:W2:Y:S04]  /*9bb0*/  LDSM.16.M88.4 R12, [R12+0x200] ;  /* 0x000200000c0c783b */ /* 0x000ea80000000200 */
[----:B------:R-:W3:Y:S02]  /*9bc0*/  LDSM.16.M88.4 R8, [R8+0x200] ;  /* 0x000200000808783b */ /* 0x000ee40000000200 */
.L_x_47:
[----:B------:R-:W-:Y:S05]  /*9bd0*/  BSYNC B0 ;  /* 0x0000000000007941 */ /* 0x000fea0003800000 */
.L_x_46:
[----:B-1----:R-:W4:Y:S04]  /*9be0*/  LDL.LU R3, [R1] ;  /* 0x0000000001037983 */ /* 0x002f280000300800 */
[----:B------:R-:W3:Y:S04]  /*9bf0*/  LDL.LU R2, [R1+0x4] ;  /* 0x0000040001027983 */ /* 0x000ee80000300800 */
        /* <DEDUP_REMOVED lines=13> */
[----:B------:R-:W3:Y:S01]  /*9cd0*/  LDL.LU R186, [R1+0x3c] ;  /* 0x00003c0001ba7983 */ /* 0x000ee20000300800 */
[C---:B--2---:R-:W-:Y:S01]  /*9ce0*/  SHF.L.U32 R153, R12.reuse, 0x10, RZ ;  /* 0x000000100c997819 */ /* 0x044fe200000006ff */
[C---:B------:R-:W-:Y:S01]  /*9cf0*/  IMAD.U32 R23, R13.reuse, 0x10000, RZ ;  /* 0x000100000d177824 */ /* 0x040fe200078e00ff */
[----:B------:R-:W-:Y:S01]  /*9d00*/  LOP3.LUT R12, R12, 0xffff0000, RZ, 0xc0, !PT ;  /* 0xffff00000c0c7812 */ /* 0x000fe200078ec0ff */
[----:B------:R-:W-:Y:S01]  /*9d10*/  BSSY B1, `(.L_x_50) ;  /* 0x00000bc000017945 */ /* 0x000fe20003800000 */
[----:B------:R-:W-:Y:S01]  /*9d20*/  MOV R185, 0x3bbb989d ;  /* 0x3bbb989d00b97802 */ /* 0x000fe20000000f00 */
[C---:B-----5:R-:W-:Y:S01]  /*9d30*/  FMUL R153, R16.reuse, R153 ;  /* 0x0000009910997220 */ /* 0x060fe20000400000 */
[----:B------:R-:W-:Y:S01]  /*9d40*/  MOV R184, 0x437c0000 ;  /* 0x437c000000b87802 */ /* 0x000fe20000000f00 */
[C---:B------:R-:W-:Y:S01]  /*9d50*/  FMUL R152, R16.reuse, R12 ;  /* 0x0000000c10987220 */ /* 0x040fe20000400000 */
[----:B------:R-:W-:Y:S01]  /*9d60*/  FMUL R23, R16, R23 ;  /* 0x0000001710177220 */ /* 0x000fe20000400000 */
[----:B------:R-:W-:-:S02]  /*9d70*/  LOP3.LUT R13, R13, 0xffff0000, RZ, 0xc0, !PT ;  /* 0xffff00000d0d7812 */ /* 0x000fc400078ec0ff */
[C---:B------:R-:W-:Y:S02]  /*9d80*/  SHF.L.U32 R21, R14.reuse, 0x10, RZ ;  /* 0x000000100e157819 */ /* 0x040fe400000006ff */
[----:B------:R-:W-:Y:S01]  /*9d90*/  LOP3.LUT R14, R14, 0xffff0000, RZ, 0xc0, !PT ;  /* 0xffff00000e0e7812 */ /* 0x000fe200078ec0ff */
[C---:B------:R-:W-:Y:S02]  /*9da0*/  FMUL R22, R16.reuse, R13 ;  /* 0x0000000d10167220 */ /* 0x040fe40000400000 */
[----:B------:R-:W-:Y:S01]  /*9db0*/  FMUL R21, R16, R21 ;  /* 0x0000001510157220 */ /* 0x000fe20000400000 */
[C---:B----4-:R-:W-:Y:S01]  /*9dc0*/  FFMA R183, R17.reuse, R3, R153 ;  /* 0x0000000311b77223 */ /* 0x050fe20000000099 */
[----:B---3--:R-:W-:-:S03]  /*9dd0*/  FFMA R182, R17, R2, R152 ;  /* 0x0000000211b67223 */ /* 0x008fc60000000098 */
[-C--:B------:R-:W-:Y:S01]  /*9de0*/  FFMA.SAT R5, -R183, R185.reuse, 0.5 ;  /* 0x3f000000b7057423 */ /* 0x080fe200000021b9 */
[----:B------:R-:W-:-:S03]  /*9df0*/  FFMA.SAT R3, -R182, R185, 0.5 ;  /* 0x3f000000b6037423 */ /* 0x000fc600000021b9 */
[----:B------:R-:W-:Y:S01]  /*9e00*/  FFMA.RM R5, R5, R184, 12582913 ;  /* 0x4b40000105057423 */ /* 0x000fe200000040b8 */
[----:B------:R-:W-:Y:S01]  /*9e10*/  FFMA R181, R17, R0, R23 ;  /* 0x0000000011b57223 */ /* 0x000fe20000000017 */
[----:B------:R-:W-:Y:S02]  /*9e20*/  FFMA.RM R3, R3, R184, 12582913 ;  /* 0x4b40000103037423 */ /* 0x000fe400000040b8 */
[----:B------:R-:W-:Y:S01]  /*9e30*/  FADD R0, R5, -12583039 ;  /* 0xcb40007f05007421 */ /* 0x000fe20000000000 */
[----:B------:R-:W-:Y:S01]  /*9e40*/  FFMA R180, R17, R20, R22 ;  /* 0x0000001411b47223 */ /* 0x000fe20000000016 */
[----:B------:R-:W-:Y:S01]  /*9e50*/  FMUL R20, R16, R14 ;  /* 0x0000000e10147220 */ /* 0x000fe20000400000 */
[----:B------:R-:W-:Y:S01]  /*9e60*/  FADD R2, R3, -12583039 ;  /* 0xcb40007f03027421 */ /* 0x000fe20000000000 */
[----:B------:R-:W-:Y:S01]  /*9e70*/  FFMA R0, -R183, 1.4426950216293334961, -R0 ;  /* 0x3fb8aa3bb7007823 */ /* 0x000fe20000000900 */
[----:B------:R-:W-:Y:S01]  /*9e80*/  FFMA R176, R17, R156, R21 ;  /* 0x0000009c11b07223 */ /* 0x000fe20000000015 */
[----:B------:R-:W-:Y:S01]  /*9e90*/  SHF.L.U32 R5, R5, 0x17, RZ ;  /* 0x0000001705057819 */ /* 0x000fe200000006ff */
[C---:B------:R-:W-:Y:S01]  /*9ea0*/  FFMA R7, -R182.reuse, 1.4426950216293334961, -R2 ;  /* 0x3fb8aa3bb6077823 */ /* 0x040fe20000000902 */
[----:B------:R-:W-:Y:S01]  /*9eb0*/  FFMA.SAT R2, -R181, R185, 0.5 ;  /* 0x3f000000b5027423 */ /* 0x000fe200000021b9 */
[----:B------:R-:W-:Y:S01]  /*9ec0*/  FFMA R6, -R183, 1.925963033500011079e-08, R0 ;  /* 0x32a57060b7067823 */ /* 0x000fe20000000100 */
[----:B------:R-:W-:Y:S01]  /*9ed0*/  FFMA R175, R17, R19, R20 ;  /* 0x0000001311af7223 */ /* 0x000fe20000000014 */
[----:B------:R-:W-:Y:S01]  /*9ee0*/  FFMA R12, -R182, 1.925963033500011079e-08, R7 ;  /* 0x32a57060b60c7823 */ /* 0x000fe20000000107 */
[-C--:B------:R-:W-:Y:S01]  /*9ef0*/  FFMA.RM R0, R2, R184.reuse, 12582913 ;  /* 0x4b40000102007423 */ /* 0x080fe200000040b8 */
[----:B------:R-:W-:Y:S01]  /*9f00*/  FFMA.SAT R2, -R180, R185, 0.5 ;  /* 0x3f000000b4027423 */ /* 0x000fe200000021b9 */
[----:B------:R1:W2:Y:S01]  /*9f10*/  MUFU.EX2 R13, R6 ;  /* 0x00000006000d7308 */ /* 0x0002a20000000800 */
[----:B------:R-:W-:Y:S01]  /*9f20*/  SHF.L.U32 R19, R15, 0x10, RZ ;  /* 0x000000100f137819 */ /* 0x000fe200000006ff */
[----:B------:R-:W-:Y:S01]  /*9f30*/  FADD R7, R0, -12583039 ;  /* 0xcb40007f00077421 */ /* 0x000fe20000000000 */
[----:B------:R-:W-:Y:S01]  /*9f40*/  FFMA.RM R2, R2, R184, 12582913 ;  /* 0x4b40000102027423 */ /* 0x000fe200000040b8 */
[----:B------:R-:W-:-:S02]  /*9f50*/  SHF.L.U32 R178, R0, 0x17, RZ ;  /* 0x0000001700b27819 */ /* 0x000fc400000006ff */
[C---:B------:R-:W-:Y:S01]  /*9f60*/  FFMA R7, -R181.reuse, 1.4426950216293334961, -R7 ;  /* 0x3fb8aa3bb5077823 */ /* 0x040fe20000000907 */
[----:B------:R-:W-:Y:S01]  /*9f70*/  FMUL R19, R16, R19 ;  /* 0x0000001310137220 */ /* 0x000fe20000400000 */
[C---:B------:R-:W-:Y:S01]  /*9f80*/  SHF.L.U32 R177, R2.reuse, 0x17, RZ ;  /* 0x0000001702b17819 */ /* 0x040fe200000006ff */
[----:B-1----:R-:W-:Y:S01]  /*9f90*/  FADD R6, R2, -12583039 ;  /* 0xcb40007f02067421 */ /* 0x002fe20000000000 */
[----:B------:R-:W-:Y:S01]  /*9fa0*/  FFMA R7, -R181, 1.925963033500011079e-08, R7 ;  /* 0x32a57060b5077823 */ /* 0x000fe20000000107 */
[----:B------:R-:W1:Y:S01]  /*9fb0*/  MUFU.EX2 R12, R12 ;  /* 0x0000000c000c7308 */ /* 0x000e620000000800 */
[----:B------:R-:W-:Y:S01]  /*9fc0*/  LOP3.LUT R15, R15, 0xffff0000, RZ, 0xc0, !PT ;  /* 0xffff00000f0f7812 */ /* 0x000fe200078ec0ff */
[C---:B------:R-:W-:Y:S01]  /*9fd0*/  FFMA R6, -R180.reuse, 1.4426950216293334961, -R6 ;  /* 0x3fb8aa3bb4067823 */ /* 0x040fe20000000906 */
[----:B------:R-:W-:Y:S01]  /*9fe0*/  SHF.L.U32 R179, R3, 0x17, RZ ;  /* 0x0000001703b37819 */ /* 0x000fe200000006ff */
[----:B------:R-:W-:Y:S02]  /*9ff0*/  FFMA R174, R17, R18, R19 ;  /* 0x0000001211ae7223 */ /* 0x000fe40000000013 */
[----:B------:R-:W-:Y:S01]  /*a000*/  FFMA R6, -R180, 1.925963033500011079e-08, R6 ;  /* 0x32a57060b4067823 */ /* 0x000fe20000000106 */
[----:B--2---:R-:W-:Y:S01]  /*a010*/  FFMA R0, R5, R13, 1 ;  /* 0x3f80000005007423 */ /* 0x004fe2000000000d */
[----:B------:R-:W2:Y:S01]  /*a020*/  MUFU.EX2 R7, R7 ;  /* 0x0000000700077308 */ /* 0x000ea20000000800 */
[----:B------:R-:W-:Y:S01]  /*a030*/  FMUL R18, R16, R15 ;  /* 0x0000000f10127220 */ /* 0x000fe20000400000 */
[----:B------:R-:W-:-:S02]  /*a040*/  SHF.L.U32 R15, R8, 0x10, RZ ;  /* 0x00000010080f7819 */ /* 0x000fc400000006ff */
[----:B------:R-:W-:Y:S01]  /*a050*/  LOP3.LUT R8, R8, 0xffff0000, RZ, 0xc0, !PT ;  /* 0xffff000008087812 */ /* 0x000fe200078ec0ff */
[----:B------:R-:W-:Y:S02]  /*a060*/  FFMA R173, R17, R155, R18 ;  /* 0x0000009b11ad7223 */ /* 0x000fe40000000012 */
[----:B------:R-:W-:Y:S01]  /*a070*/  FMUL R15, R16, R15 ;  /* 0x0000000f100f7220 */ /* 0x000fe20000400000 */
[----:B------:R-:W3:Y:S01]  /*a080*/  MUFU.EX2 R6, R6 ;  /* 0x0000000600067308 */ /* 0x000ee20000000800 */
[----:B-1----:R-:W-:Y:S02]  /*a090*/  FFMA R179, R179, R12, 1 ;  /* 0x3f800000b3b37423 */ /* 0x002fe4000000000c */
[----:B------:R-:W-:Y:S01]  /*a0a0*/  FFMA R172, R17, R163, R15 ;  /* 0x000000a311ac7223 */ /* 0x000fe2000000000f */
[----:B--2---:R-:W-:Y:S01]  /*a0b0*/  FFMA R178, R178, R7, 1 ;  /* 0x3f800000b2b27423 */ /* 0x004fe20000000007 */
[----:B------:R-:W-:-:S04]  /*a0c0*/  FFMA.SAT R7, -R175, R185, 0.5 ;  /* 0x3f000000af077423 */ /* 0x000fc800000021b9 */
[----:B------:R-:W-:Y:S01]  /*a0d0*/  FFMA.RM R7, R7, R184, 12582913 ;  /* 0x4b40000107077423 */ /* 0x000fe200000040b8 */
[----:B---3--:R-:W-:Y:S01]  /*a0e0*/  FFMA R177, R177, R6, 1 ;  /* 0x3f800000b1b17423 */ /* 0x008fe20000000006 */
[-C--:B------:R-:W-:Y:S02]  /*a0f0*/  FFMA.SAT R6, -R176, R185.reuse, 0.5 ;  /* 0x3f000000b0067423 */ /* 0x080fe400000021b9 */
[C---:B------:R-:W-:Y:S01]  /*a100*/  FADD R3, R7.reuse, -12583039 ;  /* 0xcb40007f07037421 */ /* 0x040fe20000000000 */
[----:B------:R-:W-:Y:S01]  /*a110*/  SHF.L.U32 R170, R7, 0x17, RZ ;  /* 0x0000001707aa7819 */ /* 0x000fe200000006ff */
[----:B------:R-:W-:Y:S02]  /*a120*/  FFMA.RM R6, R6, R184, 12582913 ;  /* 0x4b40000106067423 */ /* 0x000fe400000040b8 */
[----:B------:R-:W-:Y:S01]  /*a130*/  FFMA R5, -R175, 1.4426950216293334961, -R3 ;  /* 0x3fb8aa3baf057823 */ /* 0x000fe20000000903 */
[----:B------:R-:W-:Y:S01]  /*a140*/  FFMA.SAT R3, -R174, R185, 0.5 ;  /* 0x3f000000ae037423 */ /* 0x000fe200000021b9 */
[----:B------:R-:W-:-:S02]  /*a150*/  FADD R2, R6, -12583039 ;  /* 0xcb40007f06027421 */ /* 0x000fc40000000000 */
[----:B------:R-:W-:Y:S01]  /*a160*/  FFMA R12, -R175, 1.925963033500011079e-08, R5 ;  /* 0x32a57060af0c7823 */ /* 0x000fe20000000105 */
[----:B------:R-:W-:Y:S01]  /*a170*/  FFMA.RM R3, R3, R184, 12582913 ;  /* 0x4b40000103037423 */ /* 0x000fe200000040b8 */
[----:B------:R-:W-:Y:S02]  /*a180*/  IMAD.SHL.U32 R171, R6, 0x800000, RZ ;  /* 0x0080000006ab7824 */ /* 0x000fe400078e00ff */
[C---:B------:R-:W-:Y:S01]  /*a190*/  FFMA R2, -R176.reuse, 1.4426950216293334961, -R2 ;  /* 0x3fb8aa3bb0027823 */ /* 0x040fe20000000902 */
[----:B------:R-:W1:Y:S01]  /*a1a0*/  MUFU.EX2 R156, R12 ;  /* 0x0000000c009c7308 */ /* 0x000e620000000800 */
[C---:B------:R-:W-:Y:S01]  /*a1b0*/  FADD R5, R3.reuse, -12583039 ;  /* 0xcb40007f03057421 */ /* 0x040fe20000000000 */
[----:B------:R-:W-:Y:S01]  /*a1c0*/  SHF.L.U32 R169, R3, 0x17, RZ ;  /* 0x0000001703a97819 */ /* 0x000fe200000006ff */
[----:B------:R-:W-:Y:S02]  /*a1d0*/  FFMA R2, -R176, 1.925963033500011079e-08, R2 ;  /* 0x32a57060b0027823 */ /* 0x000fe40000000102 */
[----:B------:R-:W-:-:S03]  /*a1e0*/  FFMA R5, -R174, 1.4426950216293334961, -R5 ;  /* 0x3fb8aa3bae057823 */ /* 0x000fc60000000905 */
[----:B------:R2:W3:Y:S01]  /*a1f0*/  MUFU.EX2 R155, R2 ;  /* 0x00000002009b7308 */ /* 0x0004e20000000800 */
[----:B------:R-:W-:Y:S01]  /*a200*/  FFMA R13, -R174, 1.925963033500011079e-08, R5 ;  /* 0x32a57060ae0d7823 */ /* 0x000fe20000000105 */
[----:B------:R-:W-:-:S04]  /*a210*/  FFMA.SAT R5, -R172, R185, 0.5 ;  /* 0x3f000000ac057423 */ /* 0x000fc800000021b9 */
[----:B------:R-:W-:Y:S02]  /*a220*/  FFMA.RM R5, R5, R184, 12582913 ;  /* 0x4b40000105057423 */ /* 0x000fe400000040b8 */
[----:B------:R4:W4:Y:S01]  /*a230*/  MUFU.EX2 R14, R13 ;  /* 0x0000000d000e7308 */ /* 0x0009220000000800 */
[----:B--2---:R-:W-:Y:S01]  /*a240*/  FFMA.SAT R2, -R173, R185, 0.5 ;  /* 0x3f000000ad027423 */ /* 0x004fe200000021b9 */
[----:B-1----:R-:W-:Y:S01]  /*a250*/  FFMA R170, R170, R156, 1 ;  /* 0x3f800000aaaa7423 */ /* 0x002fe2000000009c */
[----:B------:R-:W-:Y:S02]  /*a260*/  SHF.L.U32 R167, R5, 0x17, RZ ;  /* 0x0000001705a77819 */ /* 0x000fe400000006ff */
[----:B------:R-:W-:-:S04]  /*a270*/  FFMA.RM R2, R2, R184, 12582913 ;  /* 0x4b40000102027423 */ /* 0x000fc800000040b8 */
[C---:B------:R-:W-:Y:S01]  /*a280*/  FADD R12, R2.reuse, -12583039 ;  /* 0xcb40007f020c7421 */ /* 0x040fe20000000000 */
[----:B------:R-:W-:Y:S01]  /*a290*/  SHF.L.U32 R168, R2, 0x17, RZ ;  /* 0x0000001702a87819 */ /* 0x000fe200000006ff */
[----:B---3--:R-:W-:Y:S02]  /*a2a0*/  FFMA R171, R171, R155, 1 ;  /* 0x3f800000abab7423 */ /* 0x008fe4000000009b */
[----:B------:R-:W-:-:S04]  /*a2b0*/  FFMA R12, -R173, 1.4426950216293334961, -R12 ;  /* 0x3fb8aa3bad0c7823 */ /* 0x000fc8000000090c */
[----:B----4-:R-:W-:Y:S01]  /*a2c0*/  FFMA R13, -R173, 1.925963033500011079e-08, R12 ;  /* 0x32a57060ad0d7823 */ /* 0x010fe2000000010c */
[----:B------:R-:W-:Y:S01]  /*a2d0*/  FADD R12, R5, -12583039 ;  /* 0xcb40007f050c7421 */ /* 0x000fe20000000000 */
[----:B------:R-:W-:Y:S01]  /*a2e0*/  FFMA R169, R169, R14, 1 ;  /* 0x3f800000a9a97423 */ /* 0x000fe2000000000e */
[----:B------:R-:W-:Y:S02]  /*a2f0*/  FMUL R14, R16, R8 ;  /* 0x00000008100e7220 */ /* 0x000fe40000400000 */
[C---:B------:R-:W-:Y:S01]  /*a300*/  FFMA R12, -R172.reuse, 1.4426950216293334961, -R12 ;  /* 0x3fb8aa3bac0c7823 */ /* 0x040fe2000000090c */
[----:B------:R-:W1:Y:S01]  /*a310*/  MUFU.EX2 R13, R13 ;  /* 0x0000000d000d7308 */ /* 0x000e620000000800 */
[----:B------:R-:W-:Y:S02]  /*a320*/  FFMA R166, R17, R162, R14 ;  /* 0x000000a211a67223 */ /* 0x000fe4000000000e */
[----:B------:R-:W-:Y:S02]  /*a330*/  FFMA R6, -R172, 1.925963033500011079e-08, R12 ;  /* 0x32a57060ac067823 */ /* 0x000fe4000000010c */
[----:B------:R-:W-:-:S04]  /*a340*/  FFMA.SAT R3, -R166, R185, 0.5 ;  /* 0x3f000000a6037423 */ /* 0x000fc800000021b9 */
[----:B------:R-:W2:Y:S01]  /*a350*/  MUFU.EX2 R6, R6 ;  /* 0x0000000600067308 */ /* 0x000ea20000000800 */
[----:B------:R-:W-:-:S04]  /*a360*/  FFMA.RM R3, R3, R184, 12582913 ;  /* 0x4b40000103037423 */ /* 0x000fc800000040b8 */
[C---:B------:R-:W-:Y:S01]  /*a370*/  FADD R2, R3.reuse, -12583039 ;  /* 0xcb40007f03027421 */ /* 0x040fe20000000000 */
[----:B------:R-:W-:Y:S01]  /*a380*/  SHF.L.U32 R162, R3, 0x17, RZ ;  /* 0x0000001703a27819 */ /* 0x000fe200000006ff */
[----:B-1----:R-:W-:Y:S01]  /*a390*/  FFMA R168, R168, R13, 1 ;  /* 0x3f800000a8a87423 */ /* 0x002fe2000000000d */
[C---:B------:R-:W-:Y:S01]  /*a3a0*/  SHF.L.U32 R13, R9.reuse, 0x10, RZ ;  /* 0x00000010090d7819 */ /* 0x040fe200000006ff */
[----:B------:R-:W-:Y:S01]  /*a3b0*/  FFMA R5, -R166, 1.4426950216293334961, -R2 ;  /* 0x3fb8aa3ba6057823 */ /* 0x000fe20000000902 */
[----:B------:R-:W-:-:S03]  /*a3c0*/  LOP3.LUT R9, R9, 0xffff0000, RZ, 0xc0, !PT ;  /* 0xffff000009097812 */ /* 0x000fc600078ec0ff */
[----:B------:R-:W-:Y:S01]  /*a3d0*/  FMUL R13, R16, R13 ;  /* 0x0000000d100d7220 */ /* 0x000fe20000400000 */
[----:B------:R-:W-:Y:S01]  /*a3e0*/  FFMA R5, -R166, 1.925963033500011079e-08, R5 ;  /* 0x32a57060a6057823 */ /* 0x000fe20000000105 */
[----:B------:R-:W-:Y:S01]  /*a3f0*/  FMUL R12, R16, R9 ;  /* 0x00000009100c7220 */ /* 0x000fe20000400000 */
[----:B--2---:R-:W-:Y:S01]  /*a400*/  FFMA R167, R167, R6, 1 ;  /* 0x3f800000a7a77423 */ /* 0x004fe20000000006 */
[C---:B------:R-:W-:Y:S01]  /*a410*/  FFMA R165, R17.reuse, R161, R13 ;  /* 0x000000a111a57223 */ /* 0x040fe2000000000d */
[----:B------:R1:W2:Y:S01]  /*a420*/  MUFU.EX2 R8, R5 ;  /* 0x0000000500087308 */ /* 0x0002a20000000800 */
[----:B------:R-:W-:Y:S02]  /*a430*/  FFMA R163, R17, R160, R12 ;  /* 0x000000a011a37223 */ /* 0x000fe4000000000c */
[----:B------:R-:W-:-:S04]  /*a440*/  FFMA.SAT R2, -R165, R185, 0.5 ;  /* 0x3f000000a5027423 */ /* 0x000fc800000021b9 */
[----:B------:R-:W-:Y:S01]  /*a450*/  FFMA.RM R2, R2, R184, 12582913 ;  /* 0x4b40000102027423 */ /* 0x000fe200000040b8 */
[----:B-1----:R-:W-:-:S03]  /*a460*/  FFMA.SAT R5, -R163, R185, 0.5 ;  /* 0x3f000000a3057423 */ /* 0x002fc600000021b9 */
[C---:B------:R-:W-:Y:S01]  /*a470*/  FADD R6, R2.reuse, -12583039 ;  /* 0xcb40007f02067421 */ /* 0x040fe20000000000 */
[----:B------:R-:W-:Y:S01]  /*a480*/  SHF.L.U32 R160, R2, 0x17, RZ ;  /* 0x0000001702a07819 */ /* 0x000fe200000006ff */
[----:B------:R-:W-:Y:S02]  /*a490*/  FFMA.RM R5, R5, R184, 12582913 ;  /* 0x4b40000105057423 */ /* 0x000fe400000040b8 */
[C---:B------:R-:W-:Y:S01]  /*a4a0*/  FFMA R6, -R165.reuse, 1.4426950216293334961, -R6 ;  /* 0x3fb8aa3ba5067823 */ /* 0x040fe20000000906 */
[----:B--2---:R-:W-:Y:S01]  /*a4b0*/  FFMA R162, R162, R8, 1 ;  /* 0x3f800000a2a27423 */ /* 0x004fe20000000008 */
[----:B------:R-:W-:Y:S02]  /*a4c0*/  LOP3.LUT R8, R10, 0xffff0000, RZ, 0xc0, !PT ;  /* 0xffff00000a087812 */ /* 0x000fe400078ec0ff */
[----:B------:R-:W-:Y:S01]  /*a4d0*/  FFMA R7, -R165, 1.925963033500011079e-08, R6 ;  /* 0x32a57060a5077823 */ /* 0x000fe20000000106 */
[----:B------:R-:W-:Y:S02]  /*a4e0*/  FADD R6, R5, -12583039 ;  /* 0xcb40007f05067421 */ /* 0x000fe40000000000 */
[----:B------:R-:W-:-:S02]  /*a4f0*/  FMUL R8, R16, R8 ;  /* 0x0000000810087220 */ /* 0x000fc40000400000 */
[----:B------:R-:W-:Y:S02]  /*a500*/  FFMA R3, -R163, 1.4426950216293334961, -R6 ;  /* 0x3fb8aa3ba3037823 */ /* 0x000fe40000000906 */
[----:B------:R1:W2:Y:S01]  /*a510*/  MUFU.EX2 R6, R7 ;  /* 0x0000000700067308 */ /* 0x0002a20000000800 */
[----:B------:R-:W-:Y:S01]  /*a520*/  FFMA R157, R17, R157, R8 ;  /* 0x0000009d119d7223 */ /* 0x000fe20000000008 */
[----:B------:R-:W-:-:S06]  /*a530*/  FFMA R3, -R163, 1.925963033500011079e-08, R3 ;  /* 0x32a57060a3037823 */ /* 0x000fcc0000000103 */
[----:B------:R-:W3:Y:S01]  /*a540*/  MUFU.EX2 R3, R3 ;  /* 0x0000000300037308 */ /* 0x000ee20000000800 */
[----:B-1----:R-:W-:-:S05]  /*a550*/  SHF.L.U32 R7, R10, 0x10, RZ ;  /* 0x000000100a077819 */ /* 0x002fca00000006ff */
[----:B------:R-:W-:Y:S01]  /*a560*/  FMUL R7, R16, R7 ;  /* 0x0000000710077220 */ /* 0x000fe20000400000 */
[----:B--2---:R-:W-:-:S03]  /*a570*/  FFMA R160, R160, R6, 1 ;  /* 0x3f800000a0a07423 */ /* 0x004fc60000000006 */
[----:B------:R-:W-:Y:S01]  /*a580*/  FFMA R161, R17, R159, R7 ;  /* 0x0000009f11a17223 */ /* 0x000fe20000000007 */
[----:B------:R-:W-:Y:S01]  /*a590*/  IMAD.SHL.U32 R159, R5, 0x800000, RZ ;  /* 0x00800000059f7824 */ /* 0x000fe200078e00ff */
[----:B------:R-:W-:Y:S02]  /*a5a0*/  SHF.L.U32 R6, R11, 0x10, RZ ;  /* 0x000000100b067819 */ /* 0x000fe400000006ff */
[----:B------:R-:W-:Y:S01]  /*a5b0*/  FFMA.SAT R2, -R161, R185, 0.5 ;  /* 0x3f000000a1027423 */ /* 0x000fe200000021b9 */
[----:B------:R-:W-:Y:S01]  /*a5c0*/  LOP3.LUT R5, R11, 0xffff0000, RZ, 0xc0, !PT ;  /* 0xffff00000b057812 */ /* 0x000fe200078ec0ff */
[----:B---3--:R-:W-:Y:S02]  /*a5d0*/  FFMA R159, R159, R3, 1 ;  /* 0x3f8000009f9f7423 */ /* 0x008fe40000000003 */
[----:B------:R-:W-:Y:S01]  /*a5e0*/  FFMA.RM R2, R2, R184, 12582913 ;  /* 0x4b40000102027423 */ /* 0x000fe200000040b8 */
[C---:B------:R-:W-:Y:S01]  /*a5f0*/  FMUL R6, R16.reuse, R6 ;  /* 0x0000000610067220 */ /* 0x040fe20000400000 */
[----:B------:R-:W-:-:S02]  /*a600*/  FMUL R5, R16, R5 ;  /* 0x0000000510057220 */ /* 0x000fc40000400000 */
[C---:B------:R-:W-:Y:S01]  /*a610*/  FADD R3, R2.reuse, -12583039 ;  /* 0xcb40007f02037421 */ /* 0x040fe20000000000 */
[----:B------:R-:W-:Y:S01]  /*a620*/  SHF.L.U32 R156, R2, 0x17, RZ ;  /* 0x00000017029c7819 */ /* 0x000fe200000006ff */
[----:B------:R-:W-:Y:S01]  /*a630*/  FFMA.SAT R2, -R157, R185, 0.5 ;  /* 0x3f0000009d027423 */ /* 0x000fe200000021b9 */
[----:B------:R-:W-:Y:S01]  /*a640*/  FFMA R158, R17, R158, R6 ;  /* 0x0000009e119e7223 */ /* 0x000fe20000000006 */
[----:B------:R-:W-:Y:S01]  /*a650*/  FFMA R3, -R161, 1.4426950216293334961, -R3 ;  /* 0x3fb8aa3ba1037823 */ /* 0x000fe20000000903 */
[----:B------:R-:W-:Y:S01]  /*a660*/  FFMA R11, R17, R186, R5 ;  /* 0x000000ba110b7223 */ /* 0x000fe20000000005 */
[----:B------:R-:W-:Y:S02]  /*a670*/  FFMA.RM R2, R2, R184, 12582913 ;  /* 0x4b40000102027423 */ /* 0x000fe400000040b8 */
[----:B------:R-:W-:-:S03]  /*a680*/  FFMA R3, -R161, 1.925963033500011079e-08, R3 ;  /* 0x32a57060a1037823 */ /* 0x000fc60000000103 */
[----:B------:R-:W-:-:S03]  /*a690*/  SHF.L.U32 R155, R2, 0x17, RZ ;  /* 0x00000017029b7819 */ /* 0x000fc600000006ff */
[----:B------:R-:W1:Y:S02]  /*a6a0*/  MUFU.EX2 R3, R3 ;  /* 0x0000000300037308 */ /* 0x000e640000000800 */
[----:B-1----:R-:W-:Y:S01]  /*a6b0*/  FFMA R156, R156, R3, 1 ;  /* 0x3f8000009c9c7423 */ /* 0x002fe20000000003 */
[----:B------:R-:W-:Y:S01]  /*a6c0*/  FADD R3, R2, -12583039 ;  /* 0xcb40007f02037421 */ /* 0x000fe20000000000 */
[----:B------:R-:W-:-:S03]  /*a6d0*/  FFMA.SAT R2, -R11, R185, 0.5 ;  /* 0x3f0000000b027423 */ /* 0x000fc600000021b9 */
[----:B------:R-:W-:Y:S01]  /*a6e0*/  FFMA R3, -R157, 1.4426950216293334961, -R3 ;  /* 0x3fb8aa3b9d037823 */ /* 0x000fe20000000903 */
[----:B------:R-:W-:-:S03]  /*a6f0*/  FFMA.RM R9, R2, R184, 12582913 ;  /* 0x4b40000102097423 */ /* 0x000fc600000040b8 */
[----:B------:R-:W-:-:S06]  /*a700*/  FFMA R3, -R157, 1.925963033500011079e-08, R3 ;  /* 0x32a570609d037823 */ /* 0x000fcc0000000103 */
[----:B------:R-:W1:Y:S02]  /*a710*/  MUFU.EX2 R3, R3 ;  /* 0x0000000300037308 */ /* 0x000e640000000800 */
[----:B-1----:R-:W-:Y:S01]  /*a720*/  FFMA R155, R155, R3, 1 ;  /* 0x3f8000009b9b7423 */ /* 0x002fe20000000003 */
[----:B------:R-:W-:-:S04]  /*a730*/  FFMA.SAT R3, -R158, R185, 0.5 ;  /* 0x3f0000009e037423 */ /* 0x000fc800000021b9 */
[----:B------:R-:W-:-:S04]  /*a740*/  FFMA.RM R3, R3, R184, 12582913 ;  /* 0x4b40000103037423 */ /* 0x000fc800000040b8 */
[C---:B------:R-:W-:Y:S01]  /*a750*/  FADD R2, R3.reuse, -12583039 ;  /* 0xcb40007f03027421 */ /* 0x040fe20000000000 */
[----:B------:R-:W-:-:S03]  /*a760*/  SHF.L.U32 R10, R3, 0x17, RZ ;  /* 0x00000017030a7819 */ /* 0x000fc600000006ff */
[----:B------:R-:W-:-:S04]  /*a770*/  FFMA R2, -R158, 1.4426950216293334961, -R2 ;  /* 0x3fb8aa3b9e027823 */ /* 0x000fc80000000902 */
[----:B------:R-:W-:-:S06]  /*a780*/  FFMA R2, -R158, 1.925963033500011079e-08, R2 ;  /* 0x32a570609e027823 */ /* 0x000fcc0000000102 */
[----:B------:R-:W1:Y:S02]  /*a790*/  MUFU.EX2 R2, R2 ;  /* 0x0000000200027308 */ /* 0x000e640000000800 */
[----:B-1----:R-:W-:Y:S01]  /*a7a0*/  FFMA R10, R10, R2, 1 ;  /* 0x3f8000000a0a7423 */ /* 0x002fe20000000002 */
[C---:B------:R-:W-:Y:S01]  /*a7b0*/  FADD R2, R9.reuse, -12583039 ;  /* 0xcb40007f09027421 */ /* 0x040fe20000000000 */
[----:B------:R-:W-:-:S03]  /*a7c0*/  SHF.L.U32 R9, R9, 0x17, RZ ;  /* 0x0000001709097819 */ /* 0x000fc600000006ff */
[----:B------:R-:W-:-:S04]  /*a7d0*/  FFMA R2, -R11, 1.4426950216293334961, -R2 ;  /* 0x3fb8aa3b0b027823 */ /* 0x000fc80000000902 */
[----:B------:R-:W-:-:S06]  /*a7e0*/  FFMA R2, -R11, 1.925963033500011079e-08, R2 ;  /* 0x32a570600b027823 */ /* 0x000fcc0000000102 */
[----:B------:R-:W1:Y:S02]  /*a7f0*/  MUFU.EX2 R2, R2 ;  /* 0x0000000200027308 */ /* 0x000e640000000800 */
[----:B-1----:R-:W-:Y:S01]  /*a800*/  FFMA R9, R9, R2, 1 ;  /* 0x3f80000009097423 */ /* 0x002fe20000000002 */
[----:B------:R-:W-:-:S04]  /*a810*/  IADD3 R2, R0, 0x1800000, RZ ;  /* 0x0180000000027810 */ /* 0x000fc80007ffe0ff */
[----:B------:R-:W-:-:S04]  /*a820*/  LOP3.LUT R2, R2, 0x7f800000, RZ, 0xc0, !PT ;  /* 0x7f80000002027812 */ /* 0x000fc800078ec0ff */
[----:B------:R-:W-:-:S13]  /*a830*/  ISETP.GT.U32.AND P2, PT, R2, 0x1ffffff, PT ;  /* 0x01ffffff0200780c */ /* 0x000fda0003f44070 */
[----:B------:R-:W-:Y:S05]  /*a840*/  @P2 BRA `(.L_x_51) ;  /* 0x0000000000102947 */ /* 0x000fea0003800000 */
[----:B------:R-:W-:-:S07]  /*a850*/  MOV R2, 0xa870 ;  /* 0x0000a87000027802 */ /* 0x000fce0000000f00 */
[----:B------:R-:W-:Y:S05]  /*a860*/  CALL.REL.NOINC `($__internal_0_$__cuda_sm20_rcp_rn_f32_slowpath) ;  /* 0x0000024000707944 */ /* 0x000fea0003c00000 */
[----:B------:R-:W-:Y:S01]  /*a870*/  MOV R184, R0 ;  /* 0x0000000000b87202 */ /* 0x000fe20000000f00 */
[----:B------:R-:W-:Y:S06]  /*a880*/  BRA `(.L_x_52) ;  /* 0x0000000000107947 */ /* 0x000fec0003800000 */
.L_x_51:
[----:B------:R-:W1:Y:S02]  /*a890*/  MUFU.RCP R184, R0 ;  /* 0x0000000000b87308 */ /* 0x000e640000001000 */
[----:B-1----:R-:W-:-:S04]  /*a8a0*/  FFMA R0, R0, R184, -1 ;  /* 0xbf80000000007423 */ /* 0x002fc800000000b8 */
[----:B------:R-:W-:-:S04]  /*a8b0*/  FADD.FTZ R0, -R0, -RZ ;  /* 0x800000ff00007221 */ /* 0x000fc80000010100 */
[----:B------:R-:W-:-:S07]  /*a8c0*/  FFMA R184, R184, R0, R184 ;  /* 0x00000000b8b87223 */ /* 0x000fce00000000b8 */
.L_x_52:
[----:B------:R-:W-:Y:S05]  /*a8d0*/  BSYNC B1 ;  /* 0x0000000000017941 */ /* 0x000fea0003800000 */
.L_x_50:
[----:B------:R-:W-:Y:S01]  /*a8e0*/  IADD3 R0, R179, 0x1800000, RZ ;  /* 0x01800000b3007810 */ /* 0x000fe20007ffe0ff */
[----:B------:R-:W-:Y:S03]  /*a8f0*/  BSSY B1, `(.L_x_53) ;  /* 0x000000d000017945 */ /* 0x000fe60003800000 */
[----:B------:R-:W-:-:S04]  /*a900*/  LOP3.LUT R0, R0, 0x7f800000, RZ, 0xc0, !PT ;  /* 0x7f80000000007812 */ /* 0x000fc800078ec0ff */
[----:B------:R-:W-:-:S13]  /*a910*/  ISETP.GT.U32.AND P2, PT, R0, 0x1ffffff, PT ;  /* 0x01ffffff0000780c */ /* 0x000fda0003f44070 */
[----:B------:R-:W-:Y:S05]  /*a920*/  @P2 BRA `(.L_x_54) ;  /* 0x0000000000142947 */ /* 0x000fea0003800000 */
[----:B------:R-:W-:Y:S01]  /*a930*/  IMAD.MOV.U32 R0, RZ, RZ, R179 ;  /* 0x000000ffff007224 */ /* 0x000fe200078e00b3 */
[----:B------:R-:W-:-:S07]  /*a940*/  MOV R2, 0xa960 ;  /* 0x0000a96000027802 */ /* 0x000fce0000000f00 */
[----:B------:R-:W-:Y:S05]  /*a950*/  CALL.REL.NOINC `($__internal_0_$__cuda_sm20_rcp_rn_f32_slowpath) ;  /* 0x0000024000347944 */ /* 0x000fea0003c00000 */
[----:B------:R-:W-:Y:S01]  /*a960*/  MOV R179, R0 ;  /* 0x0000000000b37202 */ /* 0x000fe20000000f00 */
[----:B------:R-:W-:Y:S06]  /*a970*/  BRA `(.L_x_55) ;  /* 0x0000000000107947 */ /* 0x000fec0003800000 */
.L_x_54:
[----:B------:R-:W1:Y:S02]  /*a980*/  MUFU.RCP R0, R179 ;  /* 0x000000b300007308 */ /* 0x000e640000001000 */
[----:B-1----:R-:W-:-:S04]  /*a990*/  FFMA R179, R179, R0, -1 ;  /* 0xbf800000b3b37423 */ /* 0x002fc80000000000 */
[----:B------:R-:W-:-:S04]  /*a9a0*/  FADD.FTZ R179, -R179, -RZ ;  /* 0x800000ffb3b37221 */ /* 0x000fc80000010100 */
[----:B------:R-:W-:-:S07]  /*a9b0*/  FFMA R179, R0, R179, R0 ;  /* 0x000000b300b37223 */ /* 0x000fce0000000000 */
.L_x_55:
[----:B------:R-:W-:Y:S05]  /*a9c0*/  BSYNC B1 ;  /* 0x0000000000017941 */ /* 0x000fea0003800000 */
.L_x_53:
[----:B------:R-:W-:Y:S01]  /*a9d0*/  IADD3 R0, R178, 0x1800000, RZ ;  /* 0x01800000b2007810 */ /* 0x000fe20007ffe0ff */
[----:B------:R-:W-:Y:S03]  /*a9e0*/  BSSY B1, `(.L_x_56) ;  /* 0x000000d000017945 */ /* 0x000fe60003800000 */
[----:B------:R-:W-:-:S04]  /*a9f0*/  LOP3.LUT R0, R0, 0x7f800000, RZ, 0xc0, !PT ;  /* 0x7f80000000007812 */ /* 0x000fc800078ec0ff */
[----:B------:R-:W-:-:S13]  /*aa00*/  ISETP.GT.U32.AND P2, PT, R0, 0x1ffffff, PT ;  /* 0x01ffffff0000780c */ /* 0x000fda0003f44070 */
[----:B------:R-:W-:Y:S05]  /*aa10*/  @P2 BRA `(.L_x_57) ;  /* 0x0000000000142947 */ /* 0x000fea0003800000 */
[----:B------:R-:W-:Y:S02]  /*aa20*/  MOV R0, R178 ;  /* 0x000000b200007202 */ /* 0x000fe40000000f00 */
[----:B------:R-:W-:-:S07]  /*aa30*/  MOV R2, 0xaa50 ;  /* 0x0000aa5000027802 */ /* 0x000fce0000000f00 */
[----:B------:R-:W-:Y:S05]  /*aa40*/  CALL.REL.NOINC `($__internal_0_$__cuda_sm20_rcp_rn_f32_slowpath) ;  /* 0x0000023c00f87944 */ /* 0x000fea0003c00000 */
[----:B------:R-:W-:Y:S01]  /*aa50*/  MOV R178, R0 ;  /* 0x0000000000b27202 */ /* 0x000fe20000000f00 */
[----:B------:R-:W-:Y:S06]  /*aa60*/  BRA `(.L_x_58) ;  /* 0x0000000000107947 */ /* 0x000fec0003800000 */
.L_x_57:
[----:B------:R-:W1:Y:S02]  /*aa70*/  MUFU.RCP R0, R178 ;  /* 0x000000b200007308 */ /* 0x000e640000001000 */
[----:B-1----:R-:W-:-:S04]  /*aa80*/  FFMA R178, R178, R0, -1 ;  /* 0xbf800000b2b27423 */ /* 0x002fc80000000000 */
[----:B------:R-:W-:-:S04]  /*aa90*/  FADD.FTZ R178, -R178, -RZ ;  /* 0x800000ffb2b27221 */ /* 0x000fc80000010100 */
[----:B------:R-:W-:-:S07]  /*aaa0*/  FFMA R178, R0, R178, R0 ;  /* 0x000000b200b27223 */ /* 0x000fce0000000000 */
.L_x_58:
[----:B------:R-:W-:Y:S05]  /*aab0*/  BSYNC B1 ;  /* 0x0000000000017941 */ /* 0x000fea0003800000 */
.L_x_56:
        /* <DEDUP_REMOVED lines=10> */
.L_x_60:
[----:B------:R-:W1:Y:S02]  /*ab60*/  MUFU.RCP R0, R177 ;  /* 0x000000b100007308 */ /* 0x000e640000001000 */
[----:B-1----:R-:W-:-:S04]  /*ab70*/  FFMA R177, R177, R0, -1 ;  /* 0xbf800000b1b17423 */ /* 0x002fc80000000000 */
[----:B------:R-:W-:-:S04]  /*ab80*/  FADD.FTZ R177, -R177, -RZ ;  /* 0x800000ffb1b17221 */ /* 0x000fc80000010100 */
[----:B------:R-:W-:-:S07]  /*ab90*/  FFMA R177, R0, R177, R0 ;  /* 0x000000b100b17223 */ /* 0x000fce0000000000 */
.L_x_61:
[----:B------:R-:W-:Y:S05]  /*aba0*/  BSYNC B1 ;  /* 0x0000000000017941 */ /* 0x000fea0003800000 */
.L_x_59:
        /* <DEDUP_REMOVED lines=10> */
.L_x_63:
[----:B------:R-:W1:Y:S02]  /*ac50*/  MUFU.RCP R0, R171 ;  /* 0x000000ab00007308 */ /* 0x000e640000001000 */
[----:B-1----:R-:W-:-:S04]  /*ac60*/  FFMA R171, R171, R0, -1 ;  /* 0xbf800000abab7423 */ /* 0x002fc80000000000 */
[----:B------:R-:W-:-:S04]  /*ac70*/  FADD.FTZ R171, -R171, -RZ ;  /* 0x800000ffabab7221 */ /* 0x000fc80000010100 */
[----:B------:R-:W-:-:S07]  /*ac80*/  FFMA R171, R0, R171, R0 ;  /* 0x000000ab00ab7223 */ /* 0x000fce0000000000 */
.L_x_64:
[----:B------:R-:W-:Y:S05]  /*ac90*/  BSYNC B1 ;  /* 0x0000000000017941 */ /* 0x000fea0003800000 */
.L_x_62:
        /* <DEDUP_REMOVED lines=10> */
.L_x_66:
[----:B------:R-:W1:Y:S02]  /*ad40*/  MUFU.RCP R0, R170 ;  /* 0x000000aa00007308 */ /* 0x000e640000001000 */
[----:B-1----:R-:W-:-:S04]  /*ad50*/  FFMA R170, R170, R0, -1 ;  /* 0xbf800000aaaa7423 */ /* 0x002fc80000000000 */
[----:B------:R-:W-:-:S04]  /*ad60*/  FADD.FTZ R170, -R170, -RZ ;  /* 0x800000ffaaaa7221 */ /* 0x000fc80000010100 */
[----:B------:R-:W-:-:S07]  /*ad70*/  FFMA R170, R0, R170, R0 ;  /* 0x000000aa00aa7223 */ /* 0x000fce0000000000 */
.L_x_67:
[----:B------:R-:W-:Y:S05]  /*ad80*/  BSYNC B1 ;  /* 0x0000000000017941 */ /* 0x000fea0003800000 */
.L_x_65:
        /* <DEDUP_REMOVED lines=10> */
.L_x_69:
[----:B------:R-:W1:Y:S02]  /*ae30*/  MUFU.RCP R0, R169 ;  /* 0x000000a900007308 */ /* 0x000e640000001000 */
[----:B-1----:R-:W-:-:S04]  /*ae40*/  FFMA R169, R169, R0, -1 ;  /* 0xbf800000a9a97423 */ /* 0x002fc80000000000 */
[----:B------:R-:W-:-:S04]  /*ae50*/  FADD.FTZ R169, -R169, -RZ ;  /* 0x800000ffa9a97221 */ /* 0x000fc80000010100 */
[----:B------:R-:W-:-:S07]  /*ae60*/  FFMA R169, R0, R169, R0 ;  /* 0x000000a900a97223 */ /* 0x000fce0000000000 */
.L_x_70:
[----:B------:R-:W-:Y:S05]  /*ae70*/  BSYNC B1 ;  /* 0x0000000000017941 */ /* 0x000fea0003800000 */
.L_x_68:
        /* <DEDUP_REMOVED lines=10> */
.L_x_72:
[----:B------:R-:W1:Y:S02]  /*af20*/  MUFU.RCP R0, R168 ;  /* 0x000000a800007308 */ /* 0x000e640000001000 */
[----:B-1----:R-:W-:-:S04]  /*af30*/  FFMA R168, R168, R0, -1 ;  /* 0xbf800000a8a87423 */ /* 0x002fc80000000000 */
[----:B------:R-:W-:-:S04]  /*af40*/  FADD.FTZ R168, -R168, -RZ ;  /* 0x800000ffa8a87221 */ /* 0x000fc80000010100 */
[----:B------:R-:W-:-:S07]  /*af50*/  FFMA R168, R0, R168, R0 ;  /* 0x000000a800a87223 */ /* 0x000fce0000000000 */
.L_x_73:
[----:B------:R-:W-:Y:S05]  /*af60*/  BSYNC B1 ;  /* 0x0000000000017941 */ /* 0x000fea0003800000 */
.L_x_71:
        /* <DEDUP_REMOVED lines=10> */
.L_x_75:
[----:B------:R-:W1:Y:S02]  /*b010*/  MUFU.RCP R0, R167 ;  /* 0x000000a700007308 */ /* 0x000e640000001000 */
[----:B-1----:R-:W-:-:S04]  /*b020*/  FFMA R167, R167, R0, -1 ;  /* 0xbf800000a7a77423 */ /* 0x002fc80000000000 */
[----:B------:R-:W-:-:S04]  /*b030*/  FADD.FTZ R167, -R167, -RZ ;  /* 0x800000ffa7a77221 */ /* 0x000fc80000010100 */
[----:B------:R-:W-:-:S07]  /*b040*/  FFMA R167, R0, R167, R0 ;  /* 0x000000a700a77223 */ /* 0x000fce0000000000 */
.L_x_76:
[----:B------:R-:W-:Y:S05]  /*b050*/  BSYNC B1 ;  /* 0x0000000000017941 */ /* 0x000fea0003800000 */
.L_x_74:
        /* <DEDUP_REMOVED lines=10> */
.L_x_78:
[----:B------:R-:W1:Y:S02]  /*b100*/  MUFU.RCP R0, R162 ;  /* 0x000000a200007308 */ /* 0x000e640000001000 */
[----:B-1----:R-:W-:-:S04]  /*b110*/  FFMA R162, R162, R0, -1 ;  /* 0xbf800000a2a27423 */ /* 0x002fc80000000000 */
[----:B------:R-:W-:-:S04]  /*b120*/  FADD.FTZ R162, -R162, -RZ ;  /* 0x800000ffa2a27221 */ /* 0x000fc80000010100 */
[----:B------:R-:W-:-:S07]  /*b130*/  FFMA R162, R0, R162, R0 ;  /* 0x000000a200a27223 */ /* 0x000fce0000000000 */
.L_x_79:
[----:B------:R-:W-:Y:S05]  /*b140*/  BSYNC B1 ;  /* 0x0000000000017941 */ /* 0x000fea0003800000 */
.L_x_77:
        /* <DEDUP_REMOVED lines=10> */
.L_x_81:
[----:B------:R-:W1:Y:S02]  /*b1f0*/  MUFU.RCP R0, R160 ;  /* 0x000000a000007308 */ /* 0x000e640000001000 */
[----:B-1----:R-:W-:-:S04]  /*b200*/  FFMA R160, R160, R0, -1 ;  /* 0xbf800000a0a07423 */ /* 0x002fc80000000000 */
[----:B------:R-:W-:-:S04]  /*b210*/  FADD.FTZ R160, -R160, -RZ ;  /* 0x800000ffa0a07221 */ /* 0x000fc80000010100 */
[----:B------:R-:W-:-:S07]  /*b220*/  FFMA R160, R0, R160, R0 ;  /* 0x000000a000a07223 */ /* 0x000fce0000000000 */
.L_x_82:
[----:B------:R-:W-:Y:S05]  /*b230*/  BSYNC B1 ;  /* 0x0000000000017941 */ /* 0x000fea0003800000 */
.L_x_80:
        /* <DEDUP_REMOVED lines=10> */
.L_x_84:
[----:B------:R-:W1:Y:S02]  /*b2e0*/  MUFU.RCP R0, R159 ;  /* 0x0000009f00007308 */ /* 0x000e640000001000 */
[----:B-1----:R-:W-:-:S04]  /*b2f0*/  FFMA R159, R159, R0, -1 ;  /* 0xbf8000009f9f7423 */ /* 0x002fc80000000000 */
[----:B------:R-:W-:-:S04]  /*b300*/  FADD.FTZ R159, -R159, -RZ ;  /* 0x800000ff9f9f7221 */ /* 0x000fc80000010100 */
[----:B------:R-:W-:-:S07]  /*b310*/  FFMA R159, R0, R159, R0 ;  /* 0x0000009f009f7223 */ /* 0x000fce0000000000 */
.L_x_85:
[----:B------:R-:W-:Y:S05]  /*b320*/  BSYNC B1 ;  /* 0x0000000000017941 */ /* 0x000fea0003800000 */
.L_x_83:
        /* <DEDUP_REMOVED lines=10> */
.L_x_87:
[----:B------:R-:W1:Y:S02]  /*b3d0*/  MUFU.RCP R0, R156 ;  /* 0x0000009c00007308 */ /* 0x000e640000001000 */
[----:B-1----:R-:W-:-:S04]  /*b3e0*/  FFMA R156, R156, R0, -1 ;  /* 0xbf8000009c9c7423 */ /* 0x002fc80000000000 */
[----:B------:R-:W-:-:S04]  /*b3f0*/  FADD.FTZ R156, -R156, -RZ ;  /* 0x800000ff9c9c7221 */ /* 0x000fc80000010100 */
[----:B------:R-:W-:-:S07]  /*b400*/  FFMA R156, R0, R156, R0 ;  /* 0x0000009c009c7223 */ /* 0x000fce0000000000 */
.L_x_88:
[----:B------:R-:W-:Y:S05]  /*b410*/  BSYNC B1 ;  /* 0x0000000000017941 */ /* 0x000fea0003800000 */
.L_x_86:
        /* <DEDUP_REMOVED lines=10> */
.L_x_90:
[----:B------:R-:W1:Y:S02]  /*b4c0*/  MUFU.RCP R0, R155 ;  /* 0x0000009b00007308 */ /* 0x000e640000001000 */
[----:B-1----:R-:W-:-:S04]  /*b4d0*/  FFMA R155, R155, R0, -1 ;  /* 0xbf8000009b9b7423 */ /* 0x002fc80000000000 */
[----:B------:R-:W-:-:S04]  /*b4e0*/  FADD.FTZ R155, -R155, -RZ ;  /* 0x800000ff9b9b7221 */ /* 0x000fc80000010100 */
[----:B------:R-:W-:-:S07]  /*b4f0*/  FFMA R155, R0, R155, R0 ;  /* 0x0000009b009b7223 */ /* 0x000fce0000000000 */
.L_x_91:
[----:B------:R-:W-:Y:S05]  /*b500*/  BSYNC B1 ;  /* 0x0000000000017941 */ /* 0x000fea0003800000 */
.L_x_89:
        /* <DEDUP_REMOVED lines=10> */
.L_x_93:
[----:B------:R-:W1:Y:S02]  /*b5b0*/  MUFU.RCP R0, R10 ;  /* 0x0000000a00007308 */ /* 0x000e640000001000 */
[----:B-1----:R-:W-:-:S04]  /*b5c0*/  FFMA R10, R10, R0, -1 ;  /* 0xbf8000000a0a7423 */ /* 0x002fc80000000000 */
[----:B------:R-:W-:-:S04]  /*b5d0*/  FADD.FTZ R10, -R10, -RZ ;  /* 0x800000ff0a0a7221 */ /* 0x000fc80000010100 */
[----:B------:R-:W-:-:S07]  /*b5e0*/  FFMA R10, R0, R10, R0 ;  /* 0x0000000a000a7223 */ /* 0x000fce0000000000 */
.L_x_94:
[----:B------:R-:W-:Y:S05]  /*b5f0*/  BSYNC B1 ;  /* 0x0000000000017941 */ /* 0x000fea0003800000 */
.L_x_92:
        /* <DEDUP_REMOVED lines=8> */
[----:B------:R-:W-:Y:S05]  /*b680*/  BRA `(.L_x_97) ;  /* 0x0000000000107947 */ /* 0x000fea0003800000 */
.L_x_96:
[----:B------:R-:W1:Y:S02]  /*b690*/  MUFU.RCP R0, R9 ;  /* 0x0000000900007308 */ /* 0x000e640000001000 */
[----:B-1----:R-:W-:-:S04]  /*b6a0*/  FFMA R9, R9, R0, -1 ;  /* 0xbf80000009097423 */ /* 0x002fc80000000000 */
[----:B------:R-:W-:-:S04]  /*b6b0*/  FADD.FTZ R9, -R9, -RZ ;  /* 0x800000ff09097221 */ /* 0x000fc80000010100 */
[----:B------:R-:W-:-:S07]  /*b6c0*/  FFMA R0, R0, R9, R0 ;  /* 0x0000000900007223 */ /* 0x000fce0000000000 */
.L_x_97:
[----:B------:R-:W-:Y:S05]  /*b6d0*/  BSYNC B1 ;  /* 0x0000000000017941 */ /* 0x000fea0003800000 */
.L_x_95:
[----:B------:R-:W1:Y:S01]  /*b6e0*/  S2R R185, SR_TID.X ;  /* 0x0000000000b97919 */ /* 0x000e620000002100 */
[----:B------:R-:W-:Y:S01]  /*b6f0*/  FMUL R9, R161, R156 ;  /* 0x0000009ca1097220 */ /* 0x000fe20000400000 */
        /* <DEDUP_REMOVED lines=15> */
[----:B------:R-:W-:Y:S01]  /*b7f0*/  F2FP.BF16.F32.PACK_AB R158, R155, R9 ;  /* 0x000000099b9e723e */ /* 0x000fe200000010ff */
[----:B------:R-:W-:Y:S05]  /*b800*/  WARPSYNC.ALL ;  /* 0x0000000000007948 */ /* 0x000fea0003800000 */
[----:B------:R-:W-:Y:S01]  /*b810*/  F2FP.BF16.F32.PACK_AB R157, R159, R165 ;  /* 0x000000a59f9d723e */ /* 0x000fe200000010ff */
[----:B------:R-:W-:Y:S01]  /*b820*/  BSSY B0, `(.L_x_98) ;  /* 0x0000025000007945 */ /* 0x000fe20003800000 */
[----:B------:R-:W-:-:S02]  /*b830*/  F2FP.BF16.F32.PACK_AB R160, R179, R184 ;  /* 0x000000b8b3a0723e */ /* 0x000fc400000010ff */
[----:B------:R-:W-:Y:S02]  /*b840*/  F2FP.BF16.F32.PACK_AB R161, R177, R178 ;  /* 0x000000b2b1a1723e */ /* 0x000fe400000010ff */
[----:B------:R-:W-:Y:S02]  /*b850*/  F2FP.BF16.F32.PACK_AB R162, R170, R171 ;  /* 0x000000abaaa2723e */ /* 0x000fe400000010ff */
[----:B------:R-:W-:Y:S02]  /*b860*/  F2FP.BF16.F32.PACK_AB R163, R168, R169 ;  /* 0x000000a9a8a3723e */ /* 0x000fe400000010ff */
[C---:B-1----:R-:W-:Y:S02]  /*b870*/  SHF.L.U32 R3, R185.reuse, 0x4, RZ ;  /* 0x00000004b9037819 */ /* 0x042fe400000006ff */
[----:B------:R-:W-:Y:S02]  /*b880*/  SHF.L.U32 R2, R185, 0x5, RZ ;  /* 0x00000005b9027819 */ /* 0x000fe400000006ff */
[----:B------:R-:W-:-:S02]  /*b890*/  LOP3.LUT R3, R3, 0xe00, RZ, 0xc0, !PT ;  /* 0x00000e0003037812 */ /* 0x000fc400078ec0ff */
[----:B------:R-:W-:Y:S02]  /*b8a0*/  SHF.R.U32.HI R156, RZ, 0x1, R185 ;  /* 0x00000001ff9c7819 */ /* 0x000fe400000116b9 */
[--C-:B------:R-:W-:Y:S02]  /*b8b0*/  LOP3.LUT R3, R3, 0x20, R2.reuse, 0xf8, !PT ;  /* 0x0000002003037812 */ /* 0x100fe400078ef802 */
[----:B------:R-:W-:Y:S02]  /*b8c0*/  F2FP.BF16.F32.PACK_AB R159, R0, R10 ;  /* 0x0000000a009f723e */ /* 0x000fe400000010ff */
[----:B------:R-:W-:Y:S02]  /*b8d0*/  LOP3.LUT R3, R3, 0x100, R2, 0xf8, !PT ;  /* 0x0000010003037812 */ /* 0x000fe400078ef802 */
[----:B------:R-:W-:Y:S02]  /*b8e0*/  LOP3.LUT R2, R2, 0xc0, RZ, 0xc0, !PT ;  /* 0x000000c002027812 */ /* 0x000fe400078ec0ff */
[----:B------:R-:W-:-:S02]  /*b8f0*/  ISETP.GT.U32.AND P5, PT, R190, 0x3e, PT ;  /* 0x0000003ebe00780c */ /* 0x000fc40003fa4070 */
[----:B------:R-:W-:Y:S01]  /*b900*/  LOP3.LUT R2, R2, 0x8, R156, 0xf8, !PT ;  /* 0x0000000802027812 */ /* 0x000fe200078ef89c */
[----:B------:R-:W-:-:S05]  /*b910*/  IMAD.SHL.U32 R156, R185, 0x4, RZ ;  /* 0x00000004b99c7824 */ /* 0x000fca00078e00ff */
[----:B------:R-:W-:Y:S02]  /*b920*/  LOP3.LUT R2, R2, 0x18, R156, 0x78, !PT ;  /* 0x0000001802027812 */ /* 0x000fe400078e789c */
[----:B------:R-:W-:Y:S02]  /*b930*/  F2FP.BF16.F32.PACK_AB R156, R166, R167 ;  /* 0x000000a7a69c723e */ /* 0x000fe400000010ff */
[----:B------:R-:W-:-:S04]  /*b940*/  LOP3.LUT R2, R3, R2, RZ, 0xfc, !PT ;  /* 0x0000000203027212 */ /* 0x000fc800078efcff */
[----:B------:R-:W-:-:S04]  /*b950*/  LEA R155, R2, UR49, 0x1 ;  /* 0x00000031029b7c11 */ /* 0x000fc8000f8e08ff */
[----:B------:R-:W-:Y:S01]  /*b960*/  LEA R0, R164, R155, 0x1 ;  /* 0x0000009ba4007211 */ /* 0x000fe200078e08ff */
[----:B------:R1:W-:Y:S04]  /*b970*/  STSM.16.M88.4 [R155+0x200], R160 ;  /* 0x000200a09b007844 */ /* 0x0003e80000000200 */
[----:B------:R1:W-:Y:S01]  /*b980*/  STSM.16.M88.4 [R0+0x200], R156 ;  /* 0x0002009c00007844 */ /* 0x0003e20000000200 */
[----:B------:R-:W-:Y:S01]  /*b990*/  @!PT LDS RZ, [RZ] ;  /* 0x00000000fffff984 */ /* 0x000fe20000000800 */
[----:B------:R-:W-:Y:S01]  /*b9a0*/  @!PT LDS RZ, [RZ] ;  /* 0x00000000fffff984 */ /* 0x000fe20000000800 */
[----:B------:R-:W-:Y:S01]  /*b9b0*/  @!PT LDS RZ, [RZ] ;  /* 0x00000000fffff984 */ /* 0x000fe20000000800 */
[----:B------:R-:W-:Y:S01]  /*b9c0*/  @!PT LDS RZ, [RZ] ;  /* 0x00000000fffff984 */ /* 0x000fe20000000800 */
[----:B------:R2:W-:Y:S06]  /*b9d0*/  MEMBAR.ALL.CTA ;  /* 0x0000000000007992 */ /* 0x0005ec0000008000 */
[----:B--2---:R-:W2:Y:S02]  /*b9e0*/  FENCE.VIEW.ASYNC.S ;  /* 0x00000000000073c6 */ /* 0x004ea40000000000 */
[----:B--2---:R-:W-:Y:S06]  /*b9f0*/  BAR.SYNC.DEFER_BLOCKING 0x1, 0x100 ;  /* 0x0044000000007b1d */ /* 0x004fec0000010000 */
[----:B------:R-:W-:Y:S05]  /*ba00*/  @P5 BRA `(.L_x_99) ;  /* 0x0000000000185947 */ /* 0x000fea0003800000 */
[----:B------:R-:W-:Y:S02]  /*ba10*/  UIADD3 UR4, UP0, UR50, 0x4f0, URZ ;  /* 0x000004f032047890 */ /* 0x000fe4000ff1e03f */
[----:B------:R-:W-:Y:S02]  /*ba20*/  UIADD3 UR40, UR49, 0x200, URZ ;  /* 0x0000020031287890 */ /* 0x000fe4000fffe03f */
[----:B------:R-:W-:-:S09]  /*ba30*/  UIADD3.X UR5, URZ, UR51, URZ, UP0, !UPT ;  /* 0x000000333f057290 */ /* 0x000fd200087fe43f */
[----:B------:R2:W-:Y:S01]  /*ba40*/  UTMASTG.3D [UR40], [UR4] ;  /* 0x00000028040073b5 */ /* 0x0005e20008010000 */
[----:B------:R0:W-:Y:S01]  /*ba50*/  UTMACMDFLUSH ;  /* 0x00000000000079b7 */ /* 0x0001e20000000000 */
[----:B--2---:R-:W-:-:S04]  /*ba60*/  DEPBAR.LE SB0, 0x1 ;  /* 0x000080400000791a */ /* 0x004fc80000000000 */
.L_x_99:
[----:B------:R-:W-:Y:S05]  /*ba70*/  BSYNC B0 ;  /* 0x0000000000007941 */ /* 0x000fea0003800000 */
.L_x_98:
[----:B------:R-:W-:Y:S01]  /*ba80*/  BAR.SYNC.DEFER_BLOCKING 0x1, 0x100 ;  /* 0x0044000000007b1d */ /* 0x000fe20000010000 */
[----:B------:R-:W-:Y:S02]  /*ba90*/  ISETP.NE.AND P2, PT, RZ, UR39, PT ;  /* 0x00000027ff007c0c */ /* 0x000fe4000bf45270 */
[----:B-1----:R-:W-:-:S04]  /*baa0*/  IADD3 R156, R155, 0x200, RZ ;  /* 0x000002009b9c7810 */ /* 0x002fc80007ffe0ff */
[----:B------:R-:W-:-:S07]  /*bab0*/  LEA R173, R164, R156, 0x1 ;  /* 0x0000009ca4ad7211 */ /* 0x000fce00078e08ff */
[----:B------:R-:W-:Y:S05]  /*bac0*/  @!P2 BRA `(.L_x_100) ;  /* 0x000000000034a947 */ /* 0x000fea0003800000 */
[----:B------:R-:W-:Y:S04]  /*bad0*/  BSSY B0, `(.L_x_101) ;  /* 0x0000009000007945 */ /* 0x000fe80003800000 */
[----:B------:R-:W-:Y:S05]  /*bae0*/  @P0 BRA `(.L_x_102) ;  /* 0x00000000001c0947 */ /* 0x000fea0003800000 */
[----:B------:R-:W-:-:S13]  /*baf0*/  ISETP.NE.AND P2, PT, R154, 0x3, PT ;  /* 0x000000039a00780c */ /* 0x000fda0003f45270 */
[----:B------:R-:W-:Y:S05]  /*bb00*/  @!P2 BRA `(.L_x_103) ;  /* 0x000000000004a947 */ /* 0x000fea0003800000 */
[----:B------:R-:W-:Y:S01]  /*bb10*/  BPT.TRAP 0x1 ;  /* 0x000000040000795c */ /* 0x000fe20000300000 */
.L_x_103:
[----:B------:R-:W-:-:S04]  /*bb20*/  ULEA UR4, UR36, UR49, 0x3 ;  /* 0x0000003124047291 */ /* 0x000fc8000f8e183f */
[----:B------:R-:W-:-:S04]  /*bb30*/  UIADD3 UR4, UR4, 0x50, URZ ;  /* 0x0000005004047890 */ /* 0x000fc8000fffe03f */
[----:B------:R-:W-:-:S09]  /*bb40*/  UPRMT UR4, UR48, 0x654, UR4 ;  /* 0x0000065430047896 */ /* 0x000fd20008000004 */
[----:B------:R-:W-:Y:S03]  /*bb50*/  SYNCS.ARRIVE.TRANS64.RED.A1T0 RZ, [UR4], RZ ;  /* 0x000000ffffff79a7 */ /* 0x000fe60008100404 */
.L_x_102:
[----:B------:R-:W-:Y:S05]  /*bb60*/  BSYNC B0 ;  /* 0x0000000000007941 */ /* 0x000fea0003800000 */
.L_x_101:
[----:B------:R-:W-:-:S04]  /*bb70*/  UIADD3 UR36, UR36, 0x1, URZ ;  /* 0x0000000124247890 */ /* 0x000fc8000fffe03f */
[----:B------:R-:W-:-:S04]  /*bb80*/  UISETP.NE.AND UP0, UPT, UR36, 0x4, UPT ;  /* 0x000000042400788c */ /* 0x000fc8000bf05270 */
[----:B------:R-:W-:-:S12]  /*bb90*/  USEL UR36, UR36, URZ, UP0 ;  /* 0x0000003f24247287 */ /* 0x000fd80008000000 */
.L_x_100:
[----:B------:R-:W-:Y:S04]  /*bba0*/  BSSY B0, `(.L_x_104) ;  /* 0x0000032000007945 */ /* 0x000fe80003800000 */
[----:B------:R-:W-:Y:S05]  /*bbb0*/  @P0 BRA `(.L_x_105) ;  /* 0x0000000000c00947 */ /* 0x000fea0003800000 */
[----:B------:R-:W-:-:S13]  /*bbc0*/  ISETP.NE.AND P2, PT, R154, 0x3, PT ;  /* 0x000000039a00780c */ /* 0x000fda0003f45270 */
[----:B------:R-:W-:Y:S05]  /*bbd0*/  @!P2 BRA `(.L_x_106) ;  /* 0x000000000004a947 */ /* 0x000fea0003800000 */
[----:B------:R-:W-:Y:S01]  /*bbe0*/  BPT.TRAP 0x1 ;  /* 0x000000040000795c */ /* 0x000fe20000300000 */
.L_x_106:
[----:B------:R-:W-:Y:S01]  /*bbf0*/  LEA R0, R4, UR49, 0x3 ;  /* 0x0000003104007c11 */ /* 0x000fe2000f8e18ff */
[----:B------:R-:W-:Y:S01]  /*bc00*/  BSSY B1, `(.L_x_107) ;  /* 0x0000004000017945 */ /* 0x000fe20003800000 */
[----:B------:R-:W-:-:S04]  /*bc10*/  SHF.L.U32 R2, RZ, 0x1f, RZ ;  /* 0x0000001fff027819 */ /* 0x000fc800000006ff */
[----:B------:R-:W1:Y:S02]  /*bc20*/  SYNCS.PHASECHK.TRANS64.TRYWAIT P2, [R0+URZ+0x30], R2 ;  /* 0x00003002000075a7 */ /* 0x000e64000804017f */
[----:B-1----:R-:W-:Y:S05]  /*bc30*/  @!P2 BRA `(.L_x_108) ;  /* 0x000002200000a947 */ /* 0x002fea0003800000 */
.L_x_1137:
[----:B------:R-:W-:Y:S05]  /*bc40*/  BSYNC B1 ;  /* 0x0000000000017941 */ /* 0x000fea0003800000 */
.L_x_107:
[----:B------:R-:W-:Y:S05]  /*bc50*/  @P1 BRA `(.L_x_109) ;  /* 0x0000000000941947 */ /* 0x000fea0003800000 */
[----:B------:R-:W-:Y:S01]  /*bc60*/  LEA R12, R4, R156, 0xd ;  /* 0x0000009c040c7211 */ /* 0x000fe200078e68ff */
[----:B------:R-:W-:Y:S05]  /*bc70*/  WARPSYNC.ALL ;  /* 0x0000000000007948 */ /* 0x000fea0003800000 */
[----:B------:R-:W-:Y:S02]  /*bc80*/  LEA R8, R164, R12, 0x1 ;  /* 0x0000000ca4087211 */ /* 0x000fe400078e08ff */
[----:B------:R-:W2:Y:S04]  /*bc90*/  LDSM.16.M88.4 R12, [R12] ;  /* 0x000000000c0c783b */ /* 0x000ea80000000200 */
[----:B------:R-:W1:Y:S01]  /*bca0*/  LDSM.16.M88.4 R8, [R8] ;  /* 0x000000000808783b */ /* 0x000e620000000200 */
[----:B--2---:R-:W-:Y:S01]  /*bcb0*/  SHF.L.U32 R21, R14, 0x10, RZ ;  /* 0x000000100e157819 */ /* 0x004fe200000006ff */
[----:B------:R-:W-:Y:S01]  /*bcc0*/  IMAD.U32 R19, R15, 0x10000, RZ ;  /* 0x000100000f137824 */ /* 0x000fe200078e00ff */
[----:B------:R-:W-:-:S02]  /*bcd0*/  SHF.L.U32 R153, R12, 0x10, RZ ;  /* 0x000000100c997819 */ /* 0x000fc400000006ff */
[C---:B------:R-:W-:Y:S01]  /*bce0*/  SHF.L.U32 R23, R13.reuse, 0x10, RZ ;  /* 0x000000100d177819 */ /* 0x040fe200000006ff */
[----:B------:R-:W-:Y:S01]  /*bcf0*/  FMUL R21, R16, R21 ;  /* 0x0000001510157220 */ /* 0x000fe20000400000 */
[----:B------:R-:W-:Y:S01]  /*bd00*/  LOP3.LUT R14, R14, 0xffff0000, RZ, 0xc0, !PT ;  /* 0xffff00000e0e7812 */ /* 0x000fe200078ec0ff */
[----:B------:R-:W-:Y:S01]  /*bd10*/  FMUL R153, R16, R153 ;  /* 0x0000009910997220 */ /* 0x000fe20000400000 */
[----:B-1----:R-:W-:Y:S01]  /*bd20*/  SHF.L.U32 R0, R8, 0x10, RZ ;  /* 0x0000001008007819 */ /* 0x002fe200000006ff */
[----:B------:R-:W-:Y:S01]  /*bd30*/  FMUL R23, R16, R23 ;  /* 0x0000001710177220 */ /* 0x000fe20000400000 */
[----:B------:R-:W-:Y:S01]  /*bd40*/  LOP3.LUT R12, R12, 0xffff0000, RZ, 0xc0, !PT ;  /* 0xffff00000c0c7812 */ /* 0x000fe200078ec0ff */
[C---:B------:R-:W-:Y:S01]  /*bd50*/  FMUL R20, R16.reuse, R14 ;  /* 0x0000000e10147220 */ /* 0x040fe20000400000 */
[----:B------:R-:W-:Y:S01]  /*bd60*/  LOP3.LUT R13, R13, 0xffff0000, RZ, 0xc0, !PT ;  /* 0xffff00000d0d7812 */ /* 0x000fe200078ec0ff */
[C---:B------:R-:W-:Y:S01]  /*bd70*/  FMUL R19, R16.reuse, R19 ;  /* 0x0000001310137220 */ /* 0x040fe20000400000 */
[----:B------:R-:W-:Y:S01]  /*bd80*/  LOP3.LUT R15, R15, 0xffff0000, RZ, 0xc0, !PT ;  /* 0xffff00000f0f7812 */ /* 0x000fe200078ec0ff */
[----:B------:R-:W-:Y:S01]  /*bd90*/  FMUL R152, R16, R12 ;  /* 0x0000000c10987220 */ /* 0x000fe20000400000 */
[----:B------:R-:W-:Y:S01]  /*bda0*/  LOP3.LUT R8, R8, 0xffff0000, RZ, 0xc0, !PT ;  /* 0xffff000008087812 */ /* 0x000fe200078ec0ff */
[C---:B------:R-:W-:Y:S01]  /*bdb0*/  FMUL R22, R16.reuse, R13 ;  /* 0x0000000d10167220 */ /* 0x040fe20000400000 */
[C---:B------:R-:W-:Y:S01]  /*bdc0*/  SHF.L.U32 R2, R9.reuse, 0x10, RZ ;  /* 0x0000001009027819 */ /* 0x040fe200000006ff */
[----:B------:R-:W-:Y:S01]  /*bdd0*/  FMUL R18, R16, R15 ;  /* 0x0000000f10127220 */ /* 0x000fe20000400000 */
[----:B------:R-:W-:Y:S01]  /*bde0*/  SHF.L.U32 R7, R10, 0x10, RZ ;  /* 0x000000100a077819 */ /* 0x000fe200000006ff */
[C---:B------:R-:W-:Y:S01]  /*bdf0*/  FMUL R14, R16.reuse, R8 ;  /* 0x00000008100e7220 */ /* 0x040fe20000400000 */
[----:B------:R-:W-:Y:S01]  /*be00*/  LOP3.LUT R9, R9, 0xffff0000, RZ, 0xc0, !PT ;  /* 0xffff000009097812 */ /* 0x000fe200078ec0ff */
[----:B------:R-:W-:Y:S01]  /*be10*/  FMUL R15, R16, R0 ;  /* 0x00000000100f7220 */ /* 0x000fe20000400000 */
[----:B------:R-:W-:Y:S01]  /*be20*/  LOP3.LUT R10, R10, 0xffff0000, RZ, 0xc0, !PT ;  /* 0xffff00000a0a7812 */ /* 0x000fe200078ec0ff */
[C---:B------:R-:W-:Y:S01]  /*be30*/  FMUL R13, R16.reuse, R2 ;  /* 0x00000002100d7220 */ /* 0x040fe20000400000 */
[C---:B------:R-:W-:Y:S01]  /*be40*/  SHF.L.U32 R6, R11.reuse, 0x10, RZ ;  /* 0x000000100b067819 */ /* 0x040fe200000006ff */
[C---:B------:R-:W-:Y:S01]  /*be50*/  FMUL R12, R16.reuse, R9 ;  /* 0x00000009100c7220 */ /* 0x040fe20000400000 */
[----:B------:R-:W-:Y:S01]  /*be60*/  LOP3.LUT R5, R11, 0xffff0000, RZ, 0xc0, !PT ;  /* 0xffff00000b057812 */ /* 0x000fe200078ec0ff */
[C---:B------:R-:W-:Y:S01]  /*be70*/  FMUL R7, R16.reuse, R7 ;  /* 0x0000000710077220 */ /* 0x040fe20000400000 */
[C---:B------:R-:W-:Y:S01]  /*be80*/  FMUL R8, R16.reuse, R10 ;  /* 0x0000000a10087220 */ /* 0x040fe20000400000 */
[----:B------:R-:W-:-:S02]  /*be90*/  FMUL R6, R16, R6 ;  /* 0x0000000610067220 */ /* 0x000fc40000400000 */
[----:B------:R-:W-:-:S07]  /*bea0*/  FMUL R5, R16, R5 ;  /* 0x0000000510057220 */ /* 0x000fce0000400000 */
.L_x_109:
[----:B------:R-:W-:-:S07]  /*beb0*/  IADD3 R4, R4, 0x1, RZ ;  /* 0x0000000104047810 */ /* 0x000fce0007ffe0ff */
.L_x_105:
[----:B------:R-:W-:Y:S05]  /*bec0*/  BSYNC B0 ;  /* 0x0000000000007941 */ /* 0x000fea0003800000 */
.L_x_104:
[----:B------:R-:W-:Y:S01]  /*bed0*/  MOV R170, 0x3bbb989d ;  /* 0x3bbb989d00aa7802 */ /* 0x000fe20000000f00 */
[C---:B------:R-:W-:Y:S01]  /*bee0*/  FFMA R169, R17.reuse, R24, R153 ;  /* 0x0000001811a97223 */ /* 0x040fe20000000099 */
[C---:B------:R-:W-:Y:S01]  /*bef0*/  FFMA R168, R17.reuse, R25, R152 ;  /* 0x0000001911a87223 */ /* 0x040fe20000000098 */
[----:B------:R-:W-:Y:S01]  /*bf00*/  MOV R171, 0x437c0000 ;  /* 0x437c000000ab7802 */ /* 0x000fe20000000f00 */
[----:B------:R-:W-:Y:S01]  /*bf10*/  FFMA R167, R17, R26, R23 ;  /* 0x0000001a11a77223 */ /* 0x000fe20000000017 */
[-C--:B-1----:R-:W-:Y:S01]  /*bf20*/  FFMA.SAT R0, -R169, R170.reuse, 0.5 ;  /* 0x3f000000a9007423 */ /* 0x082fe200000021aa */
[----:B------:R-:W-:Y:S01]  /*bf30*/  FFMA.SAT R9, -R168, R170, 0.5 ;  /* 0x3f000000a8097423 */ /* 0x000fe200000021aa */
[C---:B------:R-:W-:Y:S01]  /*bf40*/  FFMA R166, R17.reuse, R27, R22 ;  /* 0x0000001b11a67223 */ /* 0x040fe20000000016 */
[----:B------:R-:W-:Y:S01]  /*bf50*/  FFMA R160, R17, R29, R20 ;  /* 0x0000001d11a07223 */ /* 0x000fe20000000014 */
[-C--:B------:R-:W-:Y:S01]  /*bf60*/  FFMA.RM R0, R0, R171.reuse, 12582913 ;  /* 0x4b40000100007423 */ /* 0x080fe200000040ab */
[----:B------:R-:W-:Y:S01]  /*bf70*/  FFMA.RM R9, R9, R171, 12582913 ;  /* 0x4b40000109097423 */ /* 0x000fe200000040ab */
[C---:B------:R-:W-:Y:S01]  /*bf80*/  FFMA R161, R17.reuse, R28, R21 ;  /* 0x0000001c11a17223 */ /* 0x040fe20000000015 */
[----:B------:R-:W-:Y:S01]  /*bf90*/  FFMA R159, R17, R30, R19 ;  /* 0x0000001e119f7223 */ /* 0x000fe20000000013 */
[----:B------:R-:W-:Y:S01]  /*bfa0*/  FADD R3, R0, -12583039 ;  /* 0xcb40007f00037421 */ /* 0x000fe20000000000 */
[C---:B------:R-:W-:Y:S01]  /*bfb0*/  FADD R2, R9.reuse, -12583039 ;  /* 0xcb40007f09027421 */ /* 0x040fe20000000000 */
[----:B------:R-:W-:-:S02]  /*bfc0*/  IMAD.SHL.U32 R165, R9, 0x800000, RZ ;  /* 0x0080000009a57824 */ /* 0x000fc400078e00ff */
[-C--:B------:R-:W-:Y:S01]  /*bfd0*/  FFMA.SAT R9, -R161, R170.reuse, 0.5 ;  /* 0x3f000000a1097423 */ /* 0x080fe200000021aa */
[----:B------:R-:W-:Y:S01]  /*bfe0*/  FFMA R10, -R169, 1.4426950216293334961, -R3 ;  /* 0x3fb8aa3ba90a7823 */ /* 0x000fe20000000903 */
[C---:B------:R-:W-:Y:S01]  /*bff0*/  FFMA R2, -R168.reuse, 1.4426950216293334961, -R2 ;  /* 0x3fb8aa3ba8027823 */ /* 0x040fe20000000902 */
[-C--:B------:R-:W-:Y:S01]  /*c000*/  FFMA.SAT R3, -R167, R170.reuse, 0.5 ;  /* 0x3f000000a7037423 */ /* 0x080fe200000021aa */
[-C--:B------:R-:W-:Y:S01]  /*c010*/  FFMA.RM R9, R9, R171.reuse, 12582913 ;  /* 0x4b40000109097423 */ /* 0x080fe200000040ab */
[----:B------:R-:W-:Y:S01]  /*c020*/  FFMA R10, -R169, 1.925963033500011079e-08, R10 ;  /* 0x32a57060a90a7823 */ /* 0x000fe2000000010a */
[----:B------:R-:W-:Y:S01]  /*c030*/  FFMA R24, -R168, 1.925963033500011079e-08, R2 ;  /* 0x32a57060a8187823 */ /* 0x000fe20000000102 */
[-C--:B------:R-:W-:Y:S01]  /*c040*/  FFMA.RM R3, R3, R171.reuse, 12582913 ;  /* 0x4b40000103037423 */ /* 0x080fe200000040ab */
[----:B------:R-:W-:Y:S01]  /*c050*/  FFMA.SAT R2, -R166, R170, 0.5 ;  /* 0x3f000000a6027423 */ /* 0x000fe200000021aa */
[----:B------:R1:W-:Y:S01]  /*c060*/  MUFU.EX2 R25, R10 ;  /* 0x0000000a00197308 */ /* 0x0003e20000000800 */
[----:B------:R-:W-:Y:S01]  /*c070*/  FFMA R32, R17, R32, R15 ;  /* 0x0000002011207223 */ /* 0x000fe2000000000f */
[C---:B------:R-:W-:Y:S01]  /*c080*/  FADD R11, R3.reuse, -12583039 ;  /* 0xcb40007f030b7421 */ /* 0x040fe20000000000 */
[----:B------:R-:W-:Y:S01]  /*c090*/  FFMA.RM R2, R2, R171, 12582913 ;  /* 0x4b40000102027423 */ /* 0x000fe200000040ab */
[----:B------:R-:W-:Y:S01]  /*c0a0*/  SHF.L.U32 R163, R3, 0x17, RZ ;  /* 0x0000001703a37819 */ /* 0x000fe200000006ff */
[----:B------:R-:W-:Y:S01]  /*c0b0*/  FFMA.SAT R3, -R160, R170, 0.5 ;  /* 0x3f000000a0037423 */ /* 0x000fe200000021aa */
[----:B------:R-:W-:Y:S01]  /*c0c0*/  FFMA R11, -R167, 1.4426950216293334961, -R11 ;  /* 0x3fb8aa3ba70b7823 */ /* 0x000fe2000000090b */
[----:B------:R-:W-:Y:S01]  /*c0d0*/  FFMA R158, R17, R31, R18 ;  /* 0x0000001f119e7223 */ /* 0x000fe20000000012 */
[----:B------:R-:W2:Y:S01]  /*c0e0*/  MUFU.EX2 R24, R24 ;  /* 0x0000001800187308 */ /* 0x000ea20000000800 */
[C---:B-1----:R-:W-:Y:S01]  /*c0f0*/  FADD R10, R2.reuse, -12583039 ;  /* 0xcb40007f020a7421 */ /* 0x042fe20000000000 */
[----:B------:R-:W-:Y:S01]  /*c100*/  FFMA R11, -R167, 1.925963033500011079e-08, R11 ;  /* 0x32a57060a70b7823 */ /* 0x000fe2000000010b */
[----:B------:R-:W-:Y:S01]  /*c110*/  FFMA.RM R3, R3, R171, 12582913 ;  /* 0x4b40000103037423 */ /* 0x000fe200000040ab */
[----:B------:R-:W-:Y:S01]  /*c120*/  SHF.L.U32 R162, R2, 0x17, RZ ;  /* 0x0000001702a27819 */ /* 0x000fe200000006ff */
[C---:B------:R-:W-:Y:S01]  /*c130*/  FFMA R10, -R166.reuse, 1.4426950216293334961, -R10 ;  /* 0x3fb8aa3ba60a7823 */ /* 0x040fe2000000090a */
[----:B------:R-:W-:Y:S01]  /*c140*/  FFMA R33, R17, R33, R14 ;  /* 0x0000002111217223 */ /* 0x000fe2000000000e */
[----:B------:R-:W-:Y:S01]  /*c150*/  FADD R2, R3, -12583039 ;  /* 0xcb40007f03027421 */ /* 0x000fe20000000000 */
[----:B------:R-:W1:Y:S01]  /*c160*/  MUFU.EX2 R11, R11 ;  /* 0x0000000b000b7308 */ /* 0x000e620000000800 */
[----:B------:R-:W-:Y:S01]  /*c170*/  FFMA R10, -R166, 1.925963033500011079e-08, R10 ;  /* 0x32a57060a60a7823 */ /* 0x000fe2000000010a */
[----:B------:R-:W-:Y:S01]  /*c180*/  FFMA R34, R17, R34, R13 ;  /* 0x0000002211227223 */ /* 0x000fe2000000000d */
[----:B------:R-:W-:Y:S01]  /*c190*/  SHF.L.U32 R157, R9, 0x17, RZ ;  /* 0x00000017099d7819 */ /* 0x000fe200000006ff */
[----:B------:R-:W-:Y:S01]  /*c1a0*/  FFMA R35, R17, R35, R12 ;  /* 0x0000002311237223 */ /* 0x000fe2000000000c */
[----:B------:R-:W-:Y:S01]  /*c1b0*/  SHF.L.U32 R31, R3, 0x17, RZ ;  /* 0x00000017031f7819 */ /* 0x000fe200000006ff */
[----:B------:R-:W-:Y:S01]  /*c1c0*/  FFMA.SAT R3, -R33, R170, 0.5 ;  /* 0x3f00000021037423 */ /* 0x000fe200000021aa */
[----:B------:R-:W-:Y:S01]  /*c1d0*/  SHF.L.U32 R0, R0, 0x17, RZ ;  /* 0x0000001700007819 */ /* 0x000fe200000006ff */
[----:B------:R-:W3:Y:S01]  /*c1e0*/  MUFU.EX2 R10, R10 ;  /* 0x0000000a000a7308 */ /* 0x000ee20000000800 */
[----:B--2---:R-:W-:Y:S01]  /*c1f0*/  FFMA R165, R165, R24, 1 ;  /* 0x3f800000a5a57423 */ /* 0x004fe20000000018 */
[----:B------:R-:W-:Y:S01]  /*c200*/  FFMA.RM R3, R3, R171, 12582913 ;  /* 0x4b40000103037423 */ /* 0x000fe200000040ab */
[C---:B------:R-:W-:Y:S01]  /*c210*/  FFMA R36, R17.reuse, R36, R7 ;  /* 0x0000002411247223 */ /* 0x040fe20000000007 */
[----:B------:R-:W-:Y:S01]  /*c220*/  FFMA R0, R0, R25, 1 ;  /* 0x3f80000000007423 */ /* 0x000fe20000000019 */
[C---:B------:R-:W-:Y:S01]  /*c230*/  FFMA R37, R17.reuse, R37, R8 ;  /* 0x0000002511257223 */ /* 0x040fe20000000008 */
[----:B------:R-:W-:Y:S01]  /*c240*/  FFMA R38, R17, R38, R6 ;  /* 0x0000002611267223 */ /* 0x000fe20000000006 */
[----:B------:R-:W-:Y:S01]  /*c250*/  SHF.L.U32 R27, R3, 0x17, RZ ;  /* 0x00000017031b7819 */ /* 0x000fe200000006ff */
[----:B------:R-:W-:Y:S01]  /*c260*/  FFMA R39, R17, R39, R5 ;  /* 0x0000002711277223 */ /* 0x000fe20000000005 */
[----:B-1----:R-:W-:Y:S01]  /*c270*/  FFMA R163, R163, R11, 1 ;  /* 0x3f800000a3a37423 */ /* 0x002fe2000000000b */
[C---:B------:R-:W-:Y:S01]  /*c280*/  FFMA R11, -R160.reuse, 1.4426950216293334961, -R2 ;  /* 0x3fb8aa3ba00b7823 */ /* 0x040fe20000000902 */
[----:B------:R-:W-:Y:S01]  /*c290*/  FFMA.SAT R2, -R159, R170, 0.5 ;  /* 0x3f0000009f027423 */ /* 0x000fe200000021aa */
[----:B------:R-:W-:Y:S02]  /*c2a0*/  BSSY B1, `(.L_x_110) ;  /* 0x0000062000017945 */ /* 0x000fe40003800000 */
[----:B------:R-:W-:Y:S01]  /*c2b0*/  FFMA R11, -R160, 1.925963033500011079e-08, R11 ;  /* 0x32a57060a00b7823 */ /* 0x000fe2000000010b */
[----:B------:R-:W-:Y:S01]  /*c2c0*/  FFMA.RM R2, R2, R171, 12582913 ;  /* 0x4b40000102027423 */ /* 0x000fe200000040ab */
[----:B---3--:R-:W-:Y:S01]  /*c2d0*/  FFMA R162, R162, R10, 1 ;  /* 0x3f800000a2a27423 */ /* 0x008fe2000000000a */
[----:B------:R-:W-:-:S02]  /*c2e0*/  FADD R10, R9, -12583039 ;  /* 0xcb40007f090a7421 */ /* 0x000fc40000000000 */
[C---:B------:R-:W-:Y:S01]  /*c2f0*/  FADD R24, R2.reuse, -12583039 ;  /* 0xcb40007f02187421 */ /* 0x040fe20000000000 */
[----:B------:R-:W-:Y:S01]  /*c300*/  SHF.L.U32 R30, R2, 0x17, RZ ;  /* 0x00000017021e7819 */ /* 0x000fe200000006ff */
[-C--:B------:R-:W-:Y:S01]  /*c310*/  FFMA.SAT R2, -R32, R170.reuse, 0.5 ;  /* 0x3f00000020027423 */ /* 0x080fe200000021aa */
[----:B------:R-:W-:Y:S01]  /*c320*/  FFMA R10, -R161, 1.4426950216293334961, -R10 ;  /* 0x3fb8aa3ba10a7823 */ /* 0x000fe2000000090a */
[----:B------:R-:W1:Y:S01]  /*c330*/  MUFU.EX2 R25, R11 ;  /* 0x0000000b00197308 */ /* 0x000e620000000800 */
[----:B------:R-:W-:Y:S01]  /*c340*/  FFMA R24, -R159, 1.4426950216293334961, -R24 ;  /* 0x3fb8aa3b9f187823 */ /* 0x000fe20000000918 */
[----:B------:R-:W-:Y:S01]  /*c350*/  FFMA.RM R2, R2, R171, 12582913 ;  /* 0x4b40000102027423 */ /* 0x000fe200000040ab */
[----:B------:R-:W-:Y:S02]  /*c360*/  FFMA R10, -R161, 1.925963033500011079e-08, R10 ;  /* 0x32a57060a10a7823 */ /* 0x000fe4000000010a */
[----:B------:R-:W-:Y:S01]  /*c370*/  FFMA R24, -R159, 1.925963033500011079e-08, R24 ;  /* 0x32a570609f187823 */ /* 0x000fe20000000118 */
[C---:B------:R-:W-:Y:S01]  /*c380*/  FADD R9, R2.reuse, -12583039 ;  /* 0xcb40007f02097421 */ /* 0x040fe20000000000 */
[----:B------:R-:W-:Y:S01]  /*c390*/  SHF.L.U32 R28, R2, 0x17, RZ ;  /* 0x00000017021c7819 */ /* 0x000fe200000006ff */
[----:B------:R2:W3:Y:S01]  /*c3a0*/  MUFU.EX2 R26, R10 ;  /* 0x0000000a001a7308 */ /* 0x0004e20000000800 */
[----:B------:R-:W-:Y:S01]  /*c3b0*/  FFMA.SAT R2, -R34, R170, 0.5 ;  /* 0x3f00000022027423 */ /* 0x000fe200000021aa */
[----:B------:R-:W-:-:S03]  /*c3c0*/  FFMA R9, -R32, 1.4426950216293334961, -R9 ;  /* 0x3fb8aa3b20097823 */ /* 0x000fc60000000909 */
[----:B------:R-:W-:-:S03]  /*c3d0*/  FFMA.RM R2, R2, R171, 12582913 ;  /* 0x4b40000102027423 */ /* 0x000fc600000040ab */
[----:B------:R-:W4:Y:S01]  /*c3e0*/  MUFU.EX2 R24, R24 ;  /* 0x0000001800187308 */ /* 0x000f220000000800 */
[----:B--2---:R-:W-:Y:S01]  /*c3f0*/  FFMA.SAT R10, -R158, R170, 0.5 ;  /* 0x3f0000009e0a7423 */ /* 0x004fe200000021aa */
[----:B-1----:R-:W-:-:S03]  /*c400*/  FFMA R31, R31, R25, 1 ;  /* 0x3f8000001f1f7423 */ /* 0x002fc60000000019 */
[----:B------:R-:W-:-:S04]  /*c410*/  FFMA.RM R10, R10, R171, 12582913 ;  /* 0x4b4000010a0a7423 */ /* 0x000fc800000040ab */
[C---:B------:R-:W-:Y:S01]  /*c420*/  FADD R11, R10.reuse, -12583039 ;  /* 0xcb40007f0a0b7421 */ /* 0x040fe20000000000 */
[----:B------:R-:W-:Y:S01]  /*c430*/  SHF.L.U32 R29, R10, 0x17, RZ ;  /* 0x000000170a1d7819 */ /* 0x000fe200000006ff */
[----:B------:R-:W-:Y:S01]  /*c440*/  FFMA R10, -R32, 1.925963033500011079e-08, R9 ;  /* 0x32a57060200a7823 */ /* 0x000fe20000000109 */
[----:B------:R-:W-:Y:S01]  /*c450*/  FADD R9, R3, -12583039 ;  /* 0xcb40007f03097421 */ /* 0x000fe20000000000 */
[C---:B------:R-:W-:Y:S01]  /*c460*/  FADD R3, R2.reuse, -12583039 ;  /* 0xcb40007f02037421 */ /* 0x040fe20000000000 */
[----:B---3--:R-:W-:Y:S01]  /*c470*/  FFMA R157, R157, R26, 1 ;  /* 0x3f8000009d9d7423 */ /* 0x008fe2000000001a */
[----:B------:R-:W-:Y:S02]  /*c480*/  IMAD.SHL.U32 R26, R2, 0x800000, RZ ;  /* 0x00800000021a7824 */ /* 0x000fe400078e00ff */
[----:B------:R-:W-:Y:S01]  /*c490*/  FFMA.SAT R2, -R35, R170, 0.5 ;  /* 0x3f00000023027423 */ /* 0x000fe200000021aa */
[----:B------:R-:W-:Y:S01]  /*c4a0*/  FFMA R3, -R34, 1.4426950216293334961, -R3 ;  /* 0x3fb8aa3b22037823 */ /* 0x000fe20000000903 */
[----:B----4-:R-:W-:Y:S01]  /*c4b0*/  FFMA R30, R30, R24, 1 ;  /* 0x3f8000001e1e7423 */ /* 0x010fe20000000018 */
[----:B------:R-:W-:Y:S01]  /*c4c0*/  FFMA R11, -R158, 1.4426950216293334961, -R11 ;  /* 0x3fb8aa3b9e0b7823 */ /* 0x000fe2000000090b */
[----:B------:R-:W-:Y:S01]  /*c4d0*/  FFMA.RM R2, R2, R171, 12582913 ;  /* 0x4b40000102027423 */ /* 0x000fe200000040ab */
[----:B------:R-:W-:Y:S01]  /*c4e0*/  FFMA R3, -R34, 1.925963033500011079e-08, R3 ;  /* 0x32a5706022037823 */ /* 0x000fe20000000103 */
[C---:B------:R-:W-:Y:S01]  /*c4f0*/  FFMA R9, -R33.reuse, 1.4426950216293334961, -R9 ;  /* 0x3fb8aa3b21097823 */ /* 0x040fe20000000909 */
[----:B------:R-:W-:Y:S01]  /*c500*/  FFMA R11, -R158, 1.925963033500011079e-08, R11 ;  /* 0x32a570609e0b7823 */ /* 0x000fe2000000010b */
[----:B------:R-:W1:Y:S01]  /*c510*/  MUFU.EX2 R10, R10 ;  /* 0x0000000a000a7308 */ /* 0x000e620000000800 */
[----:B------:R-:W-:Y:S01]  /*c520*/  SHF.L.U32 R25, R2, 0x17, RZ ;  /* 0x0000001702197819 */ /* 0x000fe200000006ff */
[----:B------:R-:W-:-:S06]  /*c530*/  FFMA R9, -R33, 1.925963033500011079e-08, R9 ;  /* 0x32a5706021097823 */ /* 0x000fcc0000000109 */
[----:B------:R-:W2:Y:S08]  /*c540*/  MUFU.EX2 R3, R3 ;  /* 0x0000000300037308 */ /* 0x000eb00000000800 */
[----:B------:R-:W3:Y:S01]  /*c550*/  MUFU.EX2 R11, R11 ;  /* 0x0000000b000b7308 */ /* 0x000ee20000000800 */
[----:B-1----:R-:W-:-:S07]  /*c560*/  FFMA R28, R28, R10, 1 ;  /* 0x3f8000001c1c7423 */ /* 0x002fce000000000a */
[----:B------:R-:W1:Y:S01]  /*c570*/  MUFU.EX2 R9, R9 ;  /* 0x0000000900097308 */ /* 0x000e620000000800 */
[----:B--2---:R-:W-:Y:S01]  /*c580*/  FFMA R26, R26, R3, 1 ;  /* 0x3f8000001a1a7423 */ /* 0x004fe20000000003 */
[----:B------:R-:W-:Y:S01]  /*c590*/  FADD R3, R2, -12583039 ;  /* 0xcb40007f02037421 */ /* 0x000fe20000000000 */
[----:B------:R-:W-:-:S03]  /*c5a0*/  FFMA.SAT R2, -R36, R170, 0.5 ;  /* 0x3f00000024027423 */ /* 0x000fc600000021aa */
[----:B------:R-:W-:Y:S01]  /*c5b0*/  FFMA R3, -R35, 1.4426950216293334961, -R3 ;  /* 0x3fb8aa3b23037823 */ /* 0x000fe20000000903 */
[----:B------:R-:W-:Y:S01]  /*c5c0*/  FFMA.RM R2, R2, R171, 12582913 ;  /* 0x4b40000102027423 */ /* 0x000fe200000040ab */
[----:B---3--:R-:W-:Y:S02]  /*c5d0*/  FFMA R29, R29, R11, 1 ;  /* 0x3f8000001d1d7423 */ /* 0x008fe4000000000b */
[----:B------:R-:W-:Y:S02]  /*c5e0*/  FFMA R3, -R35, 1.925963033500011079e-08, R3 ;  /* 0x32a5706023037823 */ /* 0x000fe40000000103 */
[----:B------:R-:W-:-:S04]  /*c5f0*/  SHF.L.U32 R24, R2, 0x17, RZ ;  /* 0x0000001702187819 */ /* 0x000fc800000006ff */
[----:B------:R-:W2:Y:S01]  /*c600*/  MUFU.EX2 R3, R3 ;  /* 0x0000000300037308 */ /* 0x000ea20000000800 */
[----:B-1----:R-:W-:Y:S01]  /*c610*/  FFMA R27, R27, R9, 1 ;  /* 0x3f8000001b1b7423 */ /* 0x002fe20000000009 */
[----:B--2---:R-:W-:Y:S01]  /*c620*/  FFMA R25, R25, R3, 1 ;  /* 0x3f80000019197423 */ /* 0x004fe20000000003 */
[----:B------:R-:W-:Y:S01]  /*c630*/  FADD R3, R2, -12583039 ;  /* 0xcb40007f02037421 */ /* 0x000fe20000000000 */
[----:B------:R-:W-:-:S03]  /*c640*/  FFMA.SAT R2, -R37, R170, 0.5 ;  /* 0x3f00000025027423 */ /* 0x000fc600000021aa */
[----:B------:R-:W-:Y:S01]  /*c650*/  FFMA R3, -R36, 1.4426950216293334961, -R3 ;  /* 0x3fb8aa3b24037823 */ /* 0x000fe20000000903 */
[----:B------:R-:W-:-:S03]  /*c660*/  FFMA.RM R2, R2, R171, 12582913 ;  /* 0x4b40000102027423 */ /* 0x000fc600000040ab */
[----:B------:R-:W-:Y:S02]  /*c670*/  FFMA R3, -R36, 1.925963033500011079e-08, R3 ;  /* 0x32a5706024037823 */ /* 0x000fe40000000103 */
[----:B------:R-:W-:-:S04]  /*c680*/  SHF.L.U32 R11, R2, 0x17, RZ ;  /* 0x00000017020b7819 */ /* 0x000fc800000006ff */
        /* <DEDUP_REMOVED lines=31> */
.L_x_111:
[----:B------:R-:W1:Y:S02]  /*c880*/  MUFU.RCP R170, R0 ;  /* 0x0000000000aa7308 */ /* 0x000e640000001000 */
[----:B-1----:R-:W-:-:S04]  /*c890*/  FFMA R0, R0, R170, -1 ;  /* 0xbf80000000007423 */ /* 0x002fc800000000aa */
[----:B------:R-:W-:-:S04]  /*c8a0*/  FADD.FTZ R0, -R0, -RZ ;  /* 0x800000ff00007221 */ /* 0x000fc80000010100 */
[----:B------:R-:W-:-:S07]  /*c8b0*/  FFMA R170, R170, R0, R170 ;  /* 0x00000000aaaa7223 */ /* 0x000fce00000000aa */
.L_x_112:
[----:B------:R-:W-:Y:S05]  /*c8c0*/  BSYNC B1 ;  /* 0x0000000000017941 */ /* 0x000fea0003800000 */
.L_x_110:
        /* <DEDUP_REMOVED lines=10> */
.L_x_114:
[----:B------:R-:W1:Y:S02]  /*c970*/  MUFU.RCP R0, R165 ;  /* 0x000000a500007308 */ /* 0x000e640000001000 */
[----:B-1----:R-:W-:-:S04]  /*c980*/  FFMA R165, R165, R0, -1 ;  /* 0xbf800000a5a57423 */ /* 0x002fc80000000000 */
[----:B------:R-:W-:-:S04]  /*c990*/  FADD.FTZ R165, -R165, -RZ ;  /* 0x800000ffa5a57221 */ /* 0x000fc80000010100 */
[----:B------:R-:W-:-:S07]  /*c9a0*/  FFMA R165, R0, R165, R0 ;  /* 0x000000a500a57223 */ /* 0x000fce0000000000 */
.L_x_115:
[----:B------:R-:W-:Y:S05]  /*c9b0*/  BSYNC B1 ;  /* 0x0000000000017941 */ /* 0x000fea0003800000 */
.L_x_113:
        /* <DEDUP_REMOVED lines=10> */
.L_x_117:
[----:B------:R-:W1:Y:S02]  /*ca60*/  MUFU.RCP R0, R163 ;  /* 0x000000a300007308 */ /* 0x000e640000001000 */
[----:B-1----:R-:W-:-:S04]  /*ca70*/  FFMA R163, R163, R0, -1 ;  /* 0xbf800000a3a37423 */ /* 0x002fc80000000000 */
[----:B------:R-:W-:-:S04]  /*ca80*/  FADD.FTZ R163, -R163, -RZ ;  /* 0x800000ffa3a37221 */ /* 0x000fc80000010100 */
[----:B------:R-:W-:-:S07]  /*ca90*/  FFMA R163, R0, R163, R0 ;  /* 0x000000a300a37223 */ /* 0x000fce0000000000 */
.L_x_118:
[----:B------:R-:W-:Y:S05]  /*caa0*/  BSYNC B1 ;  /* 0x0000000000017941 */ /* 0x000fea0003800000 */
.L_x_116:
        /* <DEDUP_REMOVED lines=10> */
.L_x_120:
[----:B------:R-:W1:Y:S02]  /*cb50*/  MUFU.RCP R0, R162 ;  /* 0x000000a200007308 */ /* 0x000e640000001000 */
[----:B-1----:R-:W-:-:S04]  /*cb60*/  FFMA R162, R162, R0, -1 ;  /* 0xbf800000a2a27423 */ /* 0x002fc80000000000 */
[----:B------:R-:W-:-:S04]  /*cb70*/  FADD.FTZ R162, -R162, -RZ ;  /* 0x800000ffa2a27221 */ /* 0x000fc80000010100 */
[----:B------:R-:W-:-:S07]  /*cb80*/  FFMA R162, R0, R162, R0 ;  /* 0x000000a200a27223 */ /* 0x000fce0000000000 */
.L_x_121:
[----:B------:R-:W-:Y:S05]  /*cb90*/  BSYNC B1 ;  /* 0x0000000000017941 */ /* 0x000fea0003800000 */
.L_x_119:
        /* <DEDUP_REMOVED lines=10> */
.L_x_123:
[----:B------:R-:W1:Y:S02]  /*cc40*/  MUFU.RCP R0, R157 ;  /* 0x0000009d00007308 */ /* 0x000e640000001000 */
[----:B-1----:R-:W-:-:S04]  /*cc50*/  FFMA R157, R157, R0, -1 ;  /* 0xbf8000009d9d7423 */ /* 0x002fc80000000000 */
[----:B------:R-:W-:-:S04]  /*cc60*/  FADD.FTZ R157, -R157, -RZ ;  /* 0x800000ff9d9d7221 */ /* 0x000fc80000010100 */
[----:B------:R-:W-:-:S07]  /*cc70*/  FFMA R157, R0, R157, R0 ;  /* 0x0000009d009d7223 */ /* 0x000fce0000000000 */
.L_x_124:
[----:B------:R-:W-:Y:S05]  /*cc80*/  BSYNC B1 ;  /* 0x0000000000017941 */ /* 0x000fea0003800000 */
.L_x_122:
        /* <DEDUP_REMOVED lines=10> */
.L_x_126:
[----:B------:R-:W1:Y:S02]  /*cd30*/  MUFU.RCP R0, R31 ;  /* 0x0000001f00007308 */ /* 0x000e640000001000 */
[----:B-1----:R-:W-:-:S04]  /*cd40*/  FFMA R31, R31, R0, -1 ;  /* 0xbf8000001f1f7423 */ /* 0x002fc80000000000 */
[----:B------:R-:W-:-:S04]  /*cd50*/  FADD.FTZ R31, -R31, -RZ ;  /* 0x800000ff1f1f7221 */ /* 0x000fc80000010100 */
[----:B------:R-:W-:-:S07]  /*cd60*/  FFMA R31, R0, R31, R0 ;  /* 0x0000001f001f7223 */ /* 0x000fce0000000000 */
.L_x_127:
[----:B------:R-:W-:Y:S05]  /*cd70*/  BSYNC B1 ;  /* 0x0000000000017941 */ /* 0x000fea0003800000 */
.L_x_125:
        /* <DEDUP_REMOVED lines=10> */
.L_x_129:
[----:B------:R-:W1:Y:S02]  /*ce20*/  MUFU.RCP R0, R30 ;  /* 0x0000001e00007308 */ /* 0x000e640000001000 */
[----:B-1----:R-:W-:-:S04]  /*ce30*/  FFMA R30, R30, R0, -1 ;  /* 0xbf8000001e1e7423 */ /* 0x002fc80000000000 */
[----:B------:R-:W-:-:S04]  /*ce40*/  FADD.FTZ R30, -R30, -RZ ;  /* 0x800000ff1e1e7221 */ /* 0x000fc80000010100 */
[----:B------:R-:W-:-:S07]  /*ce50*/  FFMA R30, R0, R30, R0 ;  /* 0x0000001e001e7223 */ /* 0x000fce0000000000 */
.L_x_130:
[----:B------:R-:W-:Y:S05]  /*ce60*/  BSYNC B1 ;  /* 0x0000000000017941 */ /* 0x000fea0003800000 */
.L_x_128:
        /* <DEDUP_REMOVED lines=10> */
.L_x_132:
[----:B------:R-:W1:Y:S02]  /*cf10*/  MUFU.RCP R0, R29 ;  /* 0x0000001d00007308 */ /* 0x000e640000001000 */
[----:B-1----:R-:W-:-:S04]  /*cf20*/  FFMA R29, R29, R0, -1 ;  /* 0xbf8000001d1d7423 */ /* 0x002fc80000000000 */
[----:B------:R-:W-:-:S04]  /*cf30*/  FADD.FTZ R29, -R29, -RZ ;  /* 0x800000ff1d1d7221 */ /* 0x000fc80000010100 */
[----:B------:R-:W-:-:S07]  /*cf40*/  FFMA R29, R0, R29, R0 ;  /* 0x0000001d001d7223 */ /* 0x000fce0000000000 */
.L_x_133:
[----:B------:R-:W-:Y:S05]  /*cf50*/  BSYNC B1 ;  /* 0x0000000000017941 */ /* 0x000fea0003800000 */
.L_x_131:
        /* <DEDUP_REMOVED lines=10> */
.L_x_135:
[----:B------:R-:W1:Y:S02]  /*d000*/  MUFU.RCP R0, R28 ;  /* 0x0000001c00007308 */ /* 0x000e640000001000 */
[----:B-1----:R-:W-:-:S04]  /*d010*/  FFMA R28, R28, R0, -1 ;  /* 0xbf8000001c1c7423 */ /* 0x002fc80000000000 */
[----:B------:R-:W-:-:S04]  /*d020*/  FADD.FTZ R28, -R28, -RZ ;  /* 0x800000ff1c1c7221 */ /* 0x000fc80000010100 */
[----:B------:R-:W-:-:S07]  /*d030*/  FFMA R28, R0, R28, R0 ;  /* 0x0000001c001c7223 */ /* 0x000fce0000000000 */
.L_x_136:
[----:B------:R-:W-:Y:S05]  /*d040*/  BSYNC B1 ;  /* 0x0000000000017941 */ /* 0x000fea0003800000 */
.L_x_134:
        /* <DEDUP_REMOVED lines=10> */
.L_x_138:
[----:B------:R-:W1:Y:S02]  /*d0f0*/  MUFU.RCP R0, R27 ;  /* 0x0000001b00007308 */ /* 0x000e640000001000 */
[----:B-1----:R-:W-:-:S04]  /*d100*/  FFMA R27, R27, R0, -1 ;  /* 0xbf8000001b1b7423 */ /* 0x002fc80000000000 */
[----:B------:R-:W-:-:S04]  /*d110*/  FADD.FTZ R27, -R27, -RZ ;  /* 0x800000ff1b1b7221 */ /* 0x000fc80000010100 */
[----:B------:R-:W-:-:S07]  /*d120*/  FFMA R27, R0, R27, R0 ;  /* 0x0000001b001b7223 */ /* 0x000fce0000000000 */
.L_x_139:
[----:B------:R-:W-:Y:S05]  /*d130*/  BSYNC B1 ;  /* 0x0000000000017941 */ /* 0x000fea0003800000 */
.L_x_137:
        /* <DEDUP_REMOVED lines=10> */
.L_x_141:
[----:B------:R-:W1:Y:S02]  /*d1e0*/  MUFU.RCP R0, R26 ;  /* 0x0000001a00007308 */ /* 0x000e640000001000 */
[----:B-1----:R-:W-:-:S04]  /*d1f0*/  FFMA R26, R26, R0, -1 ;  /* 0xbf8000001a1a7423 */ /* 0x002fc80000000000 */
[----:B------:R-:W-:-:S04]  /*d200*/  FADD.FTZ R26, -R26, -RZ ;  /* 0x800000ff1a1a7221 */ /* 0x000fc80000010100 */
[----:B------:R-:W-:-:S07]  /*d210*/  FFMA R26, R0, R26, R0 ;  /* 0x0000001a001a7223 */ /* 0x000fce0000000000 */
.L_x_142:
[----:B------:R-:W-:Y:S05]  /*d220*/  BSYNC B1 ;  /* 0x0000000000017941 */ /* 0x000fea0003800000 */
.L_x_140:
        /* <DEDUP_REMOVED lines=10> */
.L_x_144:
[----:B------:R-:W1:Y:S02]  /*d2d0*/  MUFU.RCP R0, R25 ;  /* 0x0000001900007308 */ /* 0x000e640000001000 */
[----:B-1----:R-:W-:-:S04]  /*d2e0*/  FFMA R25, R25, R0, -1 ;  /* 0xbf80000019197423 */ /* 0x002fc80000000000 */
[----:B------:R-:W-:-:S04]  /*d2f0*/  FADD.FTZ R25, -R25, -RZ ;  /* 0x800000ff19197221 */ /* 0x000fc80000010100 */
[----:B------:R-:W-:-:S07]  /*d300*/  FFMA R25, R0, R25, R0 ;  /* 0x0000001900197223 */ /* 0x000fce0000000000 */
.L_x_145:
[----:B------:R-:W-:Y:S05]  /*d310*/  BSYNC B1 ;  /* 0x0000000000017941 */ /* 0x000fea0003800000 */
.L_x_143:
        /* <DEDUP_REMOVED lines=10> */
.L_x_147:
[----:B------:R-:W1:Y:S02]  /*d3c0*/  MUFU.RCP R0, R24 ;  /* 0x0000001800007308 */ /* 0x000e640000001000 */
[----:B-1----:R-:W-:-:S04]  /*d3d0*/  FFMA R24, R24, R0, -1 ;  /* 0xbf80000018187423 */ /* 0x002fc80000000000 */
[----:B------:R-:W-:-:S04]  /*d3e0*/  FADD.FTZ R24, -R24, -RZ ;  /* 0x800000ff18187221 */ /* 0x000fc80000010100 */
[----:B------:R-:W-:-:S07]  /*d3f0*/  FFMA R24, R0, R24, R0 ;  /* 0x0000001800187223 */ /* 0x000fce0000000000 */
.L_x_148:
[----:B------:R-:W-:Y:S05]  /*d400*/  BSYNC B1 ;  /* 0x0000000000017941 */ /* 0x000fea0003800000 */
.L_x_146:
        /* <DEDUP_REMOVED lines=10> */
.L_x_150:
[----:B------:R-:W1:Y:S02]  /*d4b0*/  MUFU.RCP R0, R11 ;  /* 0x0000000b00007308 */ /* 0x000e640000001000 */
[----:B-1----:R-:W-:-:S04]  /*d4c0*/  FFMA R11, R11, R0, -1 ;  /* 0xbf8000000b0b7423 */ /* 0x002fc80000000000 */
[----:B------:R-:W-:-:S04]  /*d4d0*/  FADD.FTZ R11, -R11, -RZ ;  /* 0x800000ff0b0b7221 */ /* 0x000fc80000010100 */
[----:B------:R-:W-:-:S07]  /*d4e0*/  FFMA R11, R0, R11, R0 ;  /* 0x0000000b000b7223 */ /* 0x000fce0000000000 */
.L_x_151:
[----:B------:R-:W-:Y:S05]  /*d4f0*/  BSYNC B1 ;  /* 0x0000000000017941 */ /* 0x000fea0003800000 */
.L_x_149:
        /* <DEDUP_REMOVED lines=10> */
.L_x_153:
[----:B------:R-:W1:Y:S02]  /*d5a0*/  MUFU.RCP R0, R10 ;  /* 0x0000000a00007308 */ /* 0x000e640000001000 */
[----:B-1----:R-:W-:-:S04]  /*d5b0*/  FFMA R10, R10, R0, -1 ;  /* 0xbf8000000a0a7423 */ /* 0x002fc80000000000 */
[----:B------:R-:W-:-:S04]  /*d5c0*/  FADD.FTZ R10, -R10, -RZ ;  /* 0x800000ff0a0a7221 */ /* 0x000fc80000010100 */
[----:B------:R-:W-:-:S07]  /*d5d0*/  FFMA R10, R0, R10, R0 ;  /* 0x0000000a000a7223 */ /* 0x000fce0000000000 */
.L_x_154:
[----:B------:R-:W-:Y:S05]  /*d5e0*/  BSYNC B1 ;  /* 0x0000000000017941 */ /* 0x000fea0003800000 */
.L_x_152:
        /* <DEDUP_REMOVED lines=9> */
.L_x_156:
[----:B------:R-:W1:Y:S02]  /*d680*/  MUFU.RCP R0, R9 ;  /* 0x0000000900007308 */ /* 0x000e640000001000 */
[----:B-1----:R-:W-:-:S04]  /*d690*/  FFMA R9, R9, R0, -1 ;  /* 0xbf80000009097423 */ /* 0x002fc80000000000 */
[----:B------:R-:W-:-:S04]  /*d6a0*/  FADD.FTZ R9, -R9, -RZ ;  /* 0x800000ff09097221 */ /* 0x000fc80000010100 */
[----:B------:R-:W-:-:S07]  /*d6b0*/  FFMA R0, R0, R9, R0 ;  /* 0x0000000900007223 */ /* 0x000fce0000000000 */
.L_x_157:
[----:B------:R-:W-:Y:S05]  /*d6c0*/  BSYNC B1 ;  /* 0x0000000000017941 */ /* 0x000fea0003800000 */
.L_x_155:
        /* <DEDUP_REMOVED lines=24> */
[----:B------:R-:W-:Y:S01]  /*d850*/  F2FP.BF16.F32.PACK_AB R25, R25, R34 ;  /* 0x000000221919723e */ /* 0x000fe200000010ff */
[----:B------:R1:W-:Y:S01]  /*d860*/  STSM.16.M88.4 [R155+0x2200], R28 ;  /* 0x0022001c9b007844 */ /* 0x0003e20000000200 */
[----:B------:R-:W-:Y:S02]  /*d870*/  F2FP.BF16.F32.PACK_AB R26, R11, R26 ;  /* 0x0000001a0b1a723e */ /* 0x000fe400000010ff */
[----:B------:R-:W-:-:S05]  /*d880*/  LEA R0, R164, R155, 0x1 ;  /* 0x0000009ba4007211 */ /* 0x000fca00078e08ff */
        /* <DEDUP_REMOVED lines=11> */
[----:B------:R-:W-:Y:S02]  /*d940*/  UIADD3 UR4, UR49, 0x2200, URZ ;  /* 0x0000220031047890 */ /* 0x000fe4000fffe03f */
[----:B------:R-:W-:Y:S01]  /*d950*/  UIADD3.X UR9, URZ, UR51, URZ, UP0, !UPT ;  /* 0x000000333f097290 */ /* 0x000fe200087fe43f */
[----:B------:R-:W-:Y:S01]  /*d960*/  UMOV UR5, UR41 ;  /* 0x0000002900057c82 */ /* 0x000fe20008000000 */
[----:B------:R-:W-:-:S07]  /*d970*/  UMOV UR7, UR43 ;  /* 0x0000002b00077c82 */ /* 0x000fce0008000000 */
[----:B------:R2:W-:Y:S01]  /*d980*/  UTMASTG.3D [UR4], [UR8] ;  /* 0x00000004080073b5 */ /* 0x0005e20008010000 */
[----:B------:R0:W-:Y:S01]  /*d990*/  UTMACMDFLUSH ;  /* 0x00000000000079b7 */ /* 0x0001e20000000000 */
[----:B--2---:R-:W-:-:S04]  /*d9a0*/  DEPBAR.LE SB0, 0x1 ;  /* 0x000080400000791a */ /* 0x004fc80000000000 */
.L_x_159:
[----:B------:R-:W-:Y:S05]  /*d9b0*/  BSYNC B0 ;  /* 0x0000000000007941 */ /* 0x000fea0003800000 */
.L_x_158:
[----:B-1----:R-:W-:Y:S01]  /*d9c0*/  IADD3 R0, R155, 0x2200, RZ ;  /* 0x000022009b007810 */ /* 0x002fe20007ffe0ff */
[----:B------:R-:W-:Y:S04]  /*d9d0*/  BAR.SYNC.DEFER_BLOCKING 0x1, 0x100 ;  /* 0x0044000000007b1d */ /* 0x000fe80000010000 */
[----:B------:R-:W-:Y:S02]  /*d9e0*/  IMAD R172, R164, 0x2, R0 ;  /* 0x00000002a4ac7824 */ /* 0x000fe400078e0200 */
[----:B------:R-:W-:Y:S04]  /*d9f0*/  BSSY B0, `(.L_x_160) ;  /* 0x0000009000007945 */ /* 0x000fe80003800000 */
[----:B------:R-:W-:Y:S05]  /*da00*/  @P0 BRA `(.L_x_161) ;  /* 0x00000000001c0947 */ /* 0x000fea0003800000 */
[----:B------:R-:W-:-:S13]  /*da10*/  ISETP.NE.AND P2, PT, R154, 0x3, PT ;  /* 0x000000039a00780c */ /* 0x000fda0003f45270 */
[----:B------:R-:W-:Y:S05]  /*da20*/  @!P2 BRA `(.L_x_162) ;  /* 0x000000000004a947 */ /* 0x000fea0003800000 */
[----:B------:R-:W-:Y:S01]  /*da30*/  BPT.TRAP 0x1 ;  /* 0x000000040000795c */ /* 0x000fe20000300000 */
.L_x_162:
[----:B------:R-:W-:-:S04]  /*da40*/  ULEA UR4, UR36, UR49, 0x3 ;  /* 0x0000003124047291 */ /* 0x000fc8000f8e183f */
[----:B------:R-:W-:-:S04]  /*da50*/  UIADD3 UR4, UR4, 0x50, URZ ;  /* 0x0000005004047890 */ /* 0x000fc8000fffe03f */
[----:B------:R-:W-:-:S09]  /*da60*/  UPRMT UR4, UR48, 0x654, UR4 ;  /* 0x0000065430047896 */ /* 0x000fd20008000004 */
[----:B------:R-:W-:Y:S03]  /*da70*/  SYNCS.ARRIVE.TRANS64.RED.A1T0 RZ, [UR4], RZ ;  /* 0x000000ffffff79a7 */ /* 0x000fe60008100404 */
.L_x_161:
[----:B------:R-:W-:Y:S05]  /*da80*/  BSYNC B0 ;  /* 0x0000000000007941 */ /* 0x000fea0003800000 */
.L_x_160:
[----:B------:R-:W-:Y:S01]  /*da90*/  UIADD3 UR36, UR36, 0x1, URZ ;  /* 0x0000000124247890 */ /* 0x000fe2000fffe03f */
[----:B------:R-:W-:Y:S01]  /*daa0*/  BSSY B0, `(.L_x_163) ;  /* 0x0000038000007945 */ /* 0x000fe20003800000 */
[----:B------:R-:W-:Y:S02]  /*dab0*/  MOV R9, RZ ;  /* 0x000000ff00097202 */ /* 0x000fe40000000f00 */
[----:B------:R-:W-:-:S04]  /*dac0*/  UISETP.NE.AND UP0, UPT, UR36, 0x4, UPT ;  /* 0x000000042400788c */ /* 0x000fc8000bf05270 */
[----:B------:R-:W-:Y:S01]  /*dad0*/  USEL UR36, UR36, URZ, UP0 ;  /* 0x0000003f24247287 */ /* 0x000fe20008000000 */
[----:B------:R-:W-:Y:S11]  /*dae0*/  @P0 BRA `(.L_x_164) ;  /* 0x0000000000cc0947 */ /* 0x000ff60003800000 */
[----:B------:R-:W-:-:S13]  /*daf0*/  ISETP.NE.AND P2, PT, R154, 0x3, PT ;  /* 0x000000039a00780c */ /* 0x000fda0003f45270 */
[----:B------:R-:W-:Y:S05]  /*db00*/  @!P2 BRA `(.L_x_165) ;  /* 0x000000000004a947 */ /* 0x000fea0003800000 */
[----:B------:R-:W-:Y:S01]  /*db10*/  BPT.TRAP 0x1 ;  /* 0x000000040000795c */ /* 0x000fe20000300000 */
.L_x_165:
[----:B------:R-:W-:Y:S01]  /*db20*/  LEA R0, R4, UR49, 0x3 ;  /* 0x0000003104007c11 */ /* 0x000fe2000f8e18ff */
[----:B------:R-:W-:Y:S01]  /*db30*/  BSSY B1, `(.L_x_166) ;  /* 0x0000004000017945 */ /* 0x000fe20003800000 */
[----:B------:R-:W-:-:S04]  /*db40*/  SHF.L.U32 R2, RZ, 0x1f, RZ ;  /* 0x0000001fff027819 */ /* 0x000fc800000006ff */
[----:B------:R-:W1:Y:S02]  /*db50*/  SYNCS.PHASECHK.TRANS64.TRYWAIT P2, [R0+URZ+0x30], R2 ;  /* 0x00003002000075a7 */ /* 0x000e64000804017f */
[----:B-1----:R-:W-:Y:S05]  /*db60*/  @!P2 BRA `(.L_x_167) ;  /* 0x000002000048a947 */ /* 0x002fea0003800000 */
.L_x_1138:
[----:B------:R-:W-:Y:S05]  /*db70*/  BSYNC B1 ;  /* 0x0000000000017941 */ /* 0x000fea0003800000 */
.L_x_166:
[----:B------:R-:W-:Y:S05]  /*db80*/  @P1 BRA `(.L_x_168) ;  /* 0x0000000000941947 */ /* 0x000fea0003800000 */
[----:B------:R-:W-:Y:S01]  /*db90*/  LEA R12, R4, R156, 0xd ;  /* 0x0000009c040c7211 */ /* 0x000fe200078e68ff */
[----:B------:R-:W-:Y:S05]  /*dba0*/  WARPSYNC.ALL ;  /* 0x0000000000007948 */ /* 0x000fea0003800000 */
[----:B------:R-:W-:Y:S02]  /*dbb0*/  LEA R8, R164, R12, 0x1 ;  /* 0x0000000ca4087211 */ /* 0x000fe400078e08ff */
[----:B------:R-:W2:Y:S04]  /*dbc0*/  LDSM.16.M88.4 R12, [R12] ;  /* 0x000000000c0c783b */ /* 0x000ea80000000200 */
[----:B------:R-:W1:Y:S01]  /*dbd0*/  LDSM.16.M88.4 R8, [R8] ;  /* 0x000000000808783b */ /* 0x000e620000000200 */
[----:B--2---:R-:W-:-:S02]  /*dbe0*/  SHF.L.U32 R21, R14, 0x10, RZ ;  /* 0x000000100e157819 */ /* 0x004fc400000006ff */
[----:B------:R-:W-:Y:S02]  /*dbf0*/  SHF.L.U32 R153, R12, 0x10, RZ ;  /* 0x000000100c997819 */ /* 0x000fe400000006ff */
[----:B------:R-:W-:Y:S01]  /*dc00*/  SHF.L.U32 R23, R13, 0x10, RZ ;  /* 0x000000100d177819 */ /* 0x000fe200000006ff */
[----:B-1----:R-:W-:Y:S01]  /*dc10*/  IMAD.U32 R2, R9, 0x10000, RZ ;  /* 0x0001000009027824 */ /* 0x002fe200078e00ff */
[----:B------:R-:W-:Y:S01]  /*dc20*/  LOP3.LUT R14, R14, 0xffff0000, RZ, 0xc0, !PT ;  /* 0xffff00000e0e7812 */ /* 0x000fe200078ec0ff */
[C---:B------:R-:W-:Y:S01]  /*dc30*/  FMUL R153, R16.reuse, R153 ;  /* 0x0000009910997220 */ /* 0x040fe20000400000 */
[----:B------:R-:W-:Y:S01]  /*dc40*/  SHF.L.U32 R19, R15, 0x10, RZ ;  /* 0x000000100f137819 */ /* 0x000fe200000006ff */
[----:B------:R-:W-:Y:S01]  /*dc50*/  FMUL R23, R16, R23 ;  /* 0x0000001710177220 */ /* 0x000fe20000400000 */
[----:B------:R-:W-:Y:S01]  /*dc60*/  SHF.L.U32 R0, R8, 0x10, RZ ;  /* 0x0000001008007819 */ /* 0x000fe200000006ff */
        /* <DEDUP_REMOVED lines=20> */
[C---:B------:R-:W-:Y:S01]  /*ddb0*/  FMUL R8, R16.reuse, R10 ;  /* 0x0000000a10087220 */ /* 0x040fe20000400000 */
[C---:B------:R-:W-:Y:S01]  /*ddc0*/  FMUL R6, R16.reuse, R6 ;  /* 0x0000000610067220 */ /* 0x040fe20000400000 */
[----:B------:R-:W-:-:S07]  /*ddd0*/  FMUL R5, R16, R5 ;  /* 0x0000000510057220 */ /* 0x000fce0000400000 */
.L_x_168:
[----:B------:R-:W-:-:S04]  /*dde0*/  IADD3 R4, R4, 0x1, RZ ;  /* 0x0000000104047810 */ /* 0x000fc80007ffe0ff */
[----:B------:R-:W-:-:S04]  /*ddf0*/  ISETP.NE.AND P2, PT, R4, 0x4, PT ;  /* 0x000000040400780c */ /* 0x000fc80003f45270 */
[----:B------:R-:W-:Y:S02]  /*de00*/  SEL R4, R4, RZ, P2 ;  /* 0x000000ff04047207 */ /* 0x000fe40001000000 */
[----:B------:R-:W-:-:S07]  /*de10*/  SEL R9, RZ, 0x1, P2 ;  /* 0x00000001ff097807 */ /* 0x000fce0001000000 */
.L_x_164:
[----:B------:R-:W-:Y:S05]  /*de20*/  BSYNC B0 ;  /* 0x0000000000007941 */ /* 0x000fea0003800000 */
.L_x_163:
[----:B------:R-:W2:Y:S04]  /*de30*/  LDL.LU R3, [R1+0x40] ;  /* 0x0000400001037983 */ /* 0x000ea80000300800 */
[----:B-1----:R-:W3:Y:S04]  /*de40*/  LDL.LU R0, [R1+0x44] ;  /* 0x0000440001007983 */ /* 0x002ee80000300800 */
[----:B------:R-:W4:Y:S04]  /*de50*/  LDL.LU R2, [R1+0x48] ;  /* 0x0000480001027983 */ /* 0x000f280000300800 */
[----:B------:R-:W5:Y:S04]  /*de60*/  LDL.LU R24, [R1+0x4c] ;  /* 0x00004c0001187983 */ /* 0x000f680000300800 */
        /* <DEDUP_REMOVED lines=11> */
[----:B------:R-:W5:Y:S01]  /*df20*/  LDL.LU R29, [R1+0x7c] ;  /* 0x00007c00011d7983 */ /* 0x000f620000300800 */
[----:B------:R-:W-:Y:S01]  /*df30*/  MOV R171, 0x3bbb989d ;  /* 0x3bbb989d00ab7802 */ /* 0x000fe20000000f00 */
[----:B------:R-:W-:Y:S01]  /*df40*/  BSSY B1, `(.L_x_169) ;  /* 0x000009e000017945 */ /* 0x000fe20003800000 */
[----:B------:R-:W-:Y:S01]  /*df50*/  MOV R174, 0x437c0000 ;  /* 0x437c000000ae7802 */ /* 0x000fe20000000f00 */
[C---:B--2---:R-:W-:Y:S01]  /*df60*/  FFMA R170, R17.reuse, R3, R153 ;  /* 0x0000000311aa7223 */ /* 0x044fe20000000099 */
[----:B---3--:R-:W-:-:S03]  /*df70*/  FFMA R169, R17, R0, R152 ;  /* 0x0000000011a97223 */ /* 0x008fc60000000098 */
[-C--:B------:R-:W-:Y:S01]  /*df80*/  FFMA.SAT R0, -R170, R171.reuse, 0.5 ;  /* 0x3f000000aa007423 */ /* 0x080fe200000021ab */
[----:B------:R-:W-:-:S03]  /*df90*/  FFMA.SAT R10, -R169, R171, 0.5 ;  /* 0x3f000000a90a7423 */ /* 0x000fc600000021ab */
[----:B------:R-:W-:Y:S01]  /*dfa0*/  FFMA.RM R0, R0, R174, 12582913 ;  /* 0x4b40000100007423 */ /* 0x000fe200000040ae */
[C---:B----4-:R-:W-:Y:S01]  /*dfb0*/  FFMA R168, R17.reuse, R2, R23 ;  /* 0x0000000211a87223 */ /* 0x050fe20000000017 */
[----:B------:R-:W-:Y:S02]  /*dfc0*/  FFMA.RM R10, R10, R174, 12582913 ;  /* 0x4b4000010a0a7423 */ /* 0x000fe400000040ae */
[C---:B------:R-:W-:Y:S01]  /*dfd0*/  FADD R3, R0.reuse, -12583039 ;  /* 0xcb40007f00037421 */ /* 0x040fe20000000000 */
[C---:B-----5:R-:W-:Y:S01]  /*dfe0*/  FFMA R167, R17.reuse, R24, R22 ;  /* 0x0000001811a77223 */ /* 0x060fe20000000016 */
[----:B------:R-:W-:Y:S01]  /*dff0*/  SHF.L.U32 R0, R0, 0x17, RZ ;  /* 0x0000001700007819 */ /* 0x000fe200000006ff */
[----:B------:R-:W-:Y:S01]  /*e000*/  FADD R2, R10, -12583039 ;  /* 0xcb40007f0a027421 */ /* 0x000fe20000000000 */
[----:B------:R-:W-:Y:S01]  /*e010*/  FFMA R11, -R170, 1.4426950216293334961, -R3 ;  /* 0x3fb8aa3baa0b7823 */ /* 0x000fe20000000903 */
[----:B------:R-:W-:Y:S01]  /*e020*/  FFMA.SAT R3, -R168, R171, 0.5 ;  /* 0x3f000000a8037423 */ /* 0x000fe200000021ab */
[----:B------:R-:W-:Y:S01]  /*e030*/  FFMA R162, R17, R37, R21 ;  /* 0x0000002511a27223 */ /* 0x000fe20000000015 */
[----:B------:R-:W-:Y:S01]  /*e040*/  FFMA R2, -R169, 1.4426950216293334961, -R2 ;  /* 0x3fb8aa3ba9027823 */ /* 0x000fe20000000902 */
[----:B------:R-:W-:Y:S01]  /*e050*/  FFMA R11, -R170, 1.925963033500011079e-08, R11 ;  /* 0x32a57060aa0b7823 */ /* 0x000fe2000000010b */
[----:B------:R-:W-:Y:S01]  /*e060*/  FFMA.RM R3, R3, R174, 12582913 ;  /* 0x4b40000103037423 */ /* 0x000fe200000040ae */
[----:B------:R-:W-:Y:S01]  /*e070*/  FFMA R161, R17, R36, R20 ;  /* 0x0000002411a17223 */ /* 0x000fe20000000014 */
[----:B------:R-:W-:Y:S01]  /*e080*/  FFMA R25, -R169, 1.925963033500011079e-08, R2 ;  /* 0x32a57060a9197823 */ /* 0x000fe20000000102 */
[-C--:B------:R-:W-:Y:S01]  /*e090*/  FFMA.SAT R2, -R167, R171.reuse, 0.5 ;  /* 0x3f000000a7027423 */ /* 0x080fe200000021ab */
[C---:B------:R-:W-:Y:S01]  /*e0a0*/  FADD R24, R3.reuse, -12583039 ;  /* 0xcb40007f03187421 */ /* 0x040fe20000000000 */
[----:B------:R1:W2:Y:S01]  /*e0b0*/  MUFU.EX2 R26, R11 ;  /* 0x0000000b001a7308 */ /* 0x0002a20000000800 */
[----:B------:R-:W-:Y:S01]  /*e0c0*/  SHF.L.U32 R165, R3, 0x17, RZ ;  /* 0x0000001703a57819 */ /* 0x000fe200000006ff */
[----:B------:R-:W-:Y:S01]  /*e0d0*/  FFMA.RM R2, R2, R174, 12582913 ;  /* 0x4b40000102027423 */ /* 0x000fe200000040ae */
[----:B------:R-:W-:Y:S01]  /*e0e0*/  FFMA R24, -R168, 1.4426950216293334961, -R24 ;  /* 0x3fb8aa3ba8187823 */ /* 0x000fe20000000918 */
[----:B------:R-:W-:Y:S01]  /*e0f0*/  FFMA.SAT R3, -R161, R171, 0.5 ;  /* 0x3f000000a1037423 */ /* 0x000fe200000021ab */
[----:B------:R-:W-:Y:S01]  /*e100*/  SHF.L.U32 R166, R10, 0x17, RZ ;  /* 0x000000170aa67819 */ /* 0x000fe200000006ff */
[----:B------:R-:W-:-:S02]  /*e110*/  IMAD.SHL.U32 R163, R2, 0x800000, RZ ;  /* 0x0080000002a37824 */ /* 0x000fc400078e00ff */
[----:B------:R-:W-:Y:S01]  /*e120*/  FFMA R24, -R168, 1.925963033500011079e-08, R24 ;  /* 0x32a57060a8187823 */ /* 0x000fe20000000118 */
[----:B------:R-:W3:Y:S01]  /*e130*/  MUFU.EX2 R25, R25 ;  /* 0x0000001900197308 */ /* 0x000ee20000000800 */
[----:B-1----:R-:W-:Y:S01]  /*e140*/  FADD R11, R2, -12583039 ;  /* 0xcb40007f020b7421 */ /* 0x002fe20000000000 */
[-C--:B------:R-:W-:Y:S01]  /*e150*/  FFMA.RM R3, R3, R174.reuse, 12582913 ;  /* 0x4b40000103037423 */ /* 0x080fe200000040ae */
[----:B------:R-:W-:Y:S01]  /*e160*/  FFMA.SAT R10, -R162, R171, 0.5 ;  /* 0x3f000000a20a7423 */ /* 0x000fe200000021ab */
[----:B------:R-:W-:Y:S01]  /*e170*/  FFMA R160, R17, R35, R19 ;  /* 0x0000002311a07223 */ /* 0x000fe20000000013 */
[----:B------:R-:W-:Y:S01]  /*e180*/  FFMA R11, -R167, 1.4426950216293334961, -R11 ;  /* 0x3fb8aa3ba70b7823 */ /* 0x000fe2000000090b */
[----:B------:R-:W-:Y:S01]  /*e190*/  FADD R2, R3, -12583039 ;  /* 0xcb40007f03027421 */ /* 0x000fe20000000000 */
[----:B------:R-:W-:Y:S01]  /*e1a0*/  FFMA.RM R10, R10, R174, 12582913 ;  /* 0x4b4000010a0a7423 */ /* 0x000fe200000040ae */
[----:B------:R-:W1:Y:S01]  /*e1b0*/  MUFU.EX2 R24, R24 ;  /* 0x0000001800187308 */ /* 0x000e620000000800 */
[----:B------:R-:W-:Y:S01]  /*e1c0*/  FFMA R11, -R167, 1.925963033500011079e-08, R11 ;  /* 0x32a57060a70b7823 */ /* 0x000fe2000000010b */
[C---:B------:R-:W-:Y:S01]  /*e1d0*/  FFMA R38, R17.reuse, R34, R15 ;  /* 0x0000002211267223 */ /* 0x040fe2000000000f */
[C---:B------:R-:W-:Y:S01]  /*e1e0*/  FFMA R159, R17.reuse, R27, R18 ;  /* 0x0000001b119f7223 */ /* 0x040fe20000000012 */
[C---:B------:R-:W-:Y:S01]  /*e1f0*/  FFMA R36, R17.reuse, R33, R14 ;  /* 0x0000002111247223 */ /* 0x040fe2000000000e */
[----:B------:R-:W-:Y:S01]  /*e200*/  FFMA R35, R17, R30, R13 ;  /* 0x0000001e11237223 */ /* 0x000fe2000000000d */
[----:B------:R-:W-:Y:S01]  /*e210*/  SHF.L.U32 R158, R10, 0x17, RZ ;  /* 0x000000170a9e7819 */ /* 0x000fe200000006ff */
[----:B--2---:R-:W-:Y:S01]  /*e220*/  FFMA R0, R0, R26, 1 ;  /* 0x3f80000000007423 */ /* 0x004fe2000000001a */
[----:B------:R-:W2:Y:S01]  /*e230*/  MUFU.EX2 R11, R11 ;  /* 0x0000000b000b7308 */ /* 0x000ea20000000800 */
[----:B---3--:R-:W-:Y:S01]  /*e240*/  FFMA R166, R166, R25, 1 ;  /* 0x3f800000a6a67423 */ /* 0x008fe20000000019 */
[----:B------:R-:W-:Y:S01]  /*e250*/  SHF.L.U32 R157, R3, 0x17, RZ ;  /* 0x00000017039d7819 */ /* 0x000fe200000006ff */
[----:B------:R-:W-:Y:S01]  /*e260*/  FFMA.SAT R3, -R36, R171, 0.5 ;  /* 0x3f00000024037423 */ /* 0x000fe200000021ab */
[C---:B------:R-:W-:Y:S01]  /*e270*/  FFMA R31, R17.reuse, R31, R12 ;  /* 0x0000001f111f7223 */ /* 0x040fe2000000000c */
[C---:B------:R-:W-:Y:S01]  /*e280*/  FFMA R28, R17.reuse, R28, R7 ;  /* 0x0000001c111c7223 */ /* 0x040fe20000000007 */
[----:B------:R-:W-:Y:S01]  /*e290*/  FFMA R32, R17, R32, R6 ;  /* 0x0000002011207223 */ /* 0x000fe20000000006 */
[----:B------:R-:W-:Y:S01]  /*e2a0*/  FFMA.RM R3, R3, R174, 12582913 ;  /* 0x4b40000103037423 */ /* 0x000fe200000040ae */
[----:B-1----:R-:W-:Y:S01]  /*e2b0*/  FFMA R165, R165, R24, 1 ;  /* 0x3f800000a5a57423 */ /* 0x002fe20000000018 */
[----:B------:R-:W-:Y:S01]  /*e2c0*/  FFMA R24, -R161, 1.4426950216293334961, -R2 ;  /* 0x3fb8aa3ba1187823 */ /* 0x000fe20000000902 */
[----:B------:R-:W-:-:S02]  /*e2d0*/  FFMA.SAT R2, -R160, R171, 0.5 ;  /* 0x3f000000a0027423 */ /* 0x000fc400000021ab */
[----:B------:R-:W-:Y:S01]  /*e2e0*/  SHF.L.U32 R33, R3, 0x17, RZ ;  /* 0x0000001703217819 */ /* 0x000fe200000006ff */
[----:B------:R-:W-:Y:S01]  /*e2f0*/  FFMA R29, R17, R29, R5 ;  /* 0x0000001d111d7223 */ /* 0x000fe20000000005 */
[----:B------:R-:W-:Y:S01]  /*e300*/  FFMA R24, -R161, 1.925963033500011079e-08, R24 ;  /* 0x32a57060a1187823 */ /* 0x000fe20000000118 */
[-C--:B------:R-:W-:Y:S01]  /*e310*/  FFMA.RM R2, R2, R174.reuse, 12582913 ;  /* 0x4b40000102027423 */ /* 0x080fe200000040ae */
[----:B--2---:R-:W-:Y:S01]  /*e320*/  FFMA R163, R163, R11, 1 ;  /* 0x3f800000a3a37423 */ /* 0x004fe2000000000b */
[----:B------:R-:W-:Y:S02]  /*e330*/  FADD R11, R10, -12583039 ;  /* 0xcb40007f0a0b7421 */ /* 0x000fe40000000000 */
[C---:B------:R-:W-:Y:S01]  /*e340*/  FADD R25, R2.reuse, -12583039 ;  /* 0xcb40007f02197421 */ /* 0x040fe20000000000 */
[----:B------:R-:W-:Y:S01]  /*e350*/  SHF.L.U32 R39, R2, 0x17, RZ ;  /* 0x0000001702277819 */ /* 0x000fe200000006ff */
[----:B------:R-:W-:Y:S01]  /*e360*/  FFMA.SAT R2, -R38, R171, 0.5 ;  /* 0x3f00000026027423 */ /* 0x000fe200000021ab */
[----:B------:R-:W-:Y:S01]  /*e370*/  FFMA R11, -R162, 1.4426950216293334961, -R11 ;  /* 0x3fb8aa3ba20b7823 */ /* 0x000fe2000000090b */
[----:B------:R-:W1:Y:S01]  /*e380*/  MUFU.EX2 R26, R24 ;  /* 0x00000018001a7308 */ /* 0x000e620000000800 */
[----:B------:R-:W-:Y:S01]  /*e390*/  FFMA R25, -R160, 1.4426950216293334961, -R25 ;  /* 0x3fb8aa3ba0197823 */ /* 0x000fe20000000919 */
[----:B------:R-:W-:Y:S01]  /*e3a0*/  FFMA.RM R2, R2, R174, 12582913 ;  /* 0x4b40000102027423 */ /* 0x000fe200000040ae */
[----:B------:R-:W-:-:S02]  /*e3b0*/  FFMA R11, -R162, 1.925963033500011079e-08, R11 ;  /* 0x32a57060a20b7823 */ /* 0x000fc4000000010b */
        /* <DEDUP_REMOVED lines=9> */
[----:B------:R-:W-:Y:S01]  /*e450*/  SHF.L.U32 R30, R2, 0x17, RZ ;  /* 0x00000017021e7819 */ /* 0x000fe200000006ff */
[----:B-1----:R-:W-:Y:S01]  /*e460*/  FFMA R157, R157, R26, 1 ;  /* 0x3f8000009d9d7423 */ /* 0x002fe2000000001a */
[----:B------:R-:W-:Y:S01]  /*e470*/  FFMA R26, R17, R175, R8 ;  /* 0x000000af111a7223 */ /* 0x000fe20000000008 */
[----:B------:R-:W-:-:S04]  /*e480*/  FFMA.RM R11, R11, R174, 12582913 ;  /* 0x4b4000010b0b7423 */ /* 0x000fc800000040ae */
[C---:B------:R-:W-:Y:S01]  /*e490*/  FADD R24, R11.reuse, -12583039 ;  /* 0xcb40007f0b187421 */ /* 0x040fe20000000000 */
[----:B------:R-:W-:Y:S01]  /*e4a0*/  SHF.L.U32 R37, R11, 0x17, RZ ;  /* 0x000000170b257819 */ /* 0x000fe200000006ff */
[----:B------:R-:W-:Y:S01]  /*e4b0*/  FFMA R11, -R38, 1.925963033500011079e-08, R10 ;  /* 0x32a57060260b7823 */ /* 0x000fe2000000010a */
[----:B------:R-:W-:Y:S01]  /*e4c0*/  FADD R10, R3, -12583039 ;  /* 0xcb40007f030a7421 */ /* 0x000fe20000000000 */
[----:B------:R-:W-:Y:S01]  /*e4d0*/  FADD R3, R2, -12583039 ;  /* 0xcb40007f02037421 */ /* 0x000fe20000000000 */
[----:B------:R-:W-:Y:S01]  /*e4e0*/  FFMA.SAT R2, -R31, R171, 0.5 ;  /* 0x3f0000001f027423 */ /* 0x000fe200000021ab */
[----:B---3--:R-:W-:Y:S01]  /*e4f0*/  FFMA R158, R158, R27, 1 ;  /* 0x3f8000009e9e7423 */ /* 0x008fe2000000001b */
[----:B------:R-:W-:Y:S01]  /*e500*/  FFMA R24, -R159, 1.4426950216293334961, -R24 ;  /* 0x3fb8aa3b9f187823 */ /* 0x000fe20000000918 */
[----:B------:R-:W-:Y:S01]  /*e510*/  FFMA R3, -R35, 1.4426950216293334961, -R3 ;  /* 0x3fb8aa3b23037823 */ /* 0x000fe20000000903 */
[----:B------:R-:W-:Y:S01]  /*e520*/  FFMA.RM R2, R2, R174, 12582913 ;  /* 0x4b40000102027423 */ /* 0x000fe200000040ae */
[----:B----4-:R-:W-:Y:S01]  /*e530*/  FFMA R39, R39, R25, 1 ;  /* 0x3f80000027277423 */ /* 0x010fe20000000019 */
[----:B------:R-:W-:Y:S01]  /*e540*/  FFMA R24, -R159, 1.925963033500011079e-08, R24 ;  /* 0x32a570609f187823 */ /* 0x000fe20000000118 */
[----:B------:R-:W-:Y:S01]  /*e550*/  FFMA R3, -R35, 1.925963033500011079e-08, R3 ;  /* 0x32a5706023037823 */ /* 0x000fe20000000103 */
[----:B------:R-:W-:Y:S01]  /*e560*/  FFMA R10, -R36, 1.4426950216293334961, -R10 ;  /* 0x3fb8aa3b240a7823 */ /* 0x000fe2000000090a */
[----:B------:R-:W-:Y:S01]  /*e570*/  SHF.L.U32 R27, R2, 0x17, RZ ;  /* 0x00000017021b7819 */ /* 0x000fe200000006ff */
[----:B------:R-:W1:Y:S02]  /*e580*/  MUFU.EX2 R11, R11 ;  /* 0x0000000b000b7308 */ /* 0x000e640000000800 */
        /* <DEDUP_REMOVED lines=11> */
[----:B------:R-:W-:Y:S01]  /*e640*/  FFMA R3, -R31, 1.925963033500011079e-08, R3 ;  /* 0x32a570601f037823 */ /* 0x000fe20000000103 */
[----:B------:R-:W-:-:S05]  /*e650*/  IMAD.SHL.U32 R25, R2, 0x800000, RZ ;  /* 0x0080000002197824 */ /* 0x000fca00078e00ff */
        /* <DEDUP_REMOVED lines=40> */
.L_x_170:
[----:B------:R-:W1:Y:S02]  /*e8e0*/  MUFU.RCP R171, R0 ;  /* 0x0000000000ab7308 */ /* 0x000e640000001000 */
[----:B-1----:R-:W-:-:S04]  /*e8f0*/  FFMA R0, R0, R171, -1 ;  /* 0xbf80000000007423 */ /* 0x002fc800000000ab */
[----:B------:R-:W-:-:S04]  /*e900*/  FADD.FTZ R0, -R0, -RZ ;  /* 0x800000ff00007221 */ /* 0x000fc80000010100 */
[----:B------:R-:W-:-:S07]  /*e910*/  FFMA R171, R171, R0, R171 ;  /* 0x00000000abab7223 */ /* 0x000fce00000000ab */
.L_x_171:
[----:B------:R-:W-:Y:S05]  /*e920*/  BSYNC B1 ;  /* 0x0000000000017941 */ /* 0x000fea0003800000 */
.L_x_169:
        /* <DEDUP_REMOVED lines=10> */
.L_x_173:
[----:B------:R-:W1:Y:S02]  /*e9d0*/  MUFU.RCP R0, R166 ;  /* 0x000000a600007308 */ /* 0x000e640000001000 */
[----:B-1----:R-:W-:-:S04]  /*e9e0*/  FFMA R166, R166, R0, -1 ;  /* 0xbf800000a6a67423 */ /* 0x002fc80000000000 */
[----:B------:R-:W-:-:S04]  /*e9f0*/  FADD.FTZ R166, -R166, -RZ ;  /* 0x800000ffa6a67221 */ /* 0x000fc80000010100 */
[----:B------:R-:W-:-:S07]  /*ea00*/  FFMA R166, R0, R166, R0 ;  /* 0x000000a600a67223 */ /* 0x000fce0000000000 */
.L_x_174:
[----:B------:R-:W-:Y:S05]  /*ea10*/  BSYNC B1 ;  /* 0x0000000000017941 */ /* 0x000fea0003800000 */
.L_x_172:
[----:B------:R-:W-:Y:S01]  /*ea20*/  VIADD R0, R165, 0x1800000 ;  /* 0x01800000a5007836 */ /* 0x000fe20000000000 */
[----:B------:R-:W-:Y:S04]  /*ea30*/  BSSY B1, `(.L_x_175) ;  /* 0x000000d000017945 */ /* 0x000fe80003800000 */
        /* <DEDUP_REMOVED lines=8> */
.L_x_176:
[----:B------:R-:W1:Y:S02]  /*eac0*/  MUFU.RCP R0, R165 ;  /* 0x000000a500007308 */ /* 0x000e640000001000 */
[----:B-1----:R-:W-:-:S04]  /*ead0*/  FFMA R165, R165, R0, -1 ;  /* 0xbf800000a5a57423 */ /* 0x002fc80000000000 */
[----:B------:R-:W-:-:S04]  /*eae0*/  FADD.FTZ R165, -R165, -RZ ;  /* 0x800000ffa5a57221 */ /* 0x000fc80000010100 */
[----:B------:R-:W-:-:S07]  /*eaf0*/  FFMA R165, R0, R165, R0 ;  /* 0x000000a500a57223 */ /* 0x000fce0000000000 */
.L_x_177:
[----:B------:R-:W-:Y:S05]  /*eb00*/  BSYNC B1 ;  /* 0x0000000000017941 */ /* 0x000fea0003800000 */
.L_x_175:
        /* <DEDUP_REMOVED lines=10> */
.L_x_179:
[----:B------:R-:W1:Y:S02]  /*ebb0*/  MUFU.RCP R0, R163 ;  /* 0x000000a300007308 */ /* 0x000e640000001000 */
[----:B-1----:R-:W-:-:S04]  /*ebc0*/  FFMA R163, R163, R0, -1 ;  /* 0xbf800000a3a37423 */ /* 0x002fc80000000000 */
[----:B------:R-:W-:-:S04]  /*ebd0*/  FADD.FTZ R163, -R163, -RZ ;  /* 0x800000ffa3a37221 */ /* 0x000fc80000010100 */
[----:B------:R-:W-:-:S07]  /*ebe0*/  FFMA R163, R0, R163, R0 ;  /* 0x000000a300a37223 */ /* 0x000fce0000000000 */
.L_x_180:
[----:B------:R-:W-:Y:S05]  /*ebf0*/  BSYNC B1 ;  /* 0x0000000000017941 */ /* 0x000fea0003800000 */
.L_x_178:
        /* <DEDUP_REMOVED lines=10> */
.L_x_182:
[----:B------:R-:W1:Y:S02]  /*eca0*/  MUFU.RCP R0, R158 ;  /* 0x0000009e00007308 */ /* 0x000e640000001000 */
[----:B-1----:R-:W-:-:S04]  /*ecb0*/  FFMA R158, R158, R0, -1 ;  /* 0xbf8000009e9e7423 */ /* 0x002fc80000000000 */
[----:B------:R-:W-:-:S04]  /*ecc0*/  FADD.FTZ R158, -R158, -RZ ;  /* 0x800000ff9e9e7221 */ /* 0x000fc80000010100 */
[----:B------:R-:W-:-:S07]  /*ecd0*/  FFMA R158, R0, R158, R0 ;  /* 0x0000009e009e7223 */ /* 0x000fce0000000000 */
.L_x_183:
[----:B------:R-:W-:Y:S05]  /*ece0*/  BSYNC B1 ;  /* 0x0000000000017941 */ /* 0x000fea0003800000 */
.L_x_181:
        /* <DEDUP_REMOVED lines=10> */
.L_x_185:
[----:B------:R-:W1:Y:S02]  /*ed90*/  MUFU.RCP R0, R157 ;  /* 0x0000009d00007308 */ /* 0x000e640000001000 */
[----:B-1----:R-:W-:-:S04]  /*eda0*/  FFMA R157, R157, R0, -1 ;  /* 0xbf8000009d9d7423 */ /* 0x002fc80000000000 */
[----:B------:R-:W-:-:S04]  /*edb0*/  FADD.FTZ R157, -R157, -RZ ;  /* 0x800000ff9d9d7221 */ /* 0x000fc80000010100 */
[----:B------:R-:W-:-:S07]  /*edc0*/  FFMA R157, R0, R157, R0 ;  /* 0x0000009d009d7223 */ /* 0x000fce0000000000 */
.L_x_186:
[----:B------:R-:W-:Y:S05]  /*edd0*/  BSYNC B1 ;  /* 0x0000000000017941 */ /* 0x000fea0003800000 */
.L_x_184:
        /* <DEDUP_REMOVED lines=10> */
.L_x_188:
[----:B------:R-:W1:Y:S02]  /*ee80*/  MUFU.RCP R0, R39 ;  /* 0x0000002700007308 */ /* 0x000e640000001000 */
[----:B-1----:R-:W-:-:S04]  /*ee90*/  FFMA R39, R39, R0, -1 ;  /* 0xbf80000027277423 */ /* 0x002fc80000000000 */
[----:B------:R-:W-:-:S04]  /*eea0*/  FADD.FTZ R39, -R39, -RZ ;  /* 0x800000ff27277221 */ /* 0x000fc80000010100 */
[----:B------:R-:W-:-:S07]  /*eeb0*/  FFMA R39, R0, R39, R0 ;  /* 0x0000002700277223 */ /* 0x000fce0000000000 */
.L_x_189:
[----:B------:R-:W-:Y:S05]  /*eec0*/  BSYNC B1 ;  /* 0x0000000000017941 */ /* 0x000fea0003800000 */
.L_x_187:
        /* <DEDUP_REMOVED lines=10> */
.L_x_191:
[----:B------:R-:W1:Y:S02]  /*ef70*/  MUFU.RCP R0, R37 ;  /* 0x0000002500007308 */ /* 0x000e640000001000 */
[----:B-1----:R-:W-:-:S04]  /*ef80*/  FFMA R37, R37, R0, -1 ;  /* 0xbf80000025257423 */ /* 0x002fc80000000000 */
[----:B------:R-:W-:-:S04]  /*ef90*/  FADD.FTZ R37, -R37, -RZ ;  /* 0x800000ff25257221 */ /* 0x000fc80000010100 */
[----:B------:R-:W-:-:S07]  /*efa0*/  FFMA R37, R0, R37, R0 ;  /* 0x0000002500257223 */ /* 0x000fce0000000000 */
.L_x_192:
[----:B------:R-:W-:Y:S05]  /*efb0*/  BSYNC B1 ;  /* 0x0000000000017941 */ /* 0x000fea0003800000 */
.L_x_190:
        /* <DEDUP_REMOVED lines=10> */
.L_x_194:
[----:B------:R-:W1:Y:S02]  /*f060*/  MUFU.RCP R0, R34 ;  /* 0x0000002200007308 */ /* 0x000e640000001000 */
[----:B-1----:R-:W-:-:S04]  /*f070*/  FFMA R34, R34, R0, -1 ;  /* 0xbf80000022227423 */ /* 0x002fc80000000000 */
[----:B------:R-:W-:-:S04]  /*f080*/  FADD.FTZ R34, -R34, -RZ ;  /* 0x800000ff22227221 */ /* 0x000fc80000010100 */
[----:B------:R-:W-:-:S07]  /*f090*/  FFMA R34, R0, R34, R0 ;  /* 0x0000002200227223 */ /* 0x000fce0000000000 */
.L_x_195:
[----:B------:R-:W-:Y:S05]  /*f0a0*/  BSYNC B1 ;  /* 0x0000000000017941 */ /* 0x000fea0003800000 */
.L_x_193:
        /* <DEDUP_REMOVED lines=10> */
.L_x_197:
[----:B------:R-:W1:Y:S02]  /*f150*/  MUFU.RCP R0, R33 ;  /* 0x0000002100007308 */ /* 0x000e640000001000 */
[----:B-1----:R-:W-:-:S04]  /*f160*/  FFMA R33, R33, R0, -1 ;  /* 0xbf80000021217423 */ /* 0x002fc80000000000 */
[----:B------:R-:W-:-:S04]  /*f170*/  FADD.FTZ R33, -R33, -RZ ;  /* 0x800000ff21217221 */ /* 0x000fc80000010100 */
[----:B------:R-:W-:-:S07]  /*f180*/  FFMA R33, R0, R33, R0 ;  /* 0x0000002100217223 */ /* 0x000fce0000000000 */
.L_x_198:
[----:B------:R-:W-:Y:S05]  /*f190*/  BSYNC B1 ;  /* 0x0000000000017941 */ /* 0x000fea0003800000 */
.L_x_196:
        /* <DEDUP_REMOVED lines=10> */
.L_x_200:
[----:B------:R-:W1:Y:S02]  /*f240*/  MUFU.RCP R0, R30 ;  /* 0x0000001e00007308 */ /* 0x000e640000001000 */
[----:B-1----:R-:W-:-:S04]  /*f250*/  FFMA R30, R30, R0, -1 ;  /* 0xbf8000001e1e7423 */ /* 0x002fc80000000000 */
[----:B------:R-:W-:-:S04]  /*f260*/  FADD.FTZ R30, -R30, -RZ ;  /* 0x800000ff1e1e7221 */ /* 0x000fc80000010100 */
[----:B------:R-:W-:-:S07]  /*f270*/  FFMA R30, R0, R30, R0 ;  /* 0x0000001e001e7223 */ /* 0x000fce0000000000 */
.L_x_201:
[----:B------:R-:W-:Y:S05]  /*f280*/  BSYNC B1 ;  /* 0x0000000000017941 */ /* 0x000fea0003800000 */
.L_x_199:
        /* <DEDUP_REMOVED lines=10> */
.L_x_203:
[----:B------:R-:W1:Y:S02]  /*f330*/  MUFU.RCP R0, R27 ;  /* 0x0000001b00007308 */ /* 0x000e640000001000 */
[----:B-1----:R-:W-:-:S04]  /*f340*/  FFMA R27, R27, R0, -1 ;  /* 0xbf8000001b1b7423 */ /* 0x002fc80000000000 */
[----:B------:R-:W-:-:S04]  /*f350*/  FADD.FTZ R27, -R27, -RZ ;  /* 0x800000ff1b1b7221 */ /* 0x000fc80000010100 */
[----:B------:R-:W-:-:S07]  /*f360*/  FFMA R27, R0, R27, R0 ;  /* 0x0000001b001b7223 */ /* 0x000fce0000000000 */
.L_x_204:
[----:B------:R-:W-:Y:S05]  /*f370*/  BSYNC B1 ;  /* 0x0000000000017941 */ /* 0x000fea0003800000 */
.L_x_202:
        /* <DEDUP_REMOVED lines=10> */
.L_x_206:
[----:B------:R-:W1:Y:S02]  /*f420*/  MUFU.RCP R0, R25 ;  /* 0x0000001900007308 */ /* 0x000e640000001000 */
[----:B-1----:R-:W-:-:S04]  /*f430*/  FFMA R25, R25, R0, -1 ;  /* 0xbf80000019197423 */ /* 0x002fc80000000000 */
[----:B------:R-:W-:-:S04]  /*f440*/  FADD.FTZ R25, -R25, -RZ ;  /* 0x800000ff19197221 */ /* 0x000fc80000010100 */
[----:B------:R-:W-:-:S07]  /*f450*/  FFMA R25, R0, R25, R0 ;  /* 0x0000001900197223 */ /* 0x000fce0000000000 */
.L_x_207:
[----:B------:R-:W-:Y:S05]  /*f460*/  BSYNC B1 ;  /* 0x0000000000017941 */ /* 0x000fea0003800000 */
.L_x_205:
        /* <DEDUP_REMOVED lines=10> */
.L_x_209:
[----:B------:R-:W1:Y:S02]  /*f510*/  MUFU.RCP R0, R24 ;  /* 0x0000001800007308 */ /* 0x000e640000001000 */
[----:B-1----:R-:W-:-:S04]  /*f520*/  FFMA R24, R24, R0, -1 ;  /* 0xbf80000018187423 */ /* 0x002fc80000000000 */
[----:B------:R-:W-:-:S04]  /*f530*/  FADD.FTZ R24, -R24, -RZ ;  /* 0x800000ff18187221 */ /* 0x000fc80000010100 */
[----:B------:R-:W-:-:S07]  /*f540*/  FFMA R24, R0, R24, R0 ;  /* 0x0000001800187223 */ /* 0x000fce0000000000 */
.L_x_210:
[----:B------:R-:W-:Y:S05]  /*f550*/  BSYNC B1 ;  /* 0x0000000000017941 */ /* 0x000fea0003800000 */
.L_x_208:
        /* <DEDUP_REMOVED lines=10> */
.L_x_212:
[----:B------:R-:W1:Y:S02]  /*f600*/  MUFU.RCP R0, R11 ;  /* 0x0000000b00007308 */ /* 0x000e640000001000 */
[----:B-1----:R-:W-:-:S04]  /*f610*/  FFMA R11, R11, R0, -1 ;  /* 0xbf8000000b0b7423 */ /* 0x002fc80000000000 */
[----:B------:R-:W-:-:S04]  /*f620*/  FADD.FTZ R11, -R11, -RZ ;  /* 0x800000ff0b0b7221 */ /* 0x000fc80000010100 */
[----:B------:R-:W-:-:S07]  /*f630*/  FFMA R11, R0, R11, R0 ;  /* 0x0000000b000b7223 */ /* 0x000fce0000000000 */
.L_x_213:
[----:B------:R-:W-:Y:S05]  /*f640*/  BSYNC B1 ;  /* 0x0000000000017941 */ /* 0x000fea0003800000 */
.L_x_211:
        /* <DEDUP_REMOVED lines=9> */
.L_x_215:
[----:B------:R-:W1:Y:S02]  /*f6e0*/  MUFU.RCP R0, R10 ;  /* 0x0000000a00007308 */ /* 0x000e640000001000 */
[----:B-1----:R-:W-:-:S04]  /*f6f0*/  FFMA R10, R10, R0, -1 ;  /* 0xbf8000000a0a7423 */ /* 0x002fc80000000000 */
[----:B------:R-:W-:-:S04]  /*f700*/  FADD.FTZ R10, -R10, -RZ ;  /* 0x800000ff0a0a7221 */ /* 0x000fc80000010100 */
[----:B------:R-:W-:-:S07]  /*f710*/  FFMA R0, R0, R10, R0 ;  /* 0x0000000a00007223 */ /* 0x000fce0000000000 */
.L_x_216:
[----:B------:R-:W-:Y:S05]  /*f720*/  BSYNC B1 ;  /* 0x0000000000017941 */ /* 0x000fea0003800000 */
.L_x_214:
        /* <DEDUP_REMOVED lines=46> */
.L_x_218:
[----:B------:R-:W-:Y:S05]  /*fa10*/  BSYNC B0 ;  /* 0x0000000000007941 */ /* 0x000fea0003800000 */
.L_x_217:
[----:B------:R-:W-:Y:S01]  /*fa20*/  IADD3 R160, R155, 0x4200, RZ ;  /* 0x000042009ba07810 */ /* 0x000fe20007ffe0ff */
[----:B------:R-:W-:Y:S03]  /*fa30*/  BAR.SYNC.DEFER_BLOCKING 0x1, 0x100 ;  /* 0x0044000000007b1d */ /* 0x000fe60000010000 */
[----:B------:R-:W-:-:S03]  /*fa40*/  LEA R160, R164, R160, 0x1 ;  /* 0x000000a0a4a07211 */ /* 0x000fc600078e08ff */
[----:B------:R-:W-:Y:S04]  /*fa50*/  BSSY B0, `(.L_x_219) ;  /* 0x0000009000007945 */ /* 0x000fe80003800000 */
[----:B------:R-:W-:Y:S05]  /*fa60*/  @P0 BRA `(.L_x_220) ;  /* 0x00000000001c0947 */ /* 0x000fea0003800000 */
[----:B------:R-:W-:-:S13]  /*fa70*/  ISETP.NE.AND P2, PT, R154, 0x3, PT ;  /* 0x000000039a00780c */ /* 0x000fda0003f45270 */
[----:B------:R-:W-:Y:S05]  /*fa80*/  @!P2 BRA `(.L_x_221) ;  /* 0x000000000004a947 */ /* 0x000fea0003800000 */
[----:B------:R-:W-:Y:S01]  /*fa90*/  BPT.TRAP 0x1 ;  /* 0x000000040000795c */ /* 0x000fe20000300000 */
.L_x_221:
[----:B------:R-:W-:-:S04]  /*faa0*/  ULEA UR4, UR36, UR49, 0x3 ;  /* 0x0000003124047291 */ /* 0x000fc8000f8e183f */
[----:B------:R-:W-:-:S04]  /*fab0*/  UIADD3 UR4, UR4, 0x50, URZ ;  /* 0x0000005004047890 */ /* 0x000fc8000fffe03f */
[----:B------:R-:W-:-:S09]  /*fac0*/  UPRMT UR4, UR48, 0x654, UR4 ;  /* 0x0000065430047896 */ /* 0x000fd20008000004 */
[----:B------:R-:W-:Y:S03]  /*fad0*/  SYNCS.ARRIVE.TRANS64.RED.A1T0 RZ, [UR4], RZ ;  /* 0x000000ffffff79a7 */ /* 0x000fe60008100404 */
.L_x_220:
[----:B------:R-:W-:Y:S05]  /*fae0*/  BSYNC B0 ;  /* 0x0000000000007941 */ /* 0x000fea0003800000 */
.L_x_219:
[----:B------:R-:W-:Y:S01]  /*faf0*/  UIADD3 UR4, UR36, 0x1, URZ ;  /* 0x0000000124047890 */ /* 0x000fe2000fffe03f */
[----:B------:R-:W-:Y:S03]  /*fb00*/  BSSY B0, `(.L_x_222) ;  /* 0x0000038000007945 */ /* 0x000fe60003800000 */
[----:B------:R-:W-:-:S04]  /*fb10*/  UISETP.NE.AND UP0, UPT, UR4, 0x4, UPT ;  /* 0x000000040400788c */ /* 0x000fc8000bf05270 */
[----:B------:R-:W-:Y:S01]  /*fb20*/  USEL UR5, UR4, URZ, UP0 ;  /* 0x0000003f04057287 */ /* 0x000fe20008000000 */
[----:B------:R-:W-:Y:S11]  /*fb30*/  @P0 BRA `(.L_x_223) ;  /* 0x0000000000d00947 */ /* 0x000ff60003800000 */
[----:B------:R-:W-:-:S13]  /*fb40*/  ISETP.NE.AND P2, PT, R154, 0x3, PT ;  /* 0x000000039a00780c */ /* 0x000fda0003f45270 */
[----:B------:R-:W-:Y:S05]  /*fb50*/  @!P2 BRA `(.L_x_224) ;  /* 0x000000000004a947 */ /* 0x000fea0003800000 */
[----:B------:R-:W-:Y:S01]  /*fb60*/  BPT.TRAP 0x1 ;  /* 0x000000040000795c */ /* 0x000fe20000300000 */
.L_x_224:
[----:B-1----:R-:W-:Y:S01]  /*fb70*/  LEA R0, R4, UR49, 0x3 ;  /* 0x0000003104007c11 */ /* 0x002fe2000f8e18ff */
[----:B------:R-:W-:Y:S01]  /*fb80*/  BSSY B1, `(.L_x_225) ;  /* 0x0000004000017945 */ /* 0x000fe20003800000 */
[----:B------:R-:W-:-:S04]  /*fb90*/  SHF.L.U32 R2, R9, 0x1f, RZ ;  /* 0x0000001f09027819 */ /* 0x000fc800000006ff */
[----:B------:R-:W1:Y:S02]  /*fba0*/  SYNCS.PHASECHK.TRANS64.TRYWAIT P2, [R0+URZ+0x30], R2 ;  /* 0x00003002000075a7 */ /* 0x000e64000804017f */
[----:B-1----:R-:W-:Y:S05]  /*fbb0*/  @!P2 BRA `(.L_x_226) ;  /* 0x000001e00048a947 */ /* 0x002fea0003800000 */
.L_x_1139:
[----:B------:R-:W-:Y:S05]  /*fbc0*/  BSYNC B1 ;  /* 0x0000000000017941 */ /* 0x000fea0003800000 */
.L_x_225:
[----:B------:R-:W-:Y:S05]  /*fbd0*/  @P1 BRA `(.L_x_227) ;  /* 0x0000000000941947 */ /* 0x000fea0003800000 */
[----:B------:R-:W-:Y:S01]  /*fbe0*/  LEA R7, R4, R156, 0xd ;  /* 0x0000009c04077211 */ /* 0x000fe200078e68ff */
[----:B------:R-:W-:Y:S05]  /*fbf0*/  WARPSYNC.ALL ;  /* 0x0000000000007948 */ /* 0x000fea0003800000 */
[----:B------:R-:W-:Y:S01]  /*fc00*/  IMAD R20, R164, 0x2, R7 ;  /* 0x00000002a4147824 */ /* 0x000fe200078e0207 */
[----:B------:R-:W2:Y:S05]  /*fc10*/  LDSM.16.M88.4 R12, [R7] ;  /* 0x00000000070c783b */ /* 0x000eaa0000000200 */
[----:B------:R-:W3:Y:S01]  /*fc20*/  LDSM.16.M88.4 R20, [R20] ;  /* 0x000000001414783b */ /* 0x000ee20000000200 */
[----:B--2---:R-:W-:-:S02]  /*fc30*/  SHF.L.U32 R153, R12, 0x10, RZ ;  /* 0x000000100c997819 */ /* 0x004fc400000006ff */
[----:B------:R-:W-:Y:S02]  /*fc40*/  SHF.L.U32 R3, R13, 0x10, RZ ;  /* 0x000000100d037819 */ /* 0x000fe400000006ff */
[----:B------:R-:W-:Y:S01]  /*fc50*/  SHF.L.U32 R19, R15, 0x10, RZ ;  /* 0x000000100f137819 */ /* 0x000fe200000006ff */
[----:B------:R-:W-:Y:S01]  /*fc60*/  FMUL R153, R16, R153 ;  /* 0x0000009910997220 */ /* 0x000fe20000400000 */
[----:B------:R-:W-:Y:S02]  /*fc70*/  LOP3.LUT R12, R12, 0xffff0000, RZ, 0xc0, !PT ;  /* 0xffff00000c0c7812 */ /* 0x000fe400078ec0ff */
[----:B------:R-:W-:Y:S01]  /*fc80*/  LOP3.LUT R13, R13, 0xffff0000, RZ, 0xc0, !PT ;  /* 0xffff00000d0d7812 */ /* 0x000fe200078ec0ff */
[C---:B------:R-:W-:Y:S01]  /*fc90*/  FMUL R19, R16.reuse, R19 ;  /* 0x0000001310137220 */ /* 0x040fe20000400000 */
[----:B------:R-:W-:Y:S01]  /*fca0*/  LOP3.LUT R15, R15, 0xffff0000, RZ, 0xc0, !PT ;  /* 0xffff00000f0f7812 */ /* 0x000fe200078ec0ff */
[----:B------:R-:W-:Y:S01]  /*fcb0*/  FMUL R152, R16, R12 ;  /* 0x0000000c10987220 */ /* 0x000fe20000400000 */
[----:B-1----:R-:W-:-:S02]  /*fcc0*/  SHF.L.U32 R0, R14, 0x10, RZ ;  /* 0x000000100e007819 */ /* 0x002fc400000006ff */
[----:B------:R-:W-:Y:S01]  /*fcd0*/  LOP3.LUT R2, R14, 0xffff0000, RZ, 0xc0, !PT ;  /* 0xffff00000e027812 */ /* 0x000fe200078ec0ff */
[----:B------:R-:W-:Y:S01]  /*fce0*/  FMUL R18, R16, R15 ;  /* 0x0000000f10127220 */ /* 0x000fe20000400000 */
[----:B---3--:R-:W-:Y:S02]  /*fcf0*/  SHF.L.U32 R5, R20, 0x10, RZ ;  /* 0x0000001014057819 */ /* 0x008fe400000006ff */
[C---:B------:R-:W-:Y:S02]  /*fd00*/  SHF.L.U32 R7, R21.reuse, 0x10, RZ ;  /* 0x0000001015077819 */ /* 0x040fe400000006ff */
[----:B------:R-:W-:Y:S01]  /*fd10*/  LOP3.LUT R6, R21, 0xffff0000, RZ, 0xc0, !PT ;  /* 0xffff000015067812 */ /* 0x000fe200078ec0ff */
[----:B------:R-:W-:Y:S01]  /*fd20*/  FMUL R15, R16, R5 ;  /* 0x00000005100f7220 */ /* 0x000fe20000400000 */
[----:B------:R-:W-:Y:S01]  /*fd30*/  LOP3.LUT R14, R20, 0xffff0000, RZ, 0xc0, !PT ;  /* 0xffff0000140e7812 */ /* 0x000fe200078ec0ff */
[----:B------:R-:W-:Y:S01]  /*fd40*/  FMUL R21, R16, R0 ;  /* 0x0000000010157220 */ /* 0x000fe20000400000 */
[----:B------:R-:W-:Y:S01]  /*fd50*/  SHF.L.U32 R10, R22, 0x10, RZ ;  /* 0x00000010160a7819 */ /* 0x000fe200000006ff */
        /* <DEDUP_REMOVED lines=10> */
[C---:B------:R-:W-:Y:S01]  /*fe00*/  FMUL R8, R16.reuse, R8 ;  /* 0x0000000810087220 */ /* 0x040fe20000400000 */
[C---:B------:R-:W-:Y:S01]  /*fe10*/  FMUL R6, R16.reuse, R24 ;  /* 0x0000001810067220 */ /* 0x040fe20000400000 */
[----:B------:R-:W-:-:S07]  /*fe20*/  FMUL R5, R16, R11 ;  /* 0x0000000b10057220 */ /* 0x000fce0000400000 */
.L_x_227:
[----:B------:R-:W-:-:S05]  /*fe30*/  VIADD R4, R4, 0x1 ;  /* 0x0000000104047836 */ /* 0x000fca0000000000 */
[----:B------:R-:W-:-:S04]  /*fe40*/  ISETP.NE.AND P2, PT, R4, 0x4, PT ;  /* 0x000000040400780c */ /* 0x000fc80003f45270 */
[----:B-1----:R-:W-:Y:S02]  /*fe50*/  SEL R0, RZ, 0x1, P2 ;  /* 0x00000001ff007807 */ /* 0x002fe40001000000 */
[----:B------:R-:W-:Y:S02]  /*fe60*/  SEL R4, R4, RZ, P2 ;  /* 0x000000ff04047207 */ /* 0x000fe40001000000 */
[----:B------:R-:W-:-:S07]  /*fe70*/  LOP3.LUT R9, R9, R0, RZ, 0x3c, !PT ;  /* 0x0000000009097212 */ /* 0x000fce00078e3cff */
.L_x_223:
[----:B------:R-:W-:Y:S05]  /*fe80*/  BSYNC B0 ;  /* 0x0000000000007941 */ /* 0x000fea0003800000 */
.L_x_222:
[----:B-1----:R-:W-:Y:S01]  /*fe90*/  MOV R28, 0x3bbb989d ;  /* 0x3bbb989d001c7802 */ /* 0x002fe20000000f00 */
[C---:B------:R-:W-:Y:S01]  /*fea0*/  FFMA R41, R17.reuse, R41, R152 ;  /* 0x0000002911297223 */ /* 0x040fe20000000098 */
[----:B------:R-:W-:Y:S01]  /*feb0*/  MOV R29, 0x437c0000 ;  /* 0x437c0000001d7802 */ /* 0x000fe20000000f00 */
[C---:B------:R-:W-:Y:S01]  /*fec0*/  FFMA R40, R17.reuse, R40, R153 ;  /* 0x0000002811287223 */ /* 0x040fe20000000099 */
[----:B------:R-:W-:Y:S01]  /*fed0*/  FFMA R43, R17, R43, R22 ;  /* 0x0000002b112b7223 */ /* 0x000fe20000000016 */
[----:B------:R-:W-:Y:S01]  /*fee0*/  FFMA.SAT R10, -R41, R28, 0.5 ;  /* 0x3f000000290a7423 */ /* 0x000fe2000000211c */
[C---:B------:R-:W-:Y:S01]  /*fef0*/  FFMA R42, R17.reuse, R42, R23 ;  /* 0x0000002a112a7223 */ /* 0x040fe20000000017 */
[----:B------:R-:W-:Y:S01]  /*ff00*/  FFMA.SAT R0, -R40, R28, 0.5 ;  /* 0x3f00000028007423 */ /* 0x000fe2000000211c */
[C---:B------:R-:W-:Y:S01]  /*ff10*/  FFMA R44, R17.reuse, R44, R21 ;  /* 0x0000002c112c7223 */ /* 0x040fe20000000015 */
[----:B------:R-:W-:Y:S01]  /*ff20*/  FFMA.RM R10, R10, R29, 12582913 ;  /* 0x4b4000010a0a7423 */ /* 0x000fe2000000401d */
[C---:B------:R-:W-:Y:S01]  /*ff30*/  FFMA R45, R17.reuse, R45, R20 ;  /* 0x0000002d112d7223 */ /* 0x040fe20000000014 */
[----:B------:R-:W-:Y:S01]  /*ff40*/  FFMA.RM R0, R0, R29, 12582913 ;  /* 0x4b40000100007423 */ /* 0x000fe2000000401d */
[----:B------:R-:W-:Y:S01]  /*ff50*/  FFMA R47, R17, R47, R18 ;  /* 0x0000002f112f7223 */ /* 0x000fe20000000012 */
[C---:B------:R-:W-:Y:S01]  /*ff60*/  FADD R2, R10.reuse, -12583039 ;  /* 0xcb40007f0a027421 */ /* 0x040fe20000000000 */
[----:B------:R-:W-:Y:S01]  /*ff70*/  SHF.L.U32 R36, R10, 0x17, RZ ;  /* 0x000000170a247819 */ /* 0x000fe200000006ff */
[----:B------:R-:W-:Y:S01]  /*ff80*/  FADD R3, R0, -12583039 ;  /* 0xcb40007f00037421 */ /* 0x000fe20000000000 */
[-C--:B------:R-:W-:Y:S01]  /*ff90*/  FFMA.SAT R10, -R44, R28.reuse, 0.5 ;  /* 0x3f0000002c0a7423 */ /* 0x080fe2000000211c */
[C---:B------:R-:W-:Y:S01]  /*ffa0*/  FFMA R2, -R41.reuse, 1.4426950216293334961, -R2 ;  /* 0x3fb8aa3b29027823 */ /* 0x040fe20000000902 */
[----:B------:R-:W-:Y:S01]  /*ffb0*/  SHF.L.U32 R0, R0, 0x17, RZ ;  /* 0x0000001700007819 */ /* 0x000fe200000006ff */
[----:B------:R-:W-:Y:S01]  /*ffc0*/  FFMA R11, -R40, 1.4426950216293334961, -R3 ;  /* 0x3fb8aa3b280b7823 */ /* 0x000fe20000000903 */
[-C--:B------:R-:W-:Y:S01]  /*ffd0*/  FFMA.SAT R3, -R42, R28.reuse, 0.5 ;  /* 0x3f0000002a037423 */ /* 0x080fe2000000211c */
[----:B------:R-:W-:Y:S01]  /*ffe0*/  FFMA R25, -R41, 1.925963033500011079e-08, R2 ;  /* 0x32a5706029197823 */ /* 0x000fe20000000102 */
[-C--:B------:R-:W-:Y:S01]  /*fff0*/  FFMA.SAT R2, -R43, R28.reuse, 0.5 ;  /* 0x3f0000002b027423 */ /* 0x080fe2000000211c */
[----:B------:R-:W-:Y:S01]  /*10000*/  FFMA R11, -R40, 1.925963033500011079e-08, R11 ;  /* 0x32a57060280b7823 */ /* 0x000fe2000000010b */
[-C--:B------:R-:W-:Y:S01]  /*10010*/  FFMA.RM R3, R3, R29.reuse, 12582913 ;  /* 0x4b40000103037423 */ /* 0x080fe2000000401d */
[-C--:B------:R-:W-:Y:S01]  /*10020*/  FFMA.RM R10, R10, R29.reuse, 12582913 ;  /* 0x4b4000010a0a7423 */ /* 0x080fe2000000401d */
[-C--:B------:R-:W-:Y:S01]  /*10030*/  FFMA.RM R2, R2, R29.reuse, 12582913 ;  /* 0x4b40000102027423 */ /* 0x080fe2000000401d */
[----:B------:R1:W2:Y:S01]  /*10040*/  MUFU.EX2 R26, R11 ;  /* 0x0000000b001a7308 */ /* 0x0002a20000000800 */
[C---:B------:R-:W-:Y:S01]  /*10050*/  FADD R24, R3.reuse, -12583039 ;  /* 0xcb40007f03187421 */ /* 0x040fe20000000000 */
[----:B------:R-:W-:Y:S01]  /*10060*/  SHF.L.U32 R35, R3, 0x17, RZ ;  /* 0x0000001703237819 */ /* 0x000fe200000006ff */
[----:B------:R-:W-:Y:S01]  /*10070*/  FFMA.SAT R3, -R45, R28, 0.5 ;  /* 0x3f0000002d037423 */ /* 0x000fe2000000211c */
[----:B------:R-:W-:Y:S01]  /*10080*/  SHF.L.U32 R34, R2, 0x17, RZ ;  /* 0x0000001702227819 */ /* 0x000fe200000006ff */
[----:B------:R-:W-:Y:S01]  /*10090*/  FFMA R24, -R42, 1.4426950216293334961, -R24 ;  /* 0x3fb8aa3b2a187823 */ /* 0x000fe20000000918 */
[----:B------:R-:W-:Y:S01]  /*100a0*/  FFMA R46, R17, R46, R19 ;  /* 0x0000002e112e7223 */ /* 0x000fe20000000013 */
[----:B------:R-:W-:Y:S01]  /*100b0*/  FFMA.RM R3, R3, R29, 12582913 ;  /* 0x4b40000103037423 */ /* 0x000fe2000000401d */
[----:B------:R-:W3:Y:S01]  /*100c0*/  MUFU.EX2 R25, R25 ;  /* 0x0000001900197308 */ /* 0x000ee20000000800 */
[----:B-1----:R-:W-:Y:S01]  /*100d0*/  FADD R11, R2, -12583039 ;  /* 0xcb40007f020b7421 */ /* 0x002fe20000000000 */
[----:B------:R-:W-:Y:S01]  /*100e0*/  FFMA R24, -R42, 1.925963033500011079e-08, R24 ;  /* 0x32a570602a187823 */ /* 0x000fe20000000118 */
[----:B------:R-:W-:Y:S01]  /*100f0*/  FADD R2, R3, -12583039 ;  /* 0xcb40007f03027421 */ /* 0x000fe20000000000 */
[----:B------:R-:W-:Y:S01]  /*10100*/  FFMA R48, R17, R48, R15 ;  /* 0x0000003011307223 */ /* 0x000fe2000000000f */
[----:B------:R-:W-:Y:S01]  /*10110*/  FFMA R11, -R43, 1.4426950216293334961, -R11 ;  /* 0x3fb8aa3b2b0b7823 */ /* 0x000fe2000000090b */
[----:B------:R-:W-:Y:S01]  /*10120*/  FFMA R49, R17, R49, R14 ;  /* 0x0000003111317223 */ /* 0x000fe2000000000e */
[----:B------:R-:W-:Y:S01]  /*10130*/  SHF.L.U32 R33, R10, 0x17, RZ ;  /* 0x000000170a217819 */ /* 0x000fe200000006ff */
[----:B------:R-:W1:Y:S01]  /*10140*/  MUFU.EX2 R24, R24 ;  /* 0x0000001800187308 */ /* 0x000e620000000800 */
[----:B------:R-:W-:Y:S01]  /*10150*/  FFMA R11, -R43, 1.925963033500011079e-08, R11 ;  /* 0x32a570602b0b7823 */ /* 0x000fe2000000010b */
[----:B--2---:R-:W-:Y:S01]  /*10160*/  FFMA R0, R0, R26, 1 ;  /* 0x3f80000000007423 */ /* 0x004fe2000000001a */
[----:B------:R-:W-:Y:S01]  /*10170*/  SHF.L.U32 R32, R3, 0x17, RZ ;  /* 0x0000001703207819 */ /* 0x000fe200000006ff */
[----:B------:R-:W-:Y:S01]  /*10180*/  FFMA.SAT R3, -R49, R28, 0.5 ;  /* 0x3f00000031037423 */ /* 0x000fe2000000211c */
[C---:B------:R-:W-:Y:S01]  /*10190*/  FFMA R50, R17.reuse, R50, R13 ;  /* 0x0000003211327223 */ /* 0x040fe2000000000d */
[C---:B------:R-:W-:Y:S01]  /*101a0*/  FFMA R51, R17.reuse, R51, R12 ;  /* 0x0000003311337223 */ /* 0x040fe2000000000c */
[----:B------:R-:W-:Y:S01]  /*101b0*/  FFMA R52, R17, R52, R7 ;  /* 0x0000003411347223 */ /* 0x000fe20000000007 */
[----:B------:R-:W2:Y:S01]  /*101c0*/  MUFU.EX2 R11, R11 ;  /* 0x0000000b000b7308 */ /* 0x000ea20000000800 */
[----:B---3--:R-:W-:Y:S01]  /*101d0*/  FFMA R36, R36, R25, 1 ;  /* 0x3f80000024247423 */ /* 0x008fe20000000019 */
[----:B------:R-:W-:Y:S01]  /*101e0*/  FFMA.RM R3, R3, R29, 12582913 ;  /* 0x4b40000103037423 */ /* 0x000fe2000000401d */
[C---:B------:R-:W-:Y:S01]  /*101f0*/  FFMA R53, R17.reuse, R53, R8 ;  /* 0x0000003511357223 */ /* 0x040fe20000000008 */
[C---:B------:R-:W-:Y:S01]  /*10200*/  FFMA R54, R17.reuse, R54, R6 ;  /* 0x0000003611367223 */ /* 0x040fe20000000006 */
[----:B------:R-:W-:Y:S01]  /*10210*/  FFMA R55, R17, R55, R5 ;  /* 0x0000003711377223 */ /* 0x000fe20000000005 */
[----:B------:R-:W-:Y:S01]  /*10220*/  BSSY B1, `(.L_x_228) ;  /* 0x0000066000017945 */ /* 0x000fe20003800000 */
[----:B-1----:R-:W-:Y:S01]  /*10230*/  FFMA R35, R35, R24, 1 ;  /* 0x3f80000023237423 */ /* 0x002fe20000000018 */
[----:B------:R-:W-:Y:S01]  /*10240*/  FFMA R24, -R45, 1.4426950216293334961, -R2 ;  /* 0x3fb8aa3b2d187823 */ /* 0x000fe20000000902 */
[----:B------:R-:W-:-:S03]  /*10250*/  FFMA.SAT R2, -R46, R28, 0.5 ;  /* 0x3f0000002e027423 */ /* 0x000fc6000000211c */
[----:B------:R-:W-:Y:S01]  /*10260*/  FFMA R24, -R45, 1.925963033500011079e-08, R24 ;  /* 0x32a570602d187823 */ /* 0x000fe20000000118 */
[----:B------:R-:W-:Y:S01]  /*10270*/  FFMA.RM R2, R2, R29, 12582913 ;  /* 0x4b40000102027423 */ /* 0x000fe2000000401d */
[----:B--2---:R-:W-:Y:S01]  /*10280*/  FFMA R34, R34, R11, 1 ;  /* 0x3f80000022227423 */ /* 0x004fe2000000000b */
[----:B------:R-:W-:Y:S01]  /*10290*/  FADD R11, R10, -12583039 ;  /* 0xcb40007f0a0b7421 */ /* 0x000fe20000000000 */
[----:B------:R-:W1:Y:S01]  /*102a0*/  MUFU.EX2 R26, R24 ;  /* 0x00000018001a7308 */ /* 0x000e620000000800 */
[C---:B------:R-:W-:Y:S01]  /*102b0*/  FADD R25, R2.reuse, -12583039 ;  /* 0xcb40007f02197421 */ /* 0x040fe20000000000 */
[----:B------:R-:W-:Y:S02]  /*102c0*/  IMAD.SHL.U32 R31, R2, 0x800000, RZ ;  /* 0x00800000021f7824 */ /* 0x000fe400078e00ff */
[----:B------:R-:W-:Y:S01]  /*102d0*/  FFMA R11, -R44, 1.4426950216293334961, -R11 ;  /* 0x3fb8aa3b2c0b7823 */ /* 0x000fe2000000090b */
[----:B------:R-:W-:Y:S01]  /*102e0*/  FFMA.SAT R2, -R48, R28, 0.5 ;  /* 0x3f00000030027423 */ /* 0x000fe2000000211c */
[----:B------:R-:W-:-:S02]  /*102f0*/  FFMA R25, -R46, 1.4426950216293334961, -R25 ;  /* 0x3fb8aa3b2e197823 */ /* 0x000fc40000000919 */
[----:B------:R-:W-:Y:S01]  /*10300*/  FFMA R11, -R44, 1.925963033500011079e-08, R11 ;  /* 0x32a570602c0b7823 */ /* 0x000fe2000000010b */
[----:B------:R-:W-:Y:S01]  /*10310*/  FFMA.RM R2, R2, R29, 12582913 ;  /* 0x4b40000102027423 */ /* 0x000fe2000000401d */
[----:B------:R-:W-:Y:S02]  /*10320*/  FFMA R25, -R46, 1.925963033500011079e-08, R25 ;  /* 0x32a570602e197823 */ /* 0x000fe40000000119 */
[----:B------:R2:W3:Y:S01]  /*10330*/  MUFU.EX2 R27, R11 ;  /* 0x0000000b001b7308 */ /* 0x0004e20000000800 */
[----:B------:R-:W-:-:S04]  /*10340*/  FADD R10, R2, -12583039 ;  /* 0xcb40007f020a7421 */ /* 0x000fc80000000000 */
[----:B------:R-:W-:Y:S01]  /*10350*/  FFMA R10, -R48, 1.4426950216293334961, -R10 ;  /* 0x3fb8aa3b300a7823 */ /* 0x000fe2000000090a */
[----:B-1----:R-:W-:Y:S02]  /*10360*/  FFMA R32, R32, R26, 1 ;  /* 0x3f80000020207423 */ /* 0x002fe4000000001a */
[----:B------:R-:W1:Y:S01]  /*10370*/  MUFU.EX2 R25, R25 ;  /* 0x0000001900197308 */ /* 0x000e620000000800 */
[----:B--2---:R-:W-:-:S04]  /*10380*/  FFMA.SAT R11, -R47, R28, 0.5 ;  /* 0x3f0000002f0b7423 */ /* 0x004fc8000000211c */
[----:B------:R-:W-:-:S04]  /*10390*/  FFMA.RM R11, R11, R29, 12582913 ;  /* 0x4b4000010b0b7423 */ /* 0x000fc8000000401d */
[C---:B------:R-:W-:Y:S01]  /*103a0*/  FADD R24, R11.reuse, -12583039 ;  /* 0xcb40007f0b187421 */ /* 0x040fe20000000000 */
[----:B------:R-:W-:Y:S01]  /*103b0*/  SHF.L.U32 R30, R11, 0x17, RZ ;  /* 0x000000170b1e7819 */ /* 0x000fe200000006ff */
[----:B------:R-:W-:Y:S01]  /*103c0*/  FFMA R11, -R48, 1.925963033500011079e-08, R10 ;  /* 0x32a57060300b7823 */ /* 0x000fe2000000010a */
[----:B------:R-:W-:Y:S01]  /*103d0*/  FADD R10, R3, -12583039 ;  /* 0xcb40007f030a7421 */ /* 0x000fe20000000000 */
[----:B------:R-:W-:Y:S01]  /*103e0*/  FFMA R24, -R47, 1.4426950216293334961, -R24 ;  /* 0x3fb8aa3b2f187823 */ /* 0x000fe20000000918 */
[----:B---3--:R-:W-:Y:S02]  /*103f0*/  FFMA R33, R33, R27, 1 ;  /* 0x3f80000021217423 */ /* 0x008fe4000000001b */
[----:B------:R-:W-:Y:S01]  /*10400*/  FFMA R10, -R49, 1.4426950216293334961, -R10 ;  /* 0x3fb8aa3b310a7823 */ /* 0x000fe2000000090a */
[----:B------:R-:W-:Y:S01]  /*10410*/  FFMA R24, -R47, 1.925963033500011079e-08, R24 ;  /* 0x32a570602f187823 */ /* 0x000fe20000000118 */
[----:B-1----:R-:W-:Y:S02]  /*10420*/  FFMA R31, R31, R25, 1 ;  /* 0x3f8000001f1f7423 */ /* 0x002fe40000000019 */
[----:B------:R-:W-:-:S03]  /*10430*/  FFMA R10, -R49, 1.925963033500011079e-08, R10 ;  /* 0x32a57060310a7823 */ /* 0x000fc6000000010a */
[----:B------:R-:W1:Y:S08]  /*10440*/  MUFU.EX2 R24, R24 ;  /* 0x0000001800187308 */ /* 0x000e700000000800 */
[----:B------:R2:W3:Y:S01]  /*10450*/  MUFU.EX2 R25, R10 ;  /* 0x0000000a00197308 */ /* 0x0004e20000000800 */
[----:B-1----:R-:W-:Y:S01]  /*10460*/  FFMA R30, R30, R24, 1 ;  /* 0x3f8000001e1e7423 */ /* 0x002fe20000000018 */
[----:B--2---:R-:W-:-:S06]  /*10470*/  SHF.L.U32 R10, R3, 0x17, RZ ;  /* 0x00000017030a7819 */ /* 0x004fcc00000006ff */
[----:B------:R1:W2:Y:S01]  /*10480*/  MUFU.EX2 R24, R11 ;  /* 0x0000000b00187308 */ /* 0x0002a20000000800 */
[----:B---3--:R-:W-:Y:S01]  /*10490*/  FFMA R10, R10, R25, 1 ;  /* 0x3f8000000a0a7423 */ /* 0x008fe20000000019 */
[----:B-1----:R-:W-:Y:S01]  /*104a0*/  SHF.L.U32 R11, R2, 0x17, RZ ;  /* 0x00000017020b7819 */ /* 0x002fe200000006ff */
[----:B------:R-:W-:-:S04]  /*104b0*/  FFMA.SAT R2, -R50, R28, 0.5 ;  /* 0x3f00000032027423 */ /* 0x000fc8000000211c */
[----:B------:R-:W-:Y:S01]  /*104c0*/  FFMA.RM R2, R2, R29, 12582913 ;  /* 0x4b40000102027423 */ /* 0x000fe2000000401d */
[----:B--2---:R-:W-:-:S03]  /*104d0*/  FFMA R11, R11, R24, 1 ;  /* 0x3f8000000b0b7423 */ /* 0x004fc60000000018 */
[C---:B------:R-:W-:Y:S01]  /*104e0*/  FADD R3, R2.reuse, -12583039 ;  /* 0xcb40007f02037421 */ /* 0x040fe20000000000 */
[----:B------:R-:W-:Y:S01]  /*104f0*/  SHF.L.U32 R24, R2, 0x17, RZ ;  /* 0x0000001702187819 */ /* 0x000fe200000006ff */
[----:B------:R-:W-:Y:S02]  /*10500*/  FFMA.SAT R2, -R51, R28, 0.5 ;  /* 0x3f00000033027423 */ /* 0x000fe4000000211c */
[----:B------:R-:W-:Y:S02]  /*10510*/  FFMA R3, -R50, 1.4426950216293334961, -R3 ;  /* 0x3fb8aa3b32037823 */ /* 0x000fe40000000903 */
        /* <DEDUP_REMOVED lines=23> */
[----:B------:R-:W-:-:S04]  /*10690*/  FFMA R3, -R53, 1.4426950216293334961, -R3 ;  /* 0x3fb8aa3b35037823 */ /* 0x000fc80000000903 */
[----:B------:R-:W-:-:S06]  /*106a0*/  FFMA R3, -R53, 1.925963033500011079e-08, R3 ;  /* 0x32a5706035037823 */ /* 0x000fcc0000000103 */
[----:B------:R-:W1:Y:S02]  /*106b0*/  MUFU.EX2 R3, R3 ;  /* 0x0000000300037308 */ /* 0x000e640000000800 */
[----:B-1----:R-:W-:Y:S01]  /*106c0*/  FFMA R26, R26, R3, 1 ;  /* 0x3f8000001a1a7423 */ /* 0x002fe20000000003 */
[----:B------:R-:W-:-:S04]  /*106d0*/  FFMA.SAT R3, -R54, R28, 0.5 ;  /* 0x3f00000036037423 */ /* 0x000fc8000000211c */
[-C--:B------:R-:W-:Y:S01]  /*106e0*/  FFMA.RM R3, R3, R29.reuse, 12582913 ;  /* 0x4b40000103037423 */ /* 0x080fe2000000401d */
[----:B------:R-:W-:-:S03]  /*106f0*/  FFMA.RM R29, R2, R29, 12582913 ;  /* 0x4b400001021d7423 */ /* 0x000fc6000000401d */
[C---:B------:R-:W-:Y:S01]  /*10700*/  FADD R2, R3.reuse, -12583039 ;  /* 0xcb40007f03027421 */ /* 0x040fe20000000000 */
[----:B------:R-:W-:-:S03]  /*10710*/  SHF.L.U32 R28, R3, 0x17, RZ ;  /* 0x00000017031c7819 */ /* 0x000fc600000006ff */
[----:B------:R-:W-:-:S04]  /*10720*/  FFMA R2, -R54, 1.4426950216293334961, -R2 ;  /* 0x3fb8aa3b36027823 */ /* 0x000fc80000000902 */
[----:B------:R-:W-:-:S06]  /*10730*/  FFMA R2, -R54, 1.925963033500011079e-08, R2 ;  /* 0x32a5706036027823 */ /* 0x000fcc0000000102 */
[----:B------:R-:W1:Y:S02]  /*10740*/  MUFU.EX2 R2, R2 ;  /* 0x0000000200027308 */ /* 0x000e640000000800 */
[----:B-1----:R-:W-:Y:S01]  /*10750*/  FFMA R28, R28, R2, 1 ;  /* 0x3f8000001c1c7423 */ /* 0x002fe20000000002 */
[C---:B------:R-:W-:Y:S01]  /*10760*/  FADD R2, R29.reuse, -12583039 ;  /* 0xcb40007f1d027421 */ /* 0x040fe20000000000 */
[----:B------:R-:W-:-:S03]  /*10770*/  IMAD.SHL.U32 R29, R29, 0x800000, RZ ;  /* 0x008000001d1d7824 */ /* 0x000fc600078e00ff */
        /* <DEDUP_REMOVED lines=12> */
.L_x_229:
[----:B------:R-:W1:Y:S02]  /*10840*/  MUFU.RCP R157, R0 ;  /* 0x00000000009d7308 */ /* 0x000e640000001000 */
[----:B-1----:R-:W-:-:S04]  /*10850*/  FFMA R0, R0, R157, -1 ;  /* 0xbf80000000007423 */ /* 0x002fc8000000009d */
[----:B------:R-:W-:-:S04]  /*10860*/  FADD.FTZ R0, -R0, -RZ ;  /* 0x800000ff00007221 */ /* 0x000fc80000010100 */
[----:B------:R-:W-:-:S07]  /*10870*/  FFMA R157, R157, R0, R157 ;  /* 0x000000009d9d7223 */ /* 0x000fce000000009d */
.L_x_230:
[----:B------:R-:W-:Y:S05]  /*10880*/  BSYNC B1 ;  /* 0x0000000000017941 */ /* 0x000fea0003800000 */
.L_x_228:
        /* <DEDUP_REMOVED lines=10> */
.L_x_232:
[----:B------:R-:W1:Y:S02]  /*10930*/  MUFU.RCP R39, R36 ;  /* 0x0000002400277308 */ /* 0x000e640000001000 */
[----:B-1----:R-:W-:-:S04]  /*10940*/  FFMA R36, R36, R39, -1 ;  /* 0xbf80000024247423 */ /* 0x002fc80000000027 */
[----:B------:R-:W-:-:S04]  /*10950*/  FADD.FTZ R36, -R36, -RZ ;  /* 0x800000ff24247221 */ /* 0x000fc80000010100 */
[----:B------:R-:W-:-:S07]  /*10960*/  FFMA R39, R39, R36, R39 ;  /* 0x0000002427277223 */ /* 0x000fce0000000027 */
.L_x_233:
[----:B------:R-:W-:Y:S05]  /*10970*/  BSYNC B1 ;  /* 0x0000000000017941 */ /* 0x000fea0003800000 */
.L_x_231:
        /* <DEDUP_REMOVED lines=10> */
.L_x_235:
[----:B------:R-:W1:Y:S02]  /*10a20*/  MUFU.RCP R38, R35 ;  /* 0x0000002300267308 */ /* 0x000e640000001000 */
[----:B-1----:R-:W-:-:S04]  /*10a30*/  FFMA R35, R35, R38, -1 ;  /* 0xbf80000023237423 */ /* 0x002fc80000000026 */
[----:B------:R-:W-:-:S04]  /*10a40*/  FADD.FTZ R35, -R35, -RZ ;  /* 0x800000ff23237221 */ /* 0x000fc80000010100 */
[----:B------:R-:W-:-:S07]  /*10a50*/  FFMA R38, R38, R35, R38 ;  /* 0x0000002326267223 */ /* 0x000fce0000000026 */
.L_x_236:
[----:B------:R-:W-:Y:S05]  /*10a60*/  BSYNC B1 ;  /* 0x0000000000017941 */ /* 0x000fea0003800000 */
.L_x_234:
        /* <DEDUP_REMOVED lines=10> */
.L_x_238:
[----:B------:R-:W1:Y:S02]  /*10b10*/  MUFU.RCP R37, R34 ;  /* 0x0000002200257308 */ /* 0x000e640000001000 */
[----:B-1----:R-:W-:-:S04]  /*10b20*/  FFMA R34, R34, R37, -1 ;  /* 0xbf80000022227423 */ /* 0x002fc80000000025 */
[----:B------:R-:W-:-:S04]  /*10b30*/  FADD.FTZ R34, -R34, -RZ ;  /* 0x800000ff22227221 */ /* 0x000fc80000010100 */
[----:B------:R-:W-:-:S07]  /*10b40*/  FFMA R37, R37, R34, R37 ;  /* 0x0000002225257223 */ /* 0x000fce0000000025 */
.L_x_239:
[----:B------:R-:W-:Y:S05]  /*10b50*/  BSYNC B1 ;  /* 0x0000000000017941 */ /* 0x000fea0003800000 */
.L_x_237:
        /* <DEDUP_REMOVED lines=10> */
.L_x_241:
[----:B------:R-:W1:Y:S02]  /*10c00*/  MUFU.RCP R36, R33 ;  /* 0x0000002100247308 */ /* 0x000e640000001000 */
[----:B-1----:R-:W-:-:S04]  /*10c10*/  FFMA R33, R33, R36, -1 ;  /* 0xbf80000021217423 */ /* 0x002fc80000000024 */
[----:B------:R-:W-:-:S04]  /*10c20*/  FADD.FTZ R33, -R33, -RZ ;  /* 0x800000ff21217221 */ /* 0x000fc80000010100 */
[----:B------:R-:W-:-:S07]  /*10c30*/  FFMA R36, R36, R33, R36 ;  /* 0x0000002124247223 */ /* 0x000fce0000000024 */
.L_x_242:
[----:B------:R-:W-:Y:S05]  /*10c40*/  BSYNC B1 ;  /* 0x0000000000017941 */ /* 0x000fea0003800000 */
.L_x_240:
        /* <DEDUP_REMOVED lines=10> */
.L_x_244:
[----:B------:R-:W1:Y:S02]  /*10cf0*/  MUFU.RCP R35, R32 ;  /* 0x0000002000237308 */ /* 0x000e640000001000 */
[----:B-1----:R-:W-:-:S04]  /*10d00*/  FFMA R32, R32, R35, -1 ;  /* 0xbf80000020207423 */ /* 0x002fc80000000023 */
[----:B------:R-:W-:-:S04]  /*10d10*/  FADD.FTZ R32, -R32, -RZ ;  /* 0x800000ff20207221 */ /* 0x000fc80000010100 */
[----:B------:R-:W-:-:S07]  /*10d20*/  FFMA R35, R35, R32, R35 ;  /* 0x0000002023237223 */ /* 0x000fce0000000023 */
.L_x_245:
[----:B------:R-:W-:Y:S05]  /*10d30*/  BSYNC B1 ;  /* 0x0000000000017941 */ /* 0x000fea0003800000 */
.L_x_243:
        /* <DEDUP_REMOVED lines=10> */
.L_x_247:
[----:B------:R-:W1:Y:S02]  /*10de0*/  MUFU.RCP R34, R31 ;  /* 0x0000001f00227308 */ /* 0x000e640000001000 */
[----:B-1----:R-:W-:-:S04]  /*10df0*/  FFMA R31, R31, R34, -1 ;  /* 0xbf8000001f1f7423 */ /* 0x002fc80000000022 */
[----:B------:R-:W-:-:S04]  /*10e00*/  FADD.FTZ R31, -R31, -RZ ;  /* 0x800000ff1f1f7221 */ /* 0x000fc80000010100 */
[----:B------:R-:W-:-:S07]  /*10e10*/  FFMA R34, R34, R31, R34 ;  /* 0x0000001f22227223 */ /* 0x000fce0000000022 */
.L_x_248:
[----:B------:R-:W-:Y:S05]  /*10e20*/  BSYNC B1 ;  /* 0x0000000000017941 */ /* 0x000fea0003800000 */
.L_x_246:
        /* <DEDUP_REMOVED lines=10> */
.L_x_250:
[----:B------:R-:W1:Y:S02]  /*10ed0*/  MUFU.RCP R33, R30 ;  /* 0x0000001e00217308 */ /* 0x000e640000001000 */
[----:B-1----:R-:W-:-:S04]  /*10ee0*/  FFMA R30, R30, R33, -1 ;  /* 0xbf8000001e1e7423 */ /* 0x002fc80000000021 */
[----:B------:R-:W-:-:S04]  /*10ef0*/  FADD.FTZ R30, -R30, -RZ ;  /* 0x800000ff1e1e7221 */ /* 0x000fc80000010100 */
[----:B------:R-:W-:-:S07]  /*10f00*/  FFMA R33, R33, R30, R33 ;  /* 0x0000001e21217223 */ /* 0x000fce0000000021 */
.L_x_251:
[----:B------:R-:W-:Y:S05]  /*10f10*/  BSYNC B1 ;  /* 0x0000000000017941 */ /* 0x000fea0003800000 */
.L_x_249:
        /* <DEDUP_REMOVED lines=10> */
.L_x_253:
[----:B------:R-:W1:Y:S02]  /*10fc0*/  MUFU.RCP R32, R11 ;  /* 0x0000000b00207308 */ /* 0x000e640000001000 */
[----:B-1----:R-:W-:-:S04]  /*10fd0*/  FFMA R11, R11, R32, -1 ;  /* 0xbf8000000b0b7423 */ /* 0x002fc80000000020 */
[----:B------:R-:W-:-:S04]  /*10fe0*/  FADD.FTZ R11, -R11, -RZ ;  /* 0x800000ff0b0b7221 */ /* 0x000fc80000010100 */
[----:B------:R-:W-:-:S07]  /*10ff0*/  FFMA R32, R32, R11, R32 ;  /* 0x0000000b20207223 */ /* 0x000fce0000000020 */
.L_x_254:
[----:B------:R-:W-:Y:S05]  /*11000*/  BSYNC B1 ;  /* 0x0000000000017941 */ /* 0x000fea0003800000 */
.L_x_252:
        /* <DEDUP_REMOVED lines=10> */
.L_x_256:
[----:B------:R-:W1:Y:S02]  /*110b0*/  MUFU.RCP R31, R10 ;  /* 0x0000000a001f7308 */ /* 0x000e640000001000 */
[----:B-1----:R-:W-:-:S04]  /*110c0*/  FFMA R10, R10, R31, -1 ;  /* 0xbf8000000a0a7423 */ /* 0x002fc8000000001f */
[----:B------:R-:W-:-:S04]  /*110d0*/  FADD.FTZ R10, -R10, -RZ ;  /* 0x800000ff0a0a7221 */ /* 0x000fc80000010100 */
[----:B------:R-:W-:-:S07]  /*110e0*/  FFMA R31, R31, R10, R31 ;  /* 0x0000000a1f1f7223 */ /* 0x000fce000000001f */
.L_x_257:
[----:B------:R-:W-:Y:S05]  /*110f0*/  BSYNC B1 ;  /* 0x0000000000017941 */ /* 0x000fea0003800000 */
.L_x_255:
        /* <DEDUP_REMOVED lines=10> */
.L_x_259:
[----:B------:R-:W1:Y:S02]  /*111a0*/  MUFU.RCP R30, R24 ;  /* 0x00000018001e7308 */ /* 0x000e640000001000 */
[----:B-1----:R-:W-:-:S04]  /*111b0*/  FFMA R24, R24, R30, -1 ;  /* 0xbf80000018187423 */ /* 0x002fc8000000001e */
[----:B------:R-:W-:-:S04]  /*111c0*/  FADD.FTZ R24, -R24, -RZ ;  /* 0x800000ff18187221 */ /* 0x000fc80000010100 */
[----:B------:R-:W-:-:S07]  /*111d0*/  FFMA R30, R30, R24, R30 ;  /* 0x000000181e1e7223 */ /* 0x000fce000000001e */
.L_x_260:
[----:B------:R-:W-:Y:S05]  /*111e0*/  BSYNC B1 ;  /* 0x0000000000017941 */ /* 0x000fea0003800000 */
.L_x_258:
        /* <DEDUP_REMOVED lines=10> */
.L_x_262:
[----:B------:R-:W1:Y:S02]  /*11290*/  MUFU.RCP R0, R25 ;  /* 0x0000001900007308 */ /* 0x000e640000001000 */
[----:B-1----:R-:W-:-:S04]  /*112a0*/  FFMA R25, R25, R0, -1 ;  /* 0xbf80000019197423 */ /* 0x002fc80000000000 */
[----:B------:R-:W-:-:S04]  /*112b0*/  FADD.FTZ R25, -R25, -RZ ;  /* 0x800000ff19197221 */ /* 0x000fc80000010100 */
[----:B------:R-:W-:-:S07]  /*112c0*/  FFMA R25, R0, R25, R0 ;  /* 0x0000001900197223 */ /* 0x000fce0000000000 */
.L_x_263:
[----:B------:R-:W-:Y:S05]  /*112d0*/  BSYNC B1 ;  /* 0x0000000000017941 */ /* 0x000fea0003800000 */
.L_x_261:
        /* <DEDUP_REMOVED lines=10> */
.L_x_265:
[----:B------:R-:W1:Y:S02]  /*11380*/  MUFU.RCP R24, R27 ;  /* 0x0000001b00187308 */ /* 0x000e640000001000 */
[----:B-1----:R-:W-:-:S04]  /*11390*/  FFMA R27, R27, R24, -1 ;  /* 0xbf8000001b1b7423 */ /* 0x002fc80000000018 */
[----:B------:R-:W-:-:S04]  /*113a0*/  FADD.FTZ R27, -R27, -RZ ;  /* 0x800000ff1b1b7221 */ /* 0x000fc80000010100 */
[----:B------:R-:W-:-:S07]  /*113b0*/  FFMA R24, R24, R27, R24 ;  /* 0x0000001b18187223 */ /* 0x000fce0000000018 */
.L_x_266:
[----:B------:R-:W-:Y:S05]  /*113c0*/  BSYNC B1 ;  /* 0x0000000000017941 */ /* 0x000fea0003800000 */
.L_x_264:
        /* <DEDUP_REMOVED lines=10> */
.L_x_268:
[----:B------:R-:W1:Y:S02]  /*11470*/  MUFU.RCP R11, R26 ;  /* 0x0000001a000b7308 */ /* 0x000e640000001000 */
[----:B-1----:R-:W-:-:S04]  /*11480*/  FFMA R26, R26, R11, -1 ;  /* 0xbf8000001a1a7423 */ /* 0x002fc8000000000b */
[----:B------:R-:W-:-:S04]  /*11490*/  FADD.FTZ R26, -R26, -RZ ;  /* 0x800000ff1a1a7221 */ /* 0x000fc80000010100 */
[----:B------:R-:W-:-:S07]  /*114a0*/  FFMA R11, R11, R26, R11 ;  /* 0x0000001a0b0b7223 */ /* 0x000fce000000000b */
.L_x_269:
[----:B------:R-:W-:Y:S05]  /*114b0*/  BSYNC B1 ;  /* 0x0000000000017941 */ /* 0x000fea0003800000 */
.L_x_267:
        /* <DEDUP_REMOVED lines=10> */
.L_x_271:
[----:B------:R-:W1:Y:S02]  /*11560*/  MUFU.RCP R10, R28 ;  /* 0x0000001c000a7308 */ /* 0x000e640000001000 */
[----:B-1----:R-:W-:-:S04]  /*11570*/  FFMA R28, R28, R10, -1 ;  /* 0xbf8000001c1c7423 */ /* 0x002fc8000000000a */
[----:B------:R-:W-:-:S04]  /*11580*/  FADD.FTZ R28, -R28, -RZ ;  /* 0x800000ff1c1c7221 */ /* 0x000fc80000010100 */
[----:B------:R-:W-:-:S07]  /*11590*/  FFMA R10, R10, R28, R10 ;  /* 0x0000001c0a0a7223 */ /* 0x000fce000000000a */
.L_x_272:
[----:B------:R-:W-:Y:S05]  /*115a0*/  BSYNC B1 ;  /* 0x0000000000017941 */ /* 0x000fea0003800000 */
.L_x_270:
        /* <DEDUP_REMOVED lines=8> */
[----:B------:R-:W-:Y:S05]  /*11630*/  BRA `(.L_x_275) ;  /* 0x0000000000107947 */ /* 0x000fea0003800000 */
.L_x_274:
[----:B------:R-:W1:Y:S02]  /*11640*/  MUFU.RCP R0, R29 ;  /* 0x0000001d00007308 */ /* 0x000e640000001000 */
[----:B-1----:R-:W-:-:S04]  /*11650*/  FFMA R29, R29, R0, -1 ;  /* 0xbf8000001d1d7423 */ /* 0x002fc80000000000 */
[----:B------:R-:W-:-:S04]  /*11660*/  FADD.FTZ R29, -R29, -RZ ;  /* 0x800000ff1d1d7221 */ /* 0x000fc80000010100 */
[----:B------:R-:W-:-:S07]  /*11670*/  FFMA R0, R0, R29, R0 ;  /* 0x0000001d00007223 */ /* 0x000fce0000000000 */
.L_x_275:
[----:B------:R-:W-:Y:S05]  /*11680*/  BSYNC B1 ;  /* 0x0000000000017941 */ /* 0x000fea0003800000 */
.L_x_273:
        /* <DEDUP_REMOVED lines=23> */
[----:B------:R-:W-:Y:S01]  /*11800*/  F2FP.BF16.F32.PACK_AB R24, R49, R32 ;  /* 0x000000203118723e */ /* 0x000fe200000010ff */
[----:B------:R1:W-:Y:S01]  /*11810*/  STSM.16.M88.4 [R155+0x6200], R28 ;  /* 0x0062001c9b007844 */ /* 0x0003e20000000200 */
[----:B------:R-:W-:Y:S02]  /*11820*/  F2FP.BF16.F32.PACK_AB R25, R25, R50 ;  /* 0x000000321919723e */ /* 0x000fe400000010ff */
        /* <DEDUP_REMOVED lines=14> */
[----:B------:R-:W-:Y:S02]  /*11910*/  UIADD3 UR8, UR49, 0x6200, URZ ;  /* 0x0000620031087890 */ /* 0x000fe4000fffe03f */
[----:B------:R-:W-:Y:S01]  /*11920*/  UIADD3.X UR7, URZ, UR51, URZ, UP0, !UPT ;  /* 0x000000333f077290 */ /* 0x000fe200087fe43f */
[----:B------:R-:W-:-:S08]  /*11930*/  UMOV UR11, UR43 ;  /* 0x0000002b000b7c82 */ /* 0x000fd00008000000 */
[----:B------:R2:W-:Y:S01]  /*11940*/  UTMASTG.3D [UR8], [UR6] ;  /* 0x00000008060073b5 */ /* 0x0005e20008010000 */
[----:B------:R0:W-:Y:S01]  /*11950*/  UTMACMDFLUSH ;  /* 0x00000000000079b7 */ /* 0x0001e20000000000 */
[----:B--2---:R-:W-:-:S04]  /*11960*/  DEPBAR.LE SB0, 0x1 ;  /* 0x000080400000791a */ /* 0x004fc80000000000 */
.L_x_277:
[----:B------:R-:W-:Y:S05]  /*11970*/  BSYNC B0 ;  /* 0x0000000000007941 */ /* 0x000fea0003800000 */
.L_x_276:
        /* <DEDUP_REMOVED lines=8> */
.L_x_280:
[----:B------:R-:W-:-:S04]  /*11a00*/  ULEA UR4, UR5, UR49, 0x3 ;  /* 0x0000003105047291 */ /* 0x000fc8000f8e183f */
[----:B------:R-:W-:-:S04]  /*11a10*/  UIADD3 UR4, UR4, 0x50, URZ ;  /* 0x0000005004047890 */ /* 0x000fc8000fffe03f */
[----:B------:R-:W-:-:S09]  /*11a20*/  UPRMT UR4, UR48, 0x654, UR4 ;  /* 0x0000065430047896 */ /* 0x000fd20008000004 */
[----:B------:R-:W-:Y:S03]  /*11a30*/  SYNCS.ARRIVE.TRANS64.RED.A1T0 RZ, [UR4], RZ ;  /* 0x000000ffffff79a7 */ /* 0x000fe60008100404 */
.L_x_279:
[----:B------:R-:W-:Y:S05]  /*11a40*/  BSYNC B0 ;  /* 0x0000000000007941 */ /* 0x000fea0003800000 */
.L_x_278:
        /* <DEDUP_REMOVED lines=8> */
.L_x_283:
[C---:B------:R-:W-:Y:S01]  /*11ad0*/  LEA R2, R4.reuse, UR49, 0x3 ;  /* 0x0000003104027c11 */ /* 0x040fe2000f8e18ff */
[----:B------:R-:W-:Y:S01]  /*11ae0*/  BSSY B1, `(.L_x_284) ;  /* 0x0000006000017945 */ /* 0x000fe20003800000 */
[----:B------:R-:W-:Y:S02]  /*11af0*/  SHF.L.U32 R3, R9, 0x1f, RZ ;  /* 0x0000001f09037819 */ /* 0x000fe400000006ff */
[----:B-1----:R-:W-:Y:S02]  /*11b00*/  IADD3 R0, R4, 0x1, RZ ;  /* 0x0000000104007810 */ /* 0x002fe40007ffe0ff */
[----:B------:R-:W1:Y:S02]  /*11b10*/  SYNCS.PHASECHK.TRANS64.TRYWAIT P2, [R2+URZ+0x30], R3 ;  /* 0x00003003020075a7 */ /* 0x000e64000804017f */
[----:B------:R-:W-:Y:S01]  /*11b20*/  ISETP.NE.AND P3, PT, R0, 0x4, PT ;  /* 0x000000040000780c */ /* 0x000fe20003f65270 */
[----:B-1----:R-:W-:-:S12]  /*11b30*/  @!P2 BRA `(.L_x_285) ;  /* 0x000001c0007ca947 */ /* 0x002fd80003800000 */
.L_x_1140:
[----:B------:R-:W-:Y:S05]  /*11b40*/  BSYNC B1 ;  /* 0x0000000000017941 */ /* 0x000fea0003800000 */
.L_x_284:
[----:B------:R-:W-:Y:S05]  /*11b50*/  @P1 BRA `(.L_x_286) ;  /* 0x0000000000941947 */ /* 0x000fea0003800000 */
[----:B-1----:R-:W-:Y:S01]  /*11b60*/  LEA R3, R4, R156, 0xd ;  /* 0x0000009c04037211 */ /* 0x002fe200078e68ff */
[----:B------:R-:W-:Y:S05]  /*11b70*/  WARPSYNC.ALL ;  /* 0x0000000000007948 */ /* 0x000fea0003800000 */
[----:B------:R-:W-:Y:S01]  /*11b80*/  LEA R12, R164, R3, 0x1 ;  /* 0x00000003a40c7211 */ /* 0x000fe200078e08ff */
[----:B------:R-:W1:Y:S05]  /*11b90*/  LDSM.16.M88.4 R4, [R3] ;  /* 0x000000000304783b */ /* 0x000e6a0000000200 */
[----:B------:R-:W2:Y:S01]  /*11ba0*/  LDSM.16.M88.4 R12, [R12] ;  /* 0x000000000c0c783b */ /* 0x000ea20000000200 */
[C---:B-1----:R-:W-:Y:S01]  /*11bb0*/  IMAD.U32 R23, R5.reuse, 0x10000, RZ ;  /* 0x0001000005177824 */ /* 0x042fe200078e00ff */
[----:B------:R-:W-:-:S02]  /*11bc0*/  LOP3.LUT R37, R5, 0xffff0000, RZ, 0xc0, !PT ;  /* 0xffff000005257812 */ /* 0x000fc400078ec0ff */
[C---:B------:R-:W-:Y:S01]  /*11bd0*/  SHF.L.U32 R19, R7.reuse, 0x10, RZ ;  /* 0x0000001007137819 */ /* 0x040fe200000006ff */
[C---:B------:R-:W-:Y:S01]  /*11be0*/  FMUL R23, R16.reuse, R23 ;  /* 0x0000001710177220 */ /* 0x040fe20000400000 */
[----:B------:R-:W-:Y:S01]  /*11bf0*/  LOP3.LUT R33, R7, 0xffff0000, RZ, 0xc0, !PT ;  /* 0xffff000007217812 */ /* 0x000fe200078ec0ff */
[----:B------:R-:W-:Y:S01]  /*11c00*/  FMUL R22, R16, R37 ;  /* 0x0000002510167220 */ /* 0x000fe20000400000 */
[----:B------:R-:W-:Y:S01]  /*11c10*/  SHF.L.U32 R153, R4, 0x10, RZ ;  /* 0x0000001004997819 */ /* 0x000fe200000006ff */
[----:B------:R-:W-:Y:S01]  /*11c20*/  FMUL R19, R16, R19 ;  /* 0x0000001310137220 */ /* 0x000fe20000400000 */
[----:B------:R-:W-:Y:S01]  /*11c30*/  LOP3.LUT R39, R4, 0xffff0000, RZ, 0xc0, !PT ;  /* 0xffff000004277812 */ /* 0x000fe200078ec0ff */
[----:B------:R-:W-:Y:S01]  /*11c40*/  FMUL R18, R16, R33 ;  /* 0x0000002110127220 */ /* 0x000fe20000400000 */
[----:B------:R-:W-:Y:S01]  /*11c50*/  SHF.L.U32 R21, R6, 0x10, RZ ;  /* 0x0000001006157819 */ /* 0x000fe200000006ff */
[----:B------:R-:W-:Y:S01]  /*11c60*/  FMUL R153, R16, R153 ;  /* 0x0000009910997220 */ /* 0x000fe20000400000 */
[----:B------:R-:W-:Y:S01]  /*11c70*/  LOP3.LUT R35, R6, 0xffff0000, RZ, 0xc0, !PT ;  /* 0xffff000006237812 */ /* 0x000fe200078ec0ff */
[----:B------:R-:W-:Y:S01]  /*11c80*/  FMUL R152, R16, R39 ;  /* 0x0000002710987220 */ /* 0x000fe20000400000 */
[----:B--2---:R-:W-:Y:S01]  /*11c90*/  SHF.L.U32 R29, R12, 0x10, RZ ;  /* 0x000000100c1d7819 */ /* 0x004fe200000006ff */
[----:B------:R-:W-:Y:S01]  /*11ca0*/  FMUL R21, R16, R21 ;  /* 0x0000001510157220 */ /* 0x000fe20000400000 */
[----:B------:R-:W-:Y:S01]  /*11cb0*/  LOP3.LUT R31, R12, 0xffff0000, RZ, 0xc0, !PT ;  /* 0xffff00000c1f7812 */ /* 0x000fe200078ec0ff */
[----:B------:R-:W-:Y:S01]  /*11cc0*/  FMUL R20, R16, R35 ;  /* 0x0000002310147220 */ /* 0x000fe20000400000 */
[----:B------:R-:W-:-:S02]  /*11cd0*/  SHF.L.U32 R25, R13, 0x10, RZ ;  /* 0x000000100d197819 */ /* 0x000fc400000006ff */
[----:B------:R-:W-:Y:S02]  /*11ce0*/  LOP3.LUT R27, R13, 0xffff0000, RZ, 0xc0, !PT ;  /* 0xffff00000d1b7812 */ /* 0x000fe400078ec0ff */
        /* <DEDUP_REMOVED lines=12> */
.L_x_286:
[----:B-1----:R-:W-:Y:S02]  /*11db0*/  SEL R2, RZ, 0x1, P3 ;  /* 0x00000001ff027807 */ /* 0x002fe40001800000 */
[----:B------:R-:W-:Y:S02]  /*11dc0*/  SEL R4, R0, RZ, P3 ;  /* 0x000000ff00047207 */ /* 0x000fe40001800000 */
[----:B------:R-:W-:-:S07]  /*11dd0*/  LOP3.LUT R9, R9, R2, RZ, 0x3c, !PT ;  /* 0x0000000209097212 */ /* 0x000fce00078e3cff */
.L_x_282:
[----:B------:R-:W-:Y:S05]  /*11de0*/  BSYNC B0 ;  /* 0x0000000000007941 */ /* 0x000fea0003800000 */
.L_x_281:
        /* <DEDUP_REMOVED lines=15> */
[----:B------:R-:W-:-:S03]  /*11ee0*/  MOV R49, 0x3bbb989d ;  /* 0x3bbb989d00317802 */ /* 0x000fc60000000f00 */
[----:B------:R-:W5:Y:S01]  /*11ef0*/  LDL.LU R47, [R1+0xbc] ;  /* 0x0000bc00012f7983 */ /* 0x000f620000300800 */
[----:B------:R-:W-:Y:S01]  /*11f00*/  MOV R48, 0x437c0000 ;  /* 0x437c000000307802 */ /* 0x000fe20000000f00 */
[----:B------:R-:W-:Y:S01]  /*11f10*/  BSSY B1, `(.L_x_287) ;  /* 0x000009d000017945 */ /* 0x000fe20003800000 */
[----:B--2---:R-:W-:-:S04]  /*11f20*/  FFMA R52, R17, R2, R153 ;  /* 0x0000000211347223 */ /* 0x004fc80000000099 */
[----:B------:R-:W-:Y:S01]  /*11f30*/  FFMA.SAT R3, -R52, R49, 0.5 ;  /* 0x3f00000034037423 */ /* 0x000fe20000002131 */
[----:B---3--:R-:W-:-:S03]  /*11f40*/  FFMA R51, R17, R0, R152 ;  /* 0x0000000011337223 */ /* 0x008fc60000000098 */
[----:B------:R-:W-:Y:S01]  /*11f50*/  FFMA.RM R0, R3, R48, 12582913 ;  /* 0x4b40000103007423 */ /* 0x000fe20000004030 */
[----:B----4-:R-:W-:Y:S01]  /*11f60*/  FFMA R50, R17, R24, R23 ;  /* 0x0000001811327223 */ /* 0x010fe20000000017 */
[-C--:B------:R-:W-:Y:S02]  /*11f70*/  FFMA.SAT R11, -R51, R49.reuse, 0.5 ;  /* 0x3f000000330b7423 */ /* 0x080fe40000002131 */
[C---:B------:R-:W-:Y:S01]  /*11f80*/  FADD R3, R0.reuse, -12583039 ;  /* 0xcb40007f00037421 */ /* 0x040fe20000000000 */
[----:B-----5:R-:W-:Y:S01]  /*11f90*/  FFMA R25, R17, R10, R22 ;  /* 0x0000000a11197223 */ /* 0x020fe20000000016 */
[-C--:B------:R-:W-:Y:S01]  /*11fa0*/  FFMA.RM R2, R11, R48.reuse, 12582913 ;  /* 0x4b4000010b027423 */ /* 0x080fe20000004030 */
[----:B------:R-:W-:Y:S02]  /*11fb0*/  IMAD.SHL.U32 R0, R0, 0x800000, RZ ;  /* 0x0080000000007824 */ /* 0x000fe400078e00ff */
[----:B------:R-:W-:Y:S01]  /*11fc0*/  FFMA R27, -R52, 1.4426950216293334961, -R3 ;  /* 0x3fb8aa3b341b7823 */ /* 0x000fe20000000903 */
[-C--:B------:R-:W-:Y:S01]  /*11fd0*/  FFMA.SAT R3, -R50, R49.reuse, 0.5 ;  /* 0x3f00000032037423 */ /* 0x080fe20000002131 */
[C---:B------:R-:W-:Y:S01]  /*11fe0*/  FADD R24, R2.reuse, -12583039 ;  /* 0xcb40007f02187421 */ /* 0x040fe20000000000 */
[----:B------:R-:W-:Y:S01]  /*11ff0*/  SHF.L.U32 R2, R2, 0x17, RZ ;  /* 0x0000001702027819 */ /* 0x000fe200000006ff */
[----:B------:R-:W-:Y:S01]  /*12000*/  FFMA R27, -R52, 1.925963033500011079e-08, R27 ;  /* 0x32a57060341b7823 */ /* 0x000fe2000000011b */
[----:B------:R-:W-:Y:S01]  /*12010*/  FFMA.RM R26, R3, R48, 12582913 ;  /* 0x4b400001031a7423 */ /* 0x000fe20000004030 */
[-C--:B------:R-:W-:Y:S01]  /*12020*/  FFMA.SAT R3, -R25, R49.reuse, 0.5 ;  /* 0x3f00000019037423 */ /* 0x080fe20000002131 */
[----:B------:R-:W-:Y:S01]  /*12030*/  FFMA R24, -R51, 1.4426950216293334961, -R24 ;  /* 0x3fb8aa3b33187823 */ /* 0x000fe20000000918 */
[----:B------:R-:W-:Y:S01]  /*12040*/  FFMA R28, R17, R28, R19 ;  /* 0x0000001c111c7223 */ /* 0x000fe20000000013 */
[C---:B------:R-:W-:Y:S01]  /*12050*/  FADD R11, R26.reuse, -12583039 ;  /* 0xcb40007f1a0b7421 */ /* 0x040fe20000000000 */
[----:B------:R-:W-:Y:S01]  /*12060*/  FFMA.RM R3, R3, R48, 12582913 ;  /* 0x4b40000103037423 */ /* 0x000fe20000004030 */
[----:B------:R-:W1:Y:S01]  /*12070*/  MUFU.EX2 R27, R27 ;  /* 0x0000001b001b7308 */ /* 0x000e620000000800 */
[----:B------:R-:W-:Y:S01]  /*12080*/  SHF.L.U32 R26, R26, 0x17, RZ ;  /* 0x000000171a1a7819 */ /* 0x000fe200000006ff */
[C---:B------:R-:W-:Y:S01]  /*12090*/  FFMA R11, -R50.reuse, 1.4426950216293334961, -R11 ;  /* 0x3fb8aa3b320b7823 */ /* 0x040fe2000000090b */
[C---:B------:R-:W-:Y:S01]  /*120a0*/  FADD R10, R3.reuse, -12583039 ;  /* 0xcb40007f030a7421 */ /* 0x040fe20000000000 */
[----:B------:R-:W-:Y:S01]  /*120b0*/  SHF.L.U32 R3, R3, 0x17, RZ ;  /* 0x0000001703037819 */ /* 0x000fe200000006ff */
[----:B------:R-:W-:Y:S01]  /*120c0*/  FFMA R24, -R51, 1.925963033500011079e-08, R24 ;  /* 0x32a5706033187823 */ /* 0x000fe20000000118 */
[----:B------:R-:W-:Y:S01]  /*120d0*/  FFMA R11, -R50, 1.925963033500011079e-08, R11 ;  /* 0x32a57060320b7823 */ /* 0x000fe2000000010b */
[----:B------:R-:W-:Y:S01]  /*120e0*/  FFMA R10, -R25, 1.4426950216293334961, -R10 ;  /* 0x3fb8aa3b190a7823 */ /* 0x000fe2000000090a */
[----:B------:R-:W-:Y:S01]  /*120f0*/  FFMA.SAT R35, -R28, R49, 0.5 ;  /* 0x3f0000001c237423 */ /* 0x000fe20000002131 */
[----:B------:R-:W-:-:S02]  /*12100*/  FFMA R32, R17, R32, R18 ;  /* 0x0000002011207223 */ /* 0x000fc40000000012 */
[----:B------:R-:W-:Y:S01]  /*12110*/  FFMA R10, -R25, 1.925963033500011079e-08, R10 ;  /* 0x32a57060190a7823 */ /* 0x000fe2000000010a */
[----:B------:R-:W2:Y:S01]  /*12120*/  MUFU.EX2 R11, R11 ;  /* 0x0000000b000b7308 */ /* 0x000ea20000000800 */
[----:B------:R-:W-:Y:S01]  /*12130*/  FFMA.RM R35, R35, R48, 12582913 ;  /* 0x4b40000123237423 */ /* 0x000fe20000004030 */
[C---:B------:R-:W-:Y:S01]  /*12140*/  FFMA R38, R17.reuse, R38, R13 ;  /* 0x0000002611267223 */ /* 0x040fe2000000000d */
[----:B-1----:R-:W-:Y:S01]  /*12150*/  FFMA R0, R0, R27, 1 ;  /* 0x3f80000000007423 */ /* 0x002fe2000000001b */
[C---:B------:R-:W-:Y:S01]  /*12160*/  FFMA R27, R17.reuse, R29, R20 ;  /* 0x0000001d111b7223 */ /* 0x040fe20000000014 */
[----:B------:R-:W-:-:S03]  /*12170*/  FFMA R40, R17, R40, R12 ;  /* 0x0000002811287223 */ /* 0x000fc6000000000c */
[----:B------:R-:W1:Y:S01]  /*12180*/  MUFU.EX2 R10, R10 ;  /* 0x0000000a000a7308 */ /* 0x000e620000000800 */
[C---:B------:R-:W-:Y:S01]  /*12190*/  FFMA R42, R17.reuse, R42, R7 ;  /* 0x0000002a112a7223 */ /* 0x040fe20000000007 */
[----:B------:R-:W-:-:S06]  /*121a0*/  FFMA R45, R17, R43, R8 ;  /* 0x0000002b112d7223 */ /* 0x000fcc0000000008 */
[----:B------:R-:W3:Y:S01]  /*121b0*/  MUFU.EX2 R24, R24 ;  /* 0x0000001800187308 */ /* 0x000ee20000000800 */
[----:B--2---:R-:W-:Y:S01]  /*121c0*/  FFMA R11, R26, R11, 1 ;  /* 0x3f8000001a0b7423 */ /* 0x004fe2000000000b */
[C---:B------:R-:W-:Y:S01]  /*121d0*/  FFMA R26, R17.reuse, R30, R21 ;  /* 0x0000001e111a7223 */ /* 0x040fe20000000015 */
[C---:B------:R-:W-:Y:S01]  /*121e0*/  FFMA R46, R17.reuse, R46, R6 ;  /* 0x0000002e112e7223 */ /* 0x040fe20000000006 */
[----:B------:R-:W-:Y:S02]  /*121f0*/  FFMA R47, R17, R47, R5 ;  /* 0x0000002f112f7223 */ /* 0x000fe40000000005 */
[-C--:B------:R-:W-:Y:S01]  /*12200*/  FFMA.SAT R29, -R26, R49.reuse, 0.5 ;  /* 0x3f0000001a1d7423 */ /* 0x080fe20000002131 */
[----:B-1----:R-:W-:Y:S01]  /*12210*/  FFMA R10, R3, R10, 1 ;  /* 0x3f800000030a7423 */ /* 0x002fe2000000000a */
[-C--:B------:R-:W-:Y:S02]  /*12220*/  FFMA.SAT R3, -R27, R49.reuse, 0.5 ;  /* 0x3f0000001b037423 */ /* 0x080fe40000002131 */
[-C--:B------:R-:W-:Y:S01]  /*12230*/  FFMA.RM R30, R29, R48.reuse, 12582913 ;  /* 0x4b4000011d1e7423 */ /* 0x080fe20000004030 */
[C---:B------:R-:W-:Y:S01]  /*12240*/  FADD R29, R35.reuse, -12583039 ;  /* 0xcb40007f231d7421 */ /* 0x040fe20000000000 */
[----:B------:R-:W-:Y:S01]  /*12250*/  SHF.L.U32 R35, R35, 0x17, RZ ;  /* 0x0000001723237819 */ /* 0x000fe200000006ff */
[----:B------:R-:W-:Y:S01]  /*12260*/  FFMA.RM R3, R3, R48, 12582913 ;  /* 0x4b40000103037423 */ /* 0x000fe20000004030 */
[----:B------:R-:W-:Y:S01]  /*12270*/  FADD R31, R30, -12583039 ;  /* 0xcb40007f1e1f7421 */ /* 0x000fe20000000000 */
[----:B------:R-:W-:Y:S01]  /*12280*/  FFMA R29, -R28, 1.4426950216293334961, -R29 ;  /* 0x3fb8aa3b1c1d7823 */ /* 0x000fe2000000091d */
[----:B---3--:R-:W-:Y:S01]  /*12290*/  FFMA R24, R2, R24, 1 ;  /* 0x3f80000002187423 */ /* 0x008fe20000000018 */
[----:B------:R-:W-:Y:S01]  /*122a0*/  FADD R34, R3, -12583039 ;  /* 0xcb40007f03227421 */ /* 0x000fe20000000000 */
[----:B------:R-:W-:Y:S01]  /*122b0*/  FFMA R31, -R26, 1.4426950216293334961, -R31 ;  /* 0x3fb8aa3b1a1f7823 */ /* 0x000fe2000000091f */
[----:B------:R-:W-:Y:S01]  /*122c0*/  FFMA.SAT R2, -R32, R49, 0.5 ;  /* 0x3f00000020027423 */ /* 0x000fe20000002131 */
[----:B------:R-:W-:Y:S01]  /*122d0*/  SHF.L.U32 R30, R30, 0x17, RZ ;  /* 0x000000171e1e7819 */ /* 0x000fe200000006ff */
[----:B------:R-:W-:Y:S01]  /*122e0*/  FFMA R34, -R27, 1.4426950216293334961, -R34 ;  /* 0x3fb8aa3b1b227823 */ /* 0x000fe20000000922 */
[----:B------:R-:W-:Y:S01]  /*122f0*/  FFMA R31, -R26, 1.925963033500011079e-08, R31 ;  /* 0x32a570601a1f7823 */ /* 0x000fe2000000011f */
[----:B------:R-:W-:Y:S01]  /*12300*/  FFMA.RM R2, R2, R48, 12582913 ;  /* 0x4b40000102027423 */ /* 0x000fe20000004030 */
[----:B------:R-:W-:Y:S01]  /*12310*/  SHF.L.U32 R3, R3, 0x17, RZ ;  /* 0x0000001703037819 */ /* 0x000fe200000006ff */
[----:B------:R-:W-:Y:S01]  /*12320*/  FFMA R34, -R27, 1.925963033500011079e-08, R34 ;  /* 0x32a570601b227823 */ /* 0x000fe20000000122 */
[----:B------:R-:W-:Y:S01]  /*12330*/  FFMA R29, -R28, 1.925963033500011079e-08, R29 ;  /* 0x32a570601c1d7823 */ /* 0x000fe2000000011d */
[C---:B------:R-:W-:Y:S01]  /*12340*/  FADD R33, R2.reuse, -12583039 ;  /* 0xcb40007f02217421 */ /* 0x040fe20000000000 */
[----:B------:R-:W1:Y:S01]  /*12350*/  MUFU.EX2 R31, R31 ;  /* 0x0000001f001f7308 */ /* 0x000e620000000800 */
[----:B------:R-:W-:-:S02]  /*12360*/  SHF.L.U32 R2, R2, 0x17, RZ ;  /* 0x0000001702027819 */ /* 0x000fc400000006ff */
[----:B------:R-:W-:-:S04]  /*12370*/  FFMA R33, -R32, 1.4426950216293334961, -R33 ;  /* 0x3fb8aa3b20217823 */ /* 0x000fc80000000921 */
[----:B------:R-:W-:Y:S01]  /*12380*/  FFMA R33, -R32, 1.925963033500011079e-08, R33 ;  /* 0x32a5706020217823 */ /* 0x000fe20000000121 */
[----:B------:R-:W2:Y:S08]  /*12390*/  MUFU.EX2 R34, R34 ;  /* 0x0000002200227308 */ /* 0x000eb00000000800 */
[----:B------:R-:W3:Y:S01]  /*123a0*/  MUFU.EX2 R29, R29 ;  /* 0x0000001d001d7308 */ /* 0x000ee20000000800 */
[----:B-1----:R-:W-:-:S07]  /*123b0*/  FFMA R31, R30, R31, 1 ;  /* 0x3f8000001e1f7423 */ /* 0x002fce000000001f */
[----:B------:R-:W1:Y:S01]  /*123c0*/  MUFU.EX2 R33, R33 ;  /* 0x0000002100217308 */ /* 0x000e620000000800 */
[----:B--2---:R-:W-:Y:S01]  /*123d0*/  FFMA R30, R3, R34, 1 ;  /* 0x3f800000031e7423 */ /* 0x004fe20000000022 */
[----:B------:R-:W-:-:S04]  /*123e0*/  FFMA R34, R17, R37, R15 ;  /* 0x0000002511227223 */ /* 0x000fc8000000000f */
[----:B------:R-:W-:Y:S01]  /*123f0*/  FFMA.SAT R3, -R34, R49, 0.5 ;  /* 0x3f00000022037423 */ /* 0x000fe20000002131 */
[----:B---3--:R-:W-:-:S03]  /*12400*/  FFMA R29, R35, R29, 1 ;  /* 0x3f800000231d7423 */ /* 0x008fc6000000001d */
[----:B------:R-:W-:Y:S01]  /*12410*/  FFMA.RM R3, R3, R48, 12582913 ;  /* 0x4b40000103037423 */ /* 0x000fe20000004030 */
[----:B------:R-:W-:-:S03]  /*12420*/  FFMA R35, R17, R36, R14 ;  /* 0x0000002411237223 */ /* 0x000fc6000000000e */
[C---:B------:R-:W-:Y:S01]  /*12430*/  FADD R37, R3.reuse, -12583039 ;  /* 0xcb40007f03257421 */ /* 0x040fe20000000000 */
[----:B------:R-:W-:Y:S01]  /*12440*/  SHF.L.U32 R3, R3, 0x17, RZ ;  /* 0x0000001703037819 */ /* 0x000fe200000006ff */
[----:B-1----:R-:W-:Y:S02]  /*12450*/  FFMA R33, R2, R33, 1 ;  /* 0x3f80000002217423 */ /* 0x002fe40000000021 */
[----:B------:R-:W-:Y:S01]  /*12460*/  FFMA R37, -R34, 1.4426950216293334961, -R37 ;  /* 0x3fb8aa3b22257823 */ /* 0x000fe20000000925 */
[----:B------:R-:W-:-:S03]  /*12470*/  FFMA.SAT R2, -R35, R49, 0.5 ;  /* 0x3f00000023027423 */ /* 0x000fc60000002131 */
[----:B------:R-:W-:Y:S01]  /*12480*/  FFMA R37, -R34, 1.925963033500011079e-08, R37 ;  /* 0x32a5706022257823 */ /* 0x000fe20000000125 */
[----:B------:R-:W-:-:S04]  /*12490*/  FFMA.RM R2, R2, R48, 12582913 ;  /* 0x4b40000102027423 */ /* 0x000fc80000004030 */
[C---:B------:R-:W-:Y:S01]  /*124a0*/  FADD R36, R2.reuse, -12583039 ;  /* 0xcb40007f02247421 */ /* 0x040fe20000000000 */
[----:B------:R-:W1:Y:S01]  /*124b0*/  MUFU.EX2 R37, R37 ;  /* 0x0000002500257308 */ /* 0x000e620000000800 */
[----:B------:R-:W-:Y:S02]  /*124c0*/  IMAD.SHL.U32 R39, R2, 0x800000, RZ ;  /* 0x0080000002277824 */ /* 0x000fe400078e00ff */
[----:B------:R-:W-:-:S04]  /*124d0*/  FFMA R36, -R35, 1.4426950216293334961, -R36 ;  /* 0x3fb8aa3b23247823 */ /* 0x000fc80000000924 */
[----:B------:R-:W-:-:S06]  /*124e0*/  FFMA R36, -R35, 1.925963033500011079e-08, R36 ;  /* 0x32a5706023247823 */ /* 0x000fcc0000000124 */
[----:B------:R-:W2:Y:S01]  /*124f0*/  MUFU.EX2 R36, R36 ;  /* 0x0000002400247308 */ /* 0x000ea20000000800 */
[----:B-1----:R-:W-:Y:S01]  /*12500*/  FFMA R37, R3, R37, 1 ;  /* 0x3f80000003257423 */ /* 0x002fe20000000025 */
[----:B------:R-:W-:-:S04]  /*12510*/  FFMA.SAT R3, -R38, R49, 0.5 ;  /* 0x3f00000026037423 */ /* 0x000fc80000002131 */
[----:B------:R-:W-:-:S04]  /*12520*/  FFMA.RM R2, R3, R48, 12582913 ;  /* 0x4b40000103027423 */ /* 0x000fc80000004030 */
[C---:B------:R-:W-:Y:S01]  /*12530*/  FADD R3, R2.reuse, -12583039 ;  /* 0xcb40007f02037421 */ /* 0x040fe20000000000 */
[----:B------:R-:W-:-:S03]  /*12540*/  SHF.L.U32 R2, R2, 0x17, RZ ;  /* 0x0000001702027819 */ /* 0x000fc600000006ff */
[----:B------:R-:W-:Y:S01]  /*12550*/  FFMA R3, -R38, 1.4426950216293334961, -R3 ;  /* 0x3fb8aa3b26037823 */ /* 0x000fe20000000903 */
[----:B--2---:R-:W-:-:S03]  /*12560*/  FFMA R36, R39, R36, 1 ;  /* 0x3f80000027247423 */ /* 0x004fc60000000024 */
[----:B------:R-:W-:-:S04]  /*12570*/  FFMA R3, -R38, 1.925963033500011079e-08, R3 ;  /* 0x32a5706026037823 */ /* 0x000fc80000000103 */
[----:B------:R-:W1:Y:S02]  /*12580*/  MUFU.EX2 R39, R3 ;  /* 0x0000000300277308 */ /* 0x000e640000000800 */
[----:B-1----:R-:W-:Y:S01]  /*12590*/  FFMA R39, R2, R39, 1 ;  /* 0x3f80000002277423 */ /* 0x002fe20000000027 */
[----:B------:R-:W-:-:S04]  /*125a0*/  FFMA.SAT R2, -R40, R49, 0.5 ;  /* 0x3f00000028027423 */ /* 0x000fc80000002131 */
[----:B------:R-:W-:-:S04]  /*125b0*/  FFMA.RM R2, R2, R48, 12582913 ;  /* 0x4b40000102027423 */ /* 0x000fc80000004030 */
[C---:B------:R-:W-:Y:S01]  /*125c0*/  FADD R3, R2.reuse, -12583039 ;  /* 0xcb40007f02037421 */ /* 0x040fe20000000000 */
[----:B------:R-:W-:-:S03]  /*125d0*/  SHF.L.U32 R2, R2, 0x17, RZ ;  /* 0x0000001702027819 */ /* 0x000fc600000006ff */
[----:B------:R-:W-:-:S04]  /*125e0*/  FFMA R3, -R40, 1.4426950216293334961, -R3 ;  /* 0x3fb8aa3b28037823 */ /* 0x000fc80000000903 */
        /* <DEDUP_REMOVED lines=19> */
[-C--:B------:R-:W-:Y:S01]  /*12720*/  FFMA.SAT R2, -R46, R49.reuse, 0.5 ;  /* 0x3f0000002e027423 */ /* 0x080fe20000002131 */
[----:B------:R-:W-:-:S03]  /*12730*/  FFMA.SAT R49, -R47, R49, 0.5 ;  /* 0x3f0000002f317423 */ /* 0x000fc60000002131 */
[-C--:B------:R-:W-:Y:S01]  /*12740*/  FFMA.RM R2, R2, R48.reuse, 12582913 ;  /* 0x4b40000102027423 */ /* 0x080fe20000004030 */
[----:B------:R-:W-:-:S03]  /*12750*/  FFMA.RM R49, R49, R48, 12582913 ;  /* 0x4b40000131317423 */ /* 0x000fc60000004030 */
[C---:B------:R-:W-:Y:S01]  /*12760*/  FADD R3, R2.reuse, -12583039 ;  /* 0xcb40007f02037421 */ /* 0x040fe20000000000 */
[----:B------:R-:W-:Y:S01]  /*12770*/  SHF.L.U32 R48, R2, 0x17, RZ ;  /* 0x0000001702307819 */ /* 0x000fe200000006ff */
[C---:B------:R-:W-:Y:S01]  /*12780*/  FADD R2, R49.reuse, -12583039 ;  /* 0xcb40007f31027421 */ /* 0x040fe20000000000 */
[----:B------:R-:W-:Y:S01]  /*12790*/  SHF.L.U32 R49, R49, 0x17, RZ ;  /* 0x0000001731317819 */ /* 0x000fe200000006ff */
[C---:B------:R-:W-:Y:S02]  /*127a0*/  FFMA R3, -R46.reuse, 1.4426950216293334961, -R3 ;  /* 0x3fb8aa3b2e037823 */ /* 0x040fe40000000903 */
[C---:B------:R-:W-:Y:S02]  /*127b0*/  FFMA R2, -R47.reuse, 1.4426950216293334961, -R2 ;  /* 0x3fb8aa3b2f027823 */ /* 0x040fe40000000902 */
[----:B------:R-:W-:Y:S02]  /*127c0*/  FFMA R3, -R46, 1.925963033500011079e-08, R3 ;  /* 0x32a570602e037823 */ /* 0x000fe40000000103 */
[----:B------:R-:W-:-:S04]  /*127d0*/  FFMA R2, -R47, 1.925963033500011079e-08, R2 ;  /* 0x32a570602f027823 */ /* 0x000fc80000000102 */
[----:B------:R-:W1:Y:S08]  /*127e0*/  MUFU.EX2 R3, R3 ;  /* 0x0000000300037308 */ /* 0x000e700000000800 */
[----:B------:R-:W2:Y:S01]  /*127f0*/  MUFU.EX2 R2, R2 ;  /* 0x0000000200027308 */ /* 0x000ea20000000800 */
[----:B-1----:R-:W-:Y:S01]  /*12800*/  FFMA R48, R48, R3, 1 ;  /* 0x3f80000030307423 */ /* 0x002fe20000000003 */
[----:B--2---:R-:W-:Y:S01]  /*12810*/  FFMA R49, R49, R2, 1 ;  /* 0x3f80000031317423 */ /* 0x004fe20000000002 */
        /* <DEDUP_REMOVED lines=8> */
.L_x_288:
[----:B------:R-:W1:Y:S02]  /*128a0*/  MUFU.RCP R159, R0 ;  /* 0x00000000009f7308 */ /* 0x000e640000001000 */
[----:B-1----:R-:W-:-:S04]  /*128b0*/  FFMA R0, R0, R159, -1 ;  /* 0xbf80000000007423 */ /* 0x002fc8000000009f */
[----:B------:R-:W-:-:S04]  /*128c0*/  FADD.FTZ R0, -R0, -RZ ;  /* 0x800000ff00007221 */ /* 0x000fc80000010100 */
[----:B------:R-:W-:-:S07]  /*128d0*/  FFMA R159, R159, R0, R159 ;  /* 0x000000009f9f7223 */ /* 0x000fce000000009f */
.L_x_289:
[----:B------:R-:W-:Y:S05]  /*128e0*/  BSYNC B1 ;  /* 0x0000000000017941 */ /* 0x000fea0003800000 */
.L_x_287:
        /* <DEDUP_REMOVED lines=10> */
.L_x_291:
[----:B------:R-:W1:Y:S02]  /*12990*/  MUFU.RCP R158, R24 ;  /* 0x00000018009e7308 */ /* 0x000e640000001000 */
[----:B-1----:R-:W-:-:S04]  /*129a0*/  FFMA R24, R24, R158, -1 ;  /* 0xbf80000018187423 */ /* 0x002fc8000000009e */
[----:B------:R-:W-:-:S04]  /*129b0*/  FADD.FTZ R24, -R24, -RZ ;  /* 0x800000ff18187221 */ /* 0x000fc80000010100 */
[----:B------:R-:W-:-:S07]  /*129c0*/  FFMA R158, R158, R24, R158 ;  /* 0x000000189e9e7223 */ /* 0x000fce000000009e */
.L_x_292:
[----:B------:R-:W-:Y:S05]  /*129d0*/  BSYNC B1 ;  /* 0x0000000000017941 */ /* 0x000fea0003800000 */
.L_x_290:
        /* <DEDUP_REMOVED lines=10> */
.L_x_294:
[----:B------:R-:W1:Y:S02]  /*12a80*/  MUFU.RCP R157, R11 ;  /* 0x0000000b009d7308 */ /* 0x000e640000001000 */
[----:B-1----:R-:W-:-:S04]  /*12a90*/  FFMA R11, R11, R157, -1 ;  /* 0xbf8000000b0b7423 */ /* 0x002fc8000000009d */
[----:B------:R-:W-:-:S04]  /*12aa0*/  FADD.FTZ R11, -R11, -RZ ;  /* 0x800000ff0b0b7221 */ /* 0x000fc80000010100 */
[----:B------:R-:W-:-:S07]  /*12ab0*/  FFMA R157, R157, R11, R157 ;  /* 0x0000000b9d9d7223 */ /* 0x000fce000000009d */
.L_x_295:
[----:B------:R-:W-:Y:S05]  /*12ac0*/  BSYNC B1 ;  /* 0x0000000000017941 */ /* 0x000fea0003800000 */
.L_x_293:
        /* <DEDUP_REMOVED lines=10> */
.L_x_297:
[----:B------:R-:W1:Y:S02]  /*12b70*/  MUFU.RCP R55, R10 ;  /* 0x0000000a00377308 */ /* 0x000e640000001000 */
[----:B-1----:R-:W-:-:S04]  /*12b80*/  FFMA R10, R10, R55, -1 ;  /* 0xbf8000000a0a7423 */ /* 0x002fc80000000037 */
[----:B------:R-:W-:-:S04]  /*12b90*/  FADD.FTZ R10, -R10, -RZ ;  /* 0x800000ff0a0a7221 */ /* 0x000fc80000010100 */
[----:B------:R-:W-:-:S07]  /*12ba0*/  FFMA R55, R55, R10, R55 ;  /* 0x0000000a37377223 */ /* 0x000fce0000000037 */
.L_x_298:
[----:B------:R-:W-:Y:S05]  /*12bb0*/  BSYNC B1 ;  /* 0x0000000000017941 */ /* 0x000fea0003800000 */
.L_x_296:
        /* <DEDUP_REMOVED lines=10> */
.L_x_300:
[----:B------:R-:W1:Y:S02]  /*12c60*/  MUFU.RCP R54, R31 ;  /* 0x0000001f00367308 */ /* 0x000e640000001000 */
[----:B-1----:R-:W-:-:S04]  /*12c70*/  FFMA R31, R31, R54, -1 ;  /* 0xbf8000001f1f7423 */ /* 0x002fc80000000036 */
[----:B------:R-:W-:-:S04]  /*12c80*/  FADD.FTZ R31, -R31, -RZ ;  /* 0x800000ff1f1f7221 */ /* 0x000fc80000010100 */
[----:B------:R-:W-:-:S07]  /*12c90*/  FFMA R54, R54, R31, R54 ;  /* 0x0000001f36367223 */ /* 0x000fce0000000036 */
.L_x_301:
[----:B------:R-:W-:Y:S05]  /*12ca0*/  BSYNC B1 ;  /* 0x0000000000017941 */ /* 0x000fea0003800000 */
.L_x_299:
        /* <DEDUP_REMOVED lines=10> */
.L_x_303:
[----:B------:R-:W1:Y:S02]  /*12d50*/  MUFU.RCP R10, R30 ;  /* 0x0000001e000a7308 */ /* 0x000e640000001000 */
[----:B-1----:R-:W-:-:S04]  /*12d60*/  FFMA R30, R30, R10, -1 ;  /* 0xbf8000001e1e7423 */ /* 0x002fc8000000000a */
[----:B------:R-:W-:-:S04]  /*12d70*/  FADD.FTZ R30, -R30, -RZ ;  /* 0x800000ff1e1e7221 */ /* 0x000fc80000010100 */
[----:B------:R-:W-:-:S07]  /*12d80*/  FFMA R10, R10, R30, R10 ;  /* 0x0000001e0a0a7223 */ /* 0x000fce000000000a */
.L_x_304:
[----:B------:R-:W-:Y:S05]  /*12d90*/  BSYNC B1 ;  /* 0x0000000000017941 */ /* 0x000fea0003800000 */
.L_x_302:
        /* <DEDUP_REMOVED lines=10> */
.L_x_306:
[----:B------:R-:W1:Y:S02]  /*12e40*/  MUFU.RCP R11, R29 ;  /* 0x0000001d000b7308 */ /* 0x000e640000001000 */
[----:B-1----:R-:W-:-:S04]  /*12e50*/  FFMA R29, R29, R11, -1 ;  /* 0xbf8000001d1d7423 */ /* 0x002fc8000000000b */
[----:B------:R-:W-:-:S04]  /*12e60*/  FADD.FTZ R29, -R29, -RZ ;  /* 0x800000ff1d1d7221 */ /* 0x000fc80000010100 */
[----:B------:R-:W-:-:S07]  /*12e70*/  FFMA R11, R11, R29, R11 ;  /* 0x0000001d0b0b7223 */ /* 0x000fce000000000b */
.L_x_307:
[----:B------:R-:W-:Y:S05]  /*12e80*/  BSYNC B1 ;  /* 0x0000000000017941 */ /* 0x000fea0003800000 */
.L_x_305:
        /* <DEDUP_REMOVED lines=10> */
.L_x_309:
[----:B------:R-:W1:Y:S02]  /*12f30*/  MUFU.RCP R24, R33 ;  /* 0x0000002100187308 */ /* 0x000e640000001000 */
[----:B-1----:R-:W-:-:S04]  /*12f40*/  FFMA R33, R33, R24, -1 ;  /* 0xbf80000021217423 */ /* 0x002fc80000000018 */
[----:B------:R-:W-:-:S04]  /*12f50*/  FADD.FTZ R33, -R33, -RZ ;  /* 0x800000ff21217221 */ /* 0x000fc80000010100 */
[----:B------:R-:W-:-:S07]  /*12f60*/  FFMA R24, R24, R33, R24 ;  /* 0x0000002118187223 */ /* 0x000fce0000000018 */
.L_x_310:
[----:B------:R-:W-:Y:S05]  /*12f70*/  BSYNC B1 ;  /* 0x0000000000017941 */ /* 0x000fea0003800000 */
.L_x_308:
        /* <DEDUP_REMOVED lines=10> */
.L_x_312:
[----:B------:R-:W1:Y:S02]  /*13020*/  MUFU.RCP R29, R37 ;  /* 0x00000025001d7308 */ /* 0x000e640000001000 */
[----:B-1----:R-:W-:-:S04]  /*13030*/  FFMA R37, R37, R29, -1 ;  /* 0xbf80000025257423 */ /* 0x002fc8000000001d */
[----:B------:R-:W-:-:S04]  /*13040*/  FADD.FTZ R37, -R37, -RZ ;  /* 0x800000ff25257221 */ /* 0x000fc80000010100 */
[----:B------:R-:W-:-:S07]  /*13050*/  FFMA R29, R29, R37, R29 ;  /* 0x000000251d1d7223 */ /* 0x000fce000000001d */
.L_x_313:
[----:B------:R-:W-:Y:S05]  /*13060*/  BSYNC B1 ;  /* 0x0000000000017941 */ /* 0x000fea0003800000 */
.L_x_311:
        /* <DEDUP_REMOVED lines=10> */
.L_x_315:
[----:B------:R-:W1:Y:S02]  /*13110*/  MUFU.RCP R30, R36 ;  /* 0x00000024001e7308 */ /* 0x000e640000001000 */
[----:B-1----:R-:W-:-:S04]  /*13120*/  FFMA R36, R36, R30, -1 ;  /* 0xbf80000024247423 */ /* 0x002fc8000000001e */
[----:B------:R-:W-:-:S04]  /*13130*/  FADD.FTZ R36, -R36, -RZ ;  /* 0x800000ff24247221 */ /* 0x000fc80000010100 */
[----:B------:R-:W-:-:S07]  /*13140*/  FFMA R30, R30, R36, R30 ;  /* 0x000000241e1e7223 */ /* 0x000fce000000001e */
.L_x_316:
[----:B------:R-:W-:Y:S05]  /*13150*/  BSYNC B1 ;  /* 0x0000000000017941 */ /* 0x000fea0003800000 */
.L_x_314:
        /* <DEDUP_REMOVED lines=10> */
.L_x_318:
[----:B------:R-:W1:Y:S02]  /*13200*/  MUFU.RCP R31, R39 ;  /* 0x00000027001f7308 */ /* 0x000e640000001000 */
[----:B-1----:R-:W-:-:S04]  /*13210*/  FFMA R39, R39, R31, -1 ;  /* 0xbf80000027277423 */ /* 0x002fc8000000001f */
[----:B------:R-:W-:-:S04]  /*13220*/  FADD.FTZ R39, -R39, -RZ ;  /* 0x800000ff27277221 */ /* 0x000fc80000010100 */
[----:B------:R-:W-:-:S07]  /*13230*/  FFMA R31, R31, R39, R31 ;  /* 0x000000271f1f7223 */ /* 0x000fce000000001f */
.L_x_319:
[----:B------:R-:W-:Y:S05]  /*13240*/  BSYNC B1 ;  /* 0x0000000000017941 */ /* 0x000fea0003800000 */
.L_x_317:
        /* <DEDUP_REMOVED lines=10> */
.L_x_321:
[----:B------:R-:W1:Y:S02]  /*132f0*/  MUFU.RCP R33, R41 ;  /* 0x0000002900217308 */ /* 0x000e640000001000 */
[----:B-1----:R-:W-:-:S04]  /*13300*/  FFMA R41, R41, R33, -1 ;  /* 0xbf80000029297423 */ /* 0x002fc80000000021 */
[----:B------:R-:W-:-:S04]  /*13310*/  FADD.FTZ R41, -R41, -RZ ;  /* 0x800000ff29297221 */ /* 0x000fc80000010100 */
[----:B------:R-:W-:-:S07]  /*13320*/  FFMA R33, R33, R41, R33 ;  /* 0x0000002921217223 */ /* 0x000fce0000000021 */
.L_x_322:
[----:B------:R-:W-:Y:S05]  /*13330*/  BSYNC B1 ;  /* 0x0000000000017941 */ /* 0x000fea0003800000 */
.L_x_320:
        /* <DEDUP_REMOVED lines=10> */
.L_x_324:
[----:B------:R-:W1:Y:S02]  /*133e0*/  MUFU.RCP R36, R44 ;  /* 0x0000002c00247308 */ /* 0x000e640000001000 */
[----:B-1----:R-:W-:-:S04]  /*133f0*/  FFMA R44, R44, R36, -1 ;  /* 0xbf8000002c2c7423 */ /* 0x002fc80000000024 */
[----:B------:R-:W-:-:S04]  /*13400*/  FADD.FTZ R44, -R44, -RZ ;  /* 0x800000ff2c2c7221 */ /* 0x000fc80000010100 */
[----:B------:R-:W-:-:S07]  /*13410*/  FFMA R36, R36, R44, R36 ;  /* 0x0000002c24247223 */ /* 0x000fce0000000024 */
.L_x_325:
[----:B------:R-:W-:Y:S05]  /*13420*/  BSYNC B1 ;  /* 0x0000000000017941 */ /* 0x000fea0003800000 */
.L_x_323:
        /* <DEDUP_REMOVED lines=10> */
.L_x_327:
[----:B------:R-:W1:Y:S02]  /*134d0*/  MUFU.RCP R37, R43 ;  /* 0x0000002b00257308 */ /* 0x000e640000001000 */
[----:B-1----:R-:W-:-:S04]  /*134e0*/  FFMA R43, R43, R37, -1 ;  /* 0xbf8000002b2b7423 */ /* 0x002fc80000000025 */
[----:B------:R-:W-:-:S04]  /*134f0*/  FADD.FTZ R43, -R43, -RZ ;  /* 0x800000ff2b2b7221 */ /* 0x000fc80000010100 */
[----:B------:R-:W-:-:S07]  /*13500*/  FFMA R37, R37, R43, R37 ;  /* 0x0000002b25257223 */ /* 0x000fce0000000025 */
.L_x_328:
[----:B------:R-:W-:Y:S05]  /*13510*/  BSYNC B1 ;  /* 0x0000000000017941 */ /* 0x000fea0003800000 */
.L_x_326:
        /* <DEDUP_REMOVED lines=10> */
.L_x_330:
[----:B------:R-:W1:Y:S02]  /*135c0*/  MUFU.RCP R39, R48 ;  /* 0x0000003000277308 */ /* 0x000e640000001000 */
[----:B-1----:R-:W-:-:S04]  /*135d0*/  FFMA R48, R48, R39, -1 ;  /* 0xbf80000030307423 */ /* 0x002fc80000000027 */
[----:B------:R-:W-:-:S04]  /*135e0*/  FADD.FTZ R48, -R48, -RZ ;  /* 0x800000ff30307221 */ /* 0x000fc80000010100 */
[----:B------:R-:W-:-:S07]  /*135f0*/  FFMA R39, R39, R48, R39 ;  /* 0x0000003027277223 */ /* 0x000fce0000000027 */
.L_x_331:
[----:B------:R-:W-:Y:S05]  /*13600*/  BSYNC B1 ;  /* 0x0000000000017941 */ /* 0x000fea0003800000 */
.L_x_329:
        /* <DEDUP_REMOVED lines=9> */
.L_x_333:
[----:B------:R-:W1:Y:S02]  /*136a0*/  MUFU.RCP R0, R49 ;  /* 0x0000003100007308 */ /* 0x000e640000001000 */
[----:B-1----:R-:W-:-:S04]  /*136b0*/  FFMA R49, R49, R0, -1 ;  /* 0xbf80000031317423 */ /* 0x002fc80000000000 */
[----:B------:R-:W-:-:S04]  /*136c0*/  FADD.FTZ R49, -R49, -RZ ;  /* 0x800000ff31317221 */ /* 0x000fc80000010100 */
[----:B------:R-:W-:-:S07]  /*136d0*/  FFMA R0, R0, R49, R0 ;  /* 0x0000003100007223 */ /* 0x000fce0000000000 */
.L_x_334:
[----:B------:R-:W-:Y:S05]  /*136e0*/  BSYNC B1 ;  /* 0x0000000000017941 */ /* 0x000fea0003800000 */
.L_x_332:
        /* <DEDUP_REMOVED lines=26> */
[----:B------:R-:W-:-:S05]  /*13890*/  F2FP.BF16.F32.PACK_AB R27, R0, R27 ;  /* 0x0000001b001b723e */ /* 0x000fca00000010ff */
[----:B------:R1:W-:Y:S01]  /*138a0*/  STSM.16.M88.4 [R173], R24 ;  /* 0x00000018ad007844 */ /* 0x0003e20000000200 */
        /* <DEDUP_REMOVED lines=17> */
.L_x_336:
[----:B------:R-:W-:Y:S05]  /*139c0*/  BSYNC B0 ;  /* 0x0000000000007941 */ /* 0x000fea0003800000 */
.L_x_335:
[----:B------:R-:W-:Y:S06]  /*139d0*/  BAR.SYNC.DEFER_BLOCKING 0x1, 0x100 ;  /* 0x0044000000007b1d */ /* 0x000fec0000010000 */
[----:B------:R-:W-:Y:S04]  /*139e0*/  BSSY B0, `(.L_x_337) ;  /* 0x0000009000007945 */ /* 0x000fe80003800000 */
[----:B------:R-:W-:Y:S05]  /*139f0*/  @P0 BRA `(.L_x_338) ;  /* 0x00000000001c0947 */ /* 0x000fea0003800000 */
[----:B------:R-:W-:-:S13]  /*13a00*/  ISETP.NE.AND P2, PT, R154, 0x3, PT ;  /* 0x000000039a00780c */ /* 0x000fda0003f45270 */
[----:B------:R-:W-:Y:S05]  /*13a10*/  @!P2 BRA `(.L_x_339) ;  /* 0x000000000004a947 */ /* 0x000fea0003800000 */
[----:B------:R-:W-:Y:S01]  /*13a20*/  BPT.TRAP 0x1 ;  /* 0x000000040000795c */ /* 0x000fe20000300000 */
.L_x_339:
[----:B------:R-:W-:-:S04]  /*13a30*/  ULEA UR4, UR5, UR49, 0x3 ;  /* 0x0000003105047291 */ /* 0x000fc8000f8e183f */
[----:B------:R-:W-:-:S04]  /*13a40*/  UIADD3 UR4, UR4, 0x50, URZ ;  /* 0x0000005004047890 */ /* 0x000fc8000fffe03f */
[----:B------:R-:W-:-:S09]  /*13a50*/  UPRMT UR4, UR48, 0x654, UR4 ;  /* 0x0000065430047896 */ /* 0x000fd20008000004 */
[----:B------:R-:W-:Y:S03]  /*13a60*/  SYNCS.ARRIVE.TRANS64.RED.A1T0 RZ, [UR4], RZ ;  /* 0x000000ffffff79a7 */ /* 0x000fe60008100404 */
.L_x_338:
[----:B------:R-:W-:Y:S05]  /*13a70*/  BSYNC B0 ;  /* 0x0000000000007941 */ /* 0x000fea0003800000 */
.L_x_337:
        /* <DEDUP_REMOVED lines=8> */
.L_x_342:
[C---:B------:R-:W-:Y:S01]  /*13b00*/  LEA R3, R4.reuse, UR49, 0x3 ;  /* 0x0000003104037c11 */ /* 0x040fe2000f8e18ff */
[----:B------:R-:W-:Y:S01]  /*13b10*/  BSSY B1, `(.L_x_343) ;  /* 0x0000007000017945 */ /* 0x000fe20003800000 */
[----:B------:R-:W-:Y:S02]  /*13b20*/  SHF.L.U32 R10, R9, 0x1f, RZ ;  /* 0x0000001f090a7819 */ /* 0x000fe400000006ff */
[----:B------:R-:W-:Y:S02]  /*13b30*/  IADD3 R2, R4, 0x1, RZ ;  /* 0x0000000104027810 */ /* 0x000fe40007ffe0ff */
[----:B------:R-:W2:Y:S02]  /*13b40*/  SYNCS.PHASECHK.TRANS64.TRYWAIT P2, [R3+URZ+0x30], R10 ;  /* 0x0000300a030075a7 */ /* 0x000ea4000804017f */
[----:B------:R-:W-:-:S04]  /*13b50*/  ISETP.NE.AND P3, PT, R2, 0x4, PT ;  /* 0x000000040200780c */ /* 0x000fc80003f65270 */
[----:B------:R-:W-:Y:S01]  /*13b60*/  SEL R0, RZ, 0x1, P3 ;  /* 0x00000001ff007807 */ /* 0x000fe20001800000 */
[----:B--2---:R-:W-:Y:S08]  /*13b70*/  @!P2 BRA `(.L_x_344) ;  /* 0x000001a00080a947 */ /* 0x004ff00003800000 */
.L_x_1141:
[----:B------:R-:W-:Y:S05]  /*13b80*/  BSYNC B1 ;  /* 0x0000000000017941 */ /* 0x000fea0003800000 */
.L_x_343:
[----:B------:R-:W-:Y:S05]  /*13b90*/  @P1 BRA `(.L_x_345) ;  /* 0x0000000000941947 */ /* 0x000fea0003800000 */
[----:B-1----:R-:W-:Y:S01]  /*13ba0*/  IMAD R25, R4, 0x2000, R156 ;  /* 0x0000200004197824 */ /* 0x002fe200078e029c */
[----:B------:R-:W-:Y:S05]  /*13bb0*/  WARPSYNC.ALL ;  /* 0x0000000000007948 */ /* 0x000fea0003800000 */
[----:B------:R-:W-:Y:S01]  /*13bc0*/  LEA R12, R164, R25, 0x1 ;  /* 0x00000019a40c7211 */ /* 0x000fe200078e08ff */
[----:B------:R-:W1:Y:S05]  /*13bd0*/  LDSM.16.M88.4 R4, [R25] ;  /* 0x000000001904783b */ /* 0x000e6a0000000200 */
[----:B------:R-:W3:Y:S01]  /*13be0*/  LDSM.16.M88.4 R12, [R12] ;  /* 0x000000000c0c783b */ /* 0x000ee20000000200 */
[----:B-1----:R-:W-:-:S02]  /*13bf0*/  SHF.L.U32 R23, R5, 0x10, RZ ;  /* 0x0000001005177819 */ /* 0x002fc400000006ff */
[----:B------:R-:W-:Y:S02]  /*13c00*/  SHF.L.U32 R19, R7, 0x10, RZ ;  /* 0x0000001007137819 */ /* 0x000fe400000006ff */
[----:B------:R-:W-:Y:S01]  /*13c10*/  LOP3.LUT R5, R5, 0xffff0000, RZ, 0xc0, !PT ;  /* 0xffff000005057812 */ /* 0x000fe200078ec0ff */
[----:B---3--:R-:W-:Y:S01]  /*13c20*/  IMAD.U32 R37, R15, 0x10000, RZ ;  /* 0x000100000f257824 */ /* 0x008fe200078e00ff */
[----:B------:R-:W-:Y:S01]  /*13c30*/  LOP3.LUT R7, R7, 0xffff0000, RZ, 0xc0, !PT ;  /* 0xffff000007077812 */ /* 0x000fe200078ec0ff */
[----:B------:R-:W-:Y:S01]  /*13c40*/  FMUL R23, R16, R23 ;  /* 0x0000001710177220 */ /* 0x000fe20000400000 */
[----:B------:R-:W-:Y:S01]  /*13c50*/  SHF.L.U32 R153, R4, 0x10, RZ ;  /* 0x0000001004997819 */ /* 0x000fe200000006ff */
[----:B------:R-:W-:Y:S01]  /*13c60*/  FMUL R22, R16, R5 ;  /* 0x0000000510167220 */ /* 0x000fe20000400000 */
[----:B--2---:R-:W-:Y:S01]  /*13c70*/  LOP3.LUT R3, R4, 0xffff0000, RZ, 0xc0, !PT ;  /* 0xffff000004037812 */ /* 0x004fe200078ec0ff */
        /* <DEDUP_REMOVED lines=12> */
[----:B------:R-:W-:Y:S01]  /*13d40*/  FMUL R6, R16, R37 ;  /* 0x0000002510067220 */ /* 0x000fe20000400000 */
[----:B------:R-:W-:Y:S01]  /*13d50*/  SHF.L.U32 R33, R14, 0x10, RZ ;  /* 0x000000100e217819 */ /* 0x000fe200000006ff */
[----:B------:R-:W-:Y:S01]  /*13d60*/  FMUL R13, R16, R29 ;  /* 0x0000001d100d7220 */ /* 0x000fe20000400000 */
[----:B------:R-:W-:Y:S01]  /*13d70*/  LOP3.LUT R35, R14, 0xffff0000, RZ, 0xc0, !PT ;  /* 0xffff00000e237812 */ /* 0x000fe200078ec0ff */
[C---:B------:R-:W-:Y:S01]  /*13d80*/  FMUL R14, R16.reuse, R27 ;  /* 0x0000001b100e7220 */ /* 0x040fe20000400000 */
[----:B------:R-:W-:Y:S01]  /*13d90*/  LOP3.LUT R39, R15, 0xffff0000, RZ, 0xc0, !PT ;  /* 0xffff00000f277812 */ /* 0x000fe200078ec0ff */
[C---:B------:R-:W-:Y:S01]  /*13da0*/  FMUL R15, R16.reuse, R25 ;  /* 0x00000019100f7220 */ /* 0x040fe20000400000 */
[C---:B------:R-:W-:Y:S01]  /*13db0*/  FMUL R12, R16.reuse, R31 ;  /* 0x0000001f100c7220 */ /* 0x040fe20000400000 */
[C---:B------:R-:W-:Y:S01]  /*13dc0*/  FMUL R7, R16.reuse, R33 ;  /* 0x0000002110077220 */ /* 0x040fe20000400000 */
[C---:B------:R-:W-:Y:S01]  /*13dd0*/  FMUL R8, R16.reuse, R35 ;  /* 0x0000002310087220 */ /* 0x040fe20000400000 */
[----:B------:R-:W-:-:S07]  /*13de0*/  FMUL R5, R16, R39 ;  /* 0x0000002710057220 */ /* 0x000fce0000400000 */
.L_x_345:
[----:B------:R-:W-:Y:S02]  /*13df0*/  LOP3.LUT R9, R9, R0, RZ, 0x3c, !PT ;  /* 0x0000000009097212 */ /* 0x000fe400078e3cff */
[----:B------:R-:W-:-:S07]  /*13e00*/  SEL R4, R2, RZ, P3 ;  /* 0x000000ff02047207 */ /* 0x000fce0001800000 */
.L_x_341:
[----:B------:R-:W-:Y:S05]  /*13e10*/  BSYNC B0 ;  /* 0x0000000000007941 */ /* 0x000fea0003800000 */
.L_x_340:
[----:B------:R-:W-:Y:S01]  /*13e20*/  MOV R2, 0x3bbb989d ;  /* 0x3bbb989d00027802 */ /* 0x000fe20000000f00 */
[C---:B------:R-:W-:Y:S01]  /*13e30*/  FFMA R56, R17.reuse, R56, R153 ;  /* 0x0000003811387223 */ /* 0x040fe20000000099 */
[----:B--2---:R-:W-:Y:S01]  /*13e40*/  MOV R3, 0x437c0000 ;  /* 0x437c000000037802 */ /* 0x004fe20000000f00 */
[C---:B------:R-:W-:Y:S01]  /*13e50*/  FFMA R58, R17.reuse, R58, R23 ;  /* 0x0000003a113a7223 */ /* 0x040fe20000000017 */
[C---:B------:R-:W-:Y:S01]  /*13e60*/  FFMA R59, R17.reuse, R59, R22 ;  /* 0x0000003b113b7223 */ /* 0x040fe20000000016 */
[----:B------:R-:W-:Y:S01]  /*13e70*/  FFMA.SAT R0, -R56, R2, 0.5 ;  /* 0x3f00000038007423 */ /* 0x000fe20000002102 */
[----:B------:R-:W-:Y:S01]  /*13e80*/  FFMA R60, R17, R60, R21 ;  /* 0x0000003c113c7223 */ /* 0x000fe20000000015 */
[-C--:B-1----:R-:W-:Y:S01]  /*13e90*/  FFMA.SAT R28, -R58, R2.reuse, 0.5 ;  /* 0x3f0000003a1c7423 */ /* 0x082fe20000002102 */
[----:B------:R-:W-:Y:S01]  /*13ea0*/  FFMA.SAT R30, -R59, R2, 0.5 ;  /* 0x3f0000003b1e7423 */ /* 0x000fe20000002102 */
[----:B------:R-:W-:Y:S01]  /*13eb0*/  FFMA.RM R0, R0, R3, 12582913 ;  /* 0x4b40000100007423 */ /* 0x000fe20000004003 */
[C---:B------:R-:W-:Y:S01]  /*13ec0*/  FFMA R61, R17.reuse, R61, R20 ;  /* 0x0000003d113d7223 */ /* 0x040fe20000000014 */
[----:B------:R-:W-:Y:S01]  /*13ed0*/  FFMA.RM R25, R28, R3, 12582913 ;  /* 0x4b4000011c197423 */ /* 0x000fe20000004003 */
[C---:B------:R-:W-:Y:S01]  /*13ee0*/  FFMA R57, R17.reuse, R57, R152 ;  /* 0x0000003911397223 */ /* 0x040fe20000000098 */
[----:B------:R-:W-:Y:S01]  /*13ef0*/  FADD R11, R0, -12583039 ;  /* 0xcb40007f000b7421 */ /* 0x000fe20000000000 */
[----:B------:R-:W-:Y:S01]  /*13f00*/  FFMA R62, R17, R62, R19 ;  /* 0x0000003e113e7223 */ /* 0x000fe20000000013 */
[----:B------:R-:W-:Y:S01]  /*13f10*/  FADD R27, R25, -12583039 ;  /* 0xcb40007f191b7421 */ /* 0x000fe20000000000 */
[-C--:B------:R-:W-:Y:S01]  /*13f20*/  FFMA.SAT R10, -R57, R2.reuse, 0.5 ;  /* 0x3f000000390a7423 */ /* 0x080fe20000002102 */
[----:B------:R-:W-:Y:S01]  /*13f30*/  FFMA R11, -R56, 1.4426950216293334961, -R11 ;  /* 0x3fb8aa3b380b7823 */ /* 0x000fe2000000090b */
[----:B------:R-:W-:Y:S01]  /*13f40*/  SHF.L.U32 R33, R0, 0x17, RZ ;  /* 0x0000001700217819 */ /* 0x000fe200000006ff */
[----:B------:R-:W-:Y:S01]  /*13f50*/  FFMA R27, -R58, 1.4426950216293334961, -R27 ;  /* 0x3fb8aa3b3a1b7823 */ /* 0x000fe2000000091b */
[-C--:B------:R-:W-:Y:S01]  /*13f60*/  FFMA.RM R10, R10, R3.reuse, 12582913 ;  /* 0x4b4000010a0a7423 */ /* 0x080fe20000004003 */
[----:B------:R-:W-:Y:S01]  /*13f70*/  FFMA R24, -R56, 1.925963033500011079e-08, R11 ;  /* 0x32a5706038187823 */ /* 0x000fe2000000010b */
[-C--:B------:R-:W-:Y:S01]  /*13f80*/  FFMA.RM R11, R30, R3.reuse, 12582913 ;  /* 0x4b4000011e0b7423 */ /* 0x080fe20000004003 */
[-C--:B------:R-:W-:Y:S01]  /*13f90*/  FFMA.SAT R30, -R60, R2.reuse, 0.5 ;  /* 0x3f0000003c1e7423 */ /* 0x080fe20000002102 */
[----:B------:R-:W-:Y:S01]  /*13fa0*/  FFMA R29, -R58, 1.925963033500011079e-08, R27 ;  /* 0x32a570603a1d7823 */ /* 0x000fe2000000011b */
[----:B------:R-:W-:Y:S01]  /*13fb0*/  FADD R26, R10, -12583039 ;  /* 0xcb40007f0a1a7421 */ /* 0x000fe20000000000 */
[----:B------:R-:W-:Y:S01]  /*13fc0*/  FADD R28, R11, -12583039 ;  /* 0xcb40007f0b1c7421 */ /* 0x000fe20000000000 */
[-C--:B------:R-:W-:Y:S01]  /*13fd0*/  FFMA.RM R27, R30, R3.reuse, 12582913 ;  /* 0x4b4000011e1b7423 */ /* 0x080fe20000004003 */
[----:B------:R-:W1:Y:S01]  /*13fe0*/  MUFU.EX2 R24, R24 ;  /* 0x0000001800187308 */ /* 0x000e620000000800 */
[----:B------:R-:W-:Y:S01]  /*13ff0*/  SHF.L.U32 R35, R10, 0x17, RZ ;  /* 0x000000170a237819 */ /* 0x000fe200000006ff */
[----:B------:R-:W-:Y:S01]  /*14000*/  FFMA R28, -R59, 1.4426950216293334961, -R28 ;  /* 0x3fb8aa3b3b1c7823 */ /* 0x000fe2000000091c */
[----:B------:R-:W-:Y:S01]  /*14010*/  FADD R31, R27, -12583039 ;  /* 0xcb40007f1b1f7421 */ /* 0x000fe20000000000 */
[----:B------:R-:W-:Y:S01]  /*14020*/  SHF.L.U32 R10, R25, 0x17, RZ ;  /* 0x00000017190a7819 */ /* 0x000fe200000006ff */
[----:B------:R-:W-:Y:S01]  /*14030*/  FFMA R26, -R57, 1.4426950216293334961, -R26 ;  /* 0x3fb8aa3b391a7823 */ /* 0x000fe2000000091a */
[----:B------:R-:W-:Y:S01]  /*14040*/  FFMA R30, -R59, 1.925963033500011079e-08, R28 ;  /* 0x32a570603b1e7823 */ /* 0x000fe2000000011c */
[----:B------:R-:W-:Y:S01]  /*14050*/  FFMA.SAT R28, -R61, R2, 0.5 ;  /* 0x3f0000003d1c7423 */ /* 0x000fe20000002102 */
[----:B------:R-:W-:Y:S01]  /*14060*/  FFMA R31, -R60, 1.4426950216293334961, -R31 ;  /* 0x3fb8aa3b3c1f7823 */ /* 0x000fe2000000091f */
[----:B------:R-:W2:Y:S01]  /*14070*/  MUFU.EX2 R29, R29 ;  /* 0x0000001d001d7308 */ /* 0x000ea20000000800 */
[----:B------:R-:W-:Y:S01]  /*14080*/  SHF.L.U32 R11, R11, 0x17, RZ ;  /* 0x000000170b0b7819 */ /* 0x000fe200000006ff */
[----:B------:R-:W-:Y:S01]  /*14090*/  FFMA.RM R28, R28, R3, 12582913 ;  /* 0x4b4000011c1c7423 */ /* 0x000fe20000004003 */
[----:B------:R-:W-:Y:S01]  /*140a0*/  FFMA R31, -R60, 1.925963033500011079e-08, R31 ;  /* 0x32a570603c1f7823 */ /* 0x000fe2000000011f */
[----:B------:R-:W-:Y:S01]  /*140b0*/  FFMA R26, -R57, 1.925963033500011079e-08, R26 ;  /* 0x32a57060391a7823 */ /* 0x000fe2000000011a */
[C---:B------:R-:W-:Y:S01]  /*140c0*/  FFMA R63, R17.reuse, R63, R18 ;  /* 0x0000003f113f7223 */ /* 0x040fe20000000012 */
[----:B------:R-:W-:Y:S01]  /*140d0*/  FADD R32, R28, -12583039 ;  /* 0xcb40007f1c207421 */ /* 0x000fe20000000000 */
[----:B------:R-:W-:Y:S01]  /*140e0*/  FFMA R64, R17, R64, R15 ;  /* 0x0000004011407223 */ /* 0x000fe2000000000f */
[----:B------:R-:W3:Y:S01]  /*140f0*/  MUFU.EX2 R30, R30 ;  /* 0x0000001e001e7308 */ /* 0x000ee20000000800 */
[----:B-1----:R-:W-:Y:S01]  /*14100*/  FFMA R0, R33, R24, 1 ;  /* 0x3f80000021007423 */ /* 0x002fe20000000018 */
[----:B------:R-:W-:Y:S01]  /*14110*/  FFMA R32, -R61, 1.4426950216293334961, -R32 ;  /* 0x3fb8aa3b3d207823 */ /* 0x000fe20000000920 */
[C---:B------:R-:W-:Y:S01]  /*14120*/  FFMA R66, R17.reuse, R66, R13 ;  /* 0x0000004211427223 */ /* 0x040fe2000000000d */
[C---:B------:R-:W-:Y:S01]  /*14130*/  FFMA R65, R17.reuse, R65, R14 ;  /* 0x0000004111417223 */ /* 0x040fe2000000000e */
[----:B------:R-:W-:Y:S01]  /*14140*/  FFMA R68, R17, R68, R7 ;  /* 0x0000004411447223 */ /* 0x000fe20000000007 */
[----:B------:R-:W-:Y:S01]  /*14150*/  FFMA R32, -R61, 1.925963033500011079e-08, R32 ;  /* 0x32a570603d207823 */ /* 0x000fe20000000120 */
[----:B------:R-:W-:Y:S01]  /*14160*/  FFMA.SAT R34, -R66, R2, 0.5 ;  /* 0x3f00000042227423 */ /* 0x000fe20000002102 */
[----:B------:R-:W1:Y:S01]  /*14170*/  MUFU.EX2 R31, R31 ;  /* 0x0000001f001f7308 */ /* 0x000e620000000800 */
[----:B--2---:R-:W-:Y:S01]  /*14180*/  FFMA R25, R10, R29, 1 ;  /* 0x3f8000000a197423 */ /* 0x004fe2000000001d */
[----:B------:R-:W-:Y:S01]  /*14190*/  SHF.L.U32 R10, R27, 0x17, RZ ;  /* 0x000000171b0a7819 */ /* 0x000fe200000006ff */
[C---:B------:R-:W-:Y:S01]  /*141a0*/  FFMA R70, R17.reuse, R70, R6 ;  /* 0x0000004611467223 */ /* 0x040fe20000000006 */
[----:B------:R-:W-:Y:S01]  /*141b0*/  SHF.L.U32 R27, R28, 0x17, RZ ;  /* 0x000000171c1b7819 */ /* 0x000fe200000006ff */
[----:B------:R-:W-:Y:S01]  /*141c0*/  FFMA.SAT R28, -R62, R2, 0.5 ;  /* 0x3f0000003e1c7423 */ /* 0x000fe20000002102 */
[C---:B------:R-:W-:Y:S01]  /*141d0*/  FFMA R67, R17.reuse, R67, R12 ;  /* 0x0000004311437223 */ /* 0x040fe2000000000c */
[----:B------:R-:W-:Y:S01]  /*141e0*/  FFMA R69, R17, R69, R8 ;  /* 0x0000004511457223 */ /* 0x000fe20000000008 */
[----:B------:R-:W2:Y:S01]  /*141f0*/  MUFU.EX2 R32, R32 ;  /* 0x0000002000207308 */ /* 0x000ea20000000800 */
[----:B------:R-:W-:Y:S01]  /*14200*/  FFMA.RM R28, R28, R3, 12582913 ;  /* 0x4b4000011c1c7423 */ /* 0x000fe20000004003 */
[----:B---3--:R-:W-:Y:S01]  /*14210*/  FFMA R24, R11, R30, 1 ;  /* 0x3f8000000b187423 */ /* 0x008fe2000000001e */
[-C--:B------:R-:W-:Y:S01]  /*14220*/  FFMA.SAT R30, -R63, R2.reuse, 0.5 ;  /* 0x3f0000003f1e7423 */ /* 0x080fe20000002102 */
[----:B------:R-:W-:Y:S01]  /*14230*/  FFMA R71, R17, R71, R5 ;  /* 0x0000004711477223 */ /* 0x000fe20000000005 */
[-C--:B------:R-:W-:Y:S01]  /*14240*/  FFMA.SAT R40, -R68, R2.reuse, 0.5 ;  /* 0x3f00000044287423 */ /* 0x080fe20000002102 */
[-C--:B------:R-:W-:Y:S01]  /*14250*/  FFMA.SAT R38, -R70, R2.reuse, 0.5 ;  /* 0x3f00000046267423 */ /* 0x080fe20000002102 */
[----:B------:R-:W-:Y:S01]  /*14260*/  FFMA.RM R29, R30, R3, 12582913 ;  /* 0x4b4000011e1d7423 */ /* 0x000fe20000004003 */
[----:B------:R-:W3:Y:S01]  /*14270*/  MUFU.EX2 R26, R26 ;  /* 0x0000001a001a7308 */ /* 0x000ee20000000800 */
[----:B-1----:R-:W-:Y:S01]  /*14280*/  FFMA R11, R10, R31, 1 ;  /* 0x3f8000000a0b7423 */ /* 0x002fe2000000001f */
[-C--:B------:R-:W-:Y:S01]  /*14290*/  FFMA.SAT R42, -R69, R2.reuse, 0.5 ;  /* 0x3f000000452a7423 */ /* 0x080fe20000002102 */
[----:B------:R-:W-:Y:S01]  /*142a0*/  FADD R30, R29, -12583039 ;  /* 0xcb40007f1d1e7421 */ /* 0x000fe20000000000 */
[----:B------:R-:W-:Y:S01]  /*142b0*/  FFMA.SAT R39, -R71, R2, 0.5 ;  /* 0x3f00000047277423 */ /* 0x000fe20000002102 */
[----:B------:R-:W-:Y:S01]  /*142c0*/  SHF.L.U32 R41, R29, 0x17, RZ ;  /* 0x000000171d297819 */ /* 0x000fe200000006ff */
[----:B------:R-:W-:Y:S01]  /*142d0*/  FFMA.RM R29, R42, R3, 12582913 ;  /* 0x4b4000012a1d7423 */ /* 0x000fe20000004003 */
[----:B------:R-:W-:Y:S01]  /*142e0*/  FFMA R30, -R63, 1.4426950216293334961, -R30 ;  /* 0x3fb8aa3b3f1e7823 */ /* 0x000fe2000000091e */
[----:B------:R-:W-:Y:S01]  /*142f0*/  BSSY B1, `(.L_x_346) ;  /* 0x0000052000017945 */ /* 0x000fe20003800000 */
[----:B--2---:R-:W-:Y:S01]  /*14300*/  FFMA R10, R27, R32, 1 ;  /* 0x3f8000001b0a7423 */ /* 0x004fe20000000020 */
[----:B------:R-:W-:Y:S01]  /*14310*/  FADD R27, R28, -12583039 ;  /* 0xcb40007f1c1b7421 */ /* 0x000fe20000000000 */
[-C--:B------:R-:W-:Y:S01]  /*14320*/  FFMA.SAT R32, -R64, R2.reuse, 0.5 ;  /* 0x3f00000040207423 */ /* 0x080fe20000002102 */
[----:B------:R-:W-:Y:S01]  /*14330*/  FFMA R36, -R63, 1.925963033500011079e-08, R30 ;  /* 0x32a570603f247823 */ /* 0x000fe2000000011e */
[----:B------:R-:W-:Y:S01]  /*14340*/  FFMA.SAT R30, -R65, R2, 0.5 ;  /* 0x3f000000411e7423 */ /* 0x000fe20000002102 */
[----:B------:R-:W-:Y:S01]  /*14350*/  FFMA R27, -R62, 1.4426950216293334961, -R27 ;  /* 0x3fb8aa3b3e1b7823 */ /* 0x000fe2000000091b */
[----:B---3--:R-:W-:-:S03]  /*14360*/  FFMA R26, R35, R26, 1 ;  /* 0x3f800000231a7423 */ /* 0x008fc6000000001a */
[----:B------:R-:W-:Y:S01]  /*14370*/  FFMA R37, -R62, 1.925963033500011079e-08, R27 ;  /* 0x32a570603e257823 */ /* 0x000fe2000000011b */
[-C--:B------:R-:W-:Y:S01]  /*14380*/  FFMA.RM R27, R32, R3.reuse, 12582913 ;  /* 0x4b400001201b7423 */ /* 0x080fe20000004003 */
[----:B------:R-:W-:Y:S01]  /*14390*/  FFMA.RM R30, R30, R3, 12582913 ;  /* 0x4b4000011e1e7423 */ /* 0x000fe20000004003 */
[----:B------:R-:W-:Y:S02]  /*143a0*/  MUFU.EX2 R36, R36 ;  /* 0x0000002400247308 */ /* 0x000fe40000000800 */
[----:B------:R-:W-:Y:S01]  /*143b0*/  FADD R31, R27, -12583039 ;  /* 0xcb40007f1b1f7421 */ /* 0x000fe20000000000 */
[----:B------:R-:W-:-:S03]  /*143c0*/  FADD R32, R30, -12583039 ;  /* 0xcb40007f1e207421 */ /* 0x000fc60000000000 */
[C---:B------:R-:W-:Y:S01]  /*143d0*/  FFMA R31, -R64.reuse, 1.4426950216293334961, -R31 ;  /* 0x3fb8aa3b401f7823 */ /* 0x040fe2000000091f */
[C---:B------:R-:W-:Y:S01]  /*143e0*/  FFMA R32, -R65.reuse, 1.4426950216293334961, -R32 ;  /* 0x3fb8aa3b41207823 */ /* 0x040fe20000000920 */
[----:B------:R-:W1:Y:S02]  /*143f0*/  MUFU.EX2 R37, R37 ;  /* 0x0000002500257308 */ /* 0x000e640000000800 */
[----:B------:R-:W-:Y:S01]  /*14400*/  FFMA R35, -R64, 1.925963033500011079e-08, R31 ;  /* 0x32a5706040237823 */ /* 0x000fe2000000011f */
[-C--:B------:R-:W-:Y:S01]  /*14410*/  FFMA.RM R31, R34, R3.reuse, 12582913 ;  /* 0x4b400001221f7423 */ /* 0x080fe20000004003 */
[----:B------:R-:W-:Y:S01]  /*14420*/  FFMA R34, -R65, 1.925963033500011079e-08, R32 ;  /* 0x32a5706041227823 */ /* 0x000fe20000000120 */
[----:B------:R-:W-:Y:S01]  /*14430*/  FFMA.SAT R32, -R67, R2, 0.5 ;  /* 0x3f00000043207423 */ /* 0x000fe20000002102 */
[-C--:B------:R-:W-:Y:S01]  /*14440*/  FFMA.RM R2, R40, R3.reuse, 12582913 ;  /* 0x4b40000128027423 */ /* 0x080fe20000004003 */
[----:B------:R-:W-:Y:S01]  /*14450*/  FADD R33, R31, -12583039 ;  /* 0xcb40007f1f217421 */ /* 0x000fe20000000000 */
[----:B------:R-:W-:Y:S01]  /*14460*/  IMAD.SHL.U32 R40, R28, 0x800000, RZ ;  /* 0x008000001c287824 */ /* 0x000fe200078e00ff */
[----:B------:R-:W2:Y:S01]  /*14470*/  MUFU.EX2 R35, R35 ;  /* 0x0000002300237308 */ /* 0x000ea20000000800 */
[-C--:B------:R-:W-:Y:S01]  /*14480*/  FFMA.RM R28, R38, R3.reuse, 12582913 ;  /* 0x4b400001261c7423 */ /* 0x080fe20000004003 */
[----:B------:R-:W-:Y:S01]  /*14490*/  FFMA R33, -R66, 1.4426950216293334961, -R33 ;  /* 0x3fb8aa3b42217823 */ /* 0x000fe20000000921 */
[----:B------:R-:W-:Y:S01]  /*144a0*/  SHF.L.U32 R38, R27, 0x17, RZ ;  /* 0x000000171b267819 */ /* 0x000fe200000006ff */
[-C--:B------:R-:W-:Y:S01]  /*144b0*/  FFMA.RM R32, R32, R3.reuse, 12582913 ;  /* 0x4b40000120207423 */ /* 0x080fe20000004003 */
[----:B------:R-:W-:Y:S01]  /*144c0*/  SHF.L.U32 R27, R30, 0x17, RZ ;  /* 0x000000171e1b7819 */ /* 0x000fe200000006ff */
[----:B------:R-:W-:Y:S01]  /*144d0*/  FFMA R33, -R66, 1.925963033500011079e-08, R33 ;  /* 0x32a5706042217823 */ /* 0x000fe20000000121 */
[----:B------:R-:W-:Y:S01]  /*144e0*/  SHF.L.U32 R30, R31, 0x17, RZ ;  /* 0x000000171f1e7819 */ /* 0x000fe200000006ff */
[----:B------:R-:W3:Y:S01]  /*144f0*/  MUFU.EX2 R34, R34 ;  /* 0x0000002200227308 */ /* 0x000ee20000000800 */
[----:B------:R-:W-:Y:S01]  /*14500*/  FFMA.RM R3, R39, R3, 12582913 ;  /* 0x4b40000127037423 */ /* 0x000fe20000004003 */
[----:B-1----:R-:W-:Y:S01]  /*14510*/  FFMA R37, R40, R37, 1 ;  /* 0x3f80000028257423 */ /* 0x002fe20000000025 */
[----:B------:R-:W-:-:S02]  /*14520*/  FFMA R36, R41, R36, 1 ;  /* 0x3f80000029247423 */ /* 0x000fc40000000024 */
[----:B------:R-:W-:-:S03]  /*14530*/  FADD R40, R3, -12583039 ;  /* 0xcb40007f03287421 */ /* 0x000fc60000000000 */
[----:B------:R-:W1:Y:S01]  /*14540*/  MUFU.EX2 R33, R33 ;  /* 0x0000002100217308 */ /* 0x000e620000000800 */
[----:B--2---:R-:W-:Y:S01]  /*14550*/  FFMA R35, R38, R35, 1 ;  /* 0x3f80000026237423 */ /* 0x004fe20000000023 */
[----:B------:R-:W-:-:S04]  /*14560*/  FFMA R40, -R71, 1.4426950216293334961, -R40 ;  /* 0x3fb8aa3b47287823 */ /* 0x000fc80000000928 */
[----:B------:R-:W-:Y:S01]  /*14570*/  FFMA R39, -R71, 1.925963033500011079e-08, R40 ;  /* 0x32a5706047277823 */ /* 0x000fe20000000128 */
[----:B------:R-:W-:Y:S01]  /*14580*/  IADD3 R40, R0, 0x1800000, RZ ;  /* 0x0180000000287810 */ /* 0x000fe20007ffe0ff */
[----:B---3--:R-:W-:Y:S01]  /*14590*/  FFMA R34, R27, R34, 1 ;  /* 0x3f8000001b227423 */ /* 0x008fe20000000022 */
[----:B------:R-:W-:Y:S02]  /*145a0*/  FADD R27, R2, -12583039 ;  /* 0xcb40007f021b7421 */ /* 0x000fe40000000000 */
[----:B------:R-:W-:Y:S01]  /*145b0*/  LOP3.LUT R40, R40, 0x7f800000, RZ, 0xc0, !PT ;  /* 0x7f80000028287812 */ /* 0x000fe200078ec0ff */
[----:B------:R-:W-:Y:S01]  /*145c0*/  MUFU.EX2 R39, R39 ;  /* 0x0000002700277308 */ /* 0x000fe20000000800 */
[----:B------:R-:W-:Y:S02]  /*145d0*/  FFMA R27, -R68, 1.4426950216293334961, -R27 ;  /* 0x3fb8aa3b441b7823 */ /* 0x000fe4000000091b */
[----:B------:R-:W-:Y:S01]  /*145e0*/  ISETP.GT.U32.AND P2, PT, R40, 0x1ffffff, PT ;  /* 0x01ffffff2800780c */ /* 0x000fe20003f44070 */
[----:B-1----:R-:W-:Y:S01]  /*145f0*/  FFMA R33, R30, R33, 1 ;  /* 0x3f8000001e217423 */ /* 0x002fe20000000021 */
[----:B------:R-:W-:Y:S01]  /*14600*/  FADD R30, R32, -12583039 ;  /* 0xcb40007f201e7421 */ /* 0x000fe20000000000 */
[----:B------:R-:W-:Y:S01]  /*14610*/  FFMA R38, -R68, 1.925963033500011079e-08, R27 ;  /* 0x32a5706044267823 */ /* 0x000fe2000000011b */
[----:B------:R-:W-:Y:S01]  /*14620*/  FADD R27, R28, -12583039 ;  /* 0xcb40007f1c1b7421 */ /* 0x000fe20000000000 */
[----:B------:R-:W-:Y:S01]  /*14630*/  SHF.L.U32 R32, R32, 0x17, RZ ;  /* 0x0000001720207819 */ /* 0x000fe200000006ff */
[----:B------:R-:W-:Y:S01]  /*14640*/  FFMA R30, -R67, 1.4426950216293334961, -R30 ;  /* 0x3fb8aa3b431e7823 */ /* 0x000fe2000000091e */
[----:B------:R-:W-:-:S02]  /*14650*/  IMAD.SHL.U32 R28, R28, 0x800000, RZ ;  /* 0x008000001c1c7824 */ /* 0x000fc400078e00ff */
[C---:B------:R-:W-:Y:S01]  /*14660*/  FFMA R27, -R70.reuse, 1.4426950216293334961, -R27 ;  /* 0x3fb8aa3b461b7823 */ /* 0x040fe2000000091b */
[----:B------:R-:W-:Y:S01]  /*14670*/  MUFU.EX2 R38, R38 ;  /* 0x0000002600267308 */ /* 0x000fe20000000800 */
[----:B------:R-:W-:Y:S01]  /*14680*/  FFMA R31, -R67, 1.925963033500011079e-08, R30 ;  /* 0x32a57060431f7823 */ /* 0x000fe2000000011e */
[C---:B------:R-:W-:Y:S01]  /*14690*/  FADD R30, R29.reuse, -12583039 ;  /* 0xcb40007f1d1e7421 */ /* 0x040fe20000000000 */
[----:B------:R-:W-:Y:S01]  /*146a0*/  FFMA R27, -R70, 1.925963033500011079e-08, R27 ;  /* 0x32a57060461b7823 */ /* 0x000fe2000000011b */
[----:B------:R-:W-:Y:S02]  /*146b0*/  SHF.L.U32 R29, R29, 0x17, RZ ;  /* 0x000000171d1d7819 */ /* 0x000fe400000006ff */
[C---:B------:R-:W-:Y:S02]  /*146c0*/  FFMA R30, -R69.reuse, 1.4426950216293334961, -R30 ;  /* 0x3fb8aa3b451e7823 */ /* 0x040fe4000000091e */
[----:B------:R-:W1:Y:S02]  /*146d0*/  MUFU.EX2 R31, R31 ;  /* 0x0000001f001f7308 */ /* 0x000e640000000800 */
[----:B------:R-:W-:-:S06]  /*146e0*/  FFMA R30, -R69, 1.925963033500011079e-08, R30 ;  /* 0x32a57060451e7823 */ /* 0x000fcc000000011e */
[----:B------:R-:W2:Y:S08]  /*146f0*/  MUFU.EX2 R30, R30 ;  /* 0x0000001e001e7308 */ /* 0x000eb00000000800 */
[----:B------:R-:W3:Y:S01]  /*14700*/  MUFU.EX2 R27, R27 ;  /* 0x0000001b001b7308 */ /* 0x000ee20000000800 */
[----:B-1----:R-:W-:Y:S01]  /*14710*/  FFMA R32, R32, R31, 1 ;  /* 0x3f80000020207423 */ /* 0x002fe2000000001f */
[----:B------:R-:W-:-:S02]  /*14720*/  SHF.L.U32 R31, R2, 0x17, RZ ;  /* 0x00000017021f7819 */ /* 0x000fc400000006ff */
[----:B------:R-:W-:-:S03]  /*14730*/  SHF.L.U32 R2, R3, 0x17, RZ ;  /* 0x0000001703027819 */ /* 0x000fc600000006ff */
[----:B------:R-:W-:Y:S01]  /*14740*/  FFMA R31, R31, R38, 1 ;  /* 0x3f8000001f1f7423 */ /* 0x000fe20000000026 */
[----:B--2---:R-:W-:Y:S01]  /*14750*/  FFMA R30, R29, R30, 1 ;  /* 0x3f8000001d1e7423 */ /* 0x004fe2000000001e */
[----:B---3--:R-:W-:Y:S01]  /*14760*/  FFMA R29, R28, R27, 1 ;  /* 0x3f8000001c1d7423 */ /* 0x008fe2000000001b */
[----:B------:R-:W-:Y:S01]  /*14770*/  FFMA R28, R2, R39, 1 ;  /* 0x3f800000021c7423 */ /* 0x000fe20000000027 */
[----:B------:R-:W-:Y:S06]  /*14780*/  @P2 BRA `(.L_x_347) ;  /* 0x0000000000102947 */ /* 0x000fec0003800000 */
[----:B------:R-:W-:-:S07]  /*14790*/  MOV R2, 0x147b0 ;  /* 0x000147b000027802 */ /* 0x000fce0000000f00 */
[----:B------:R-:W-:Y:S05]  /*147a0*/  CALL.REL.NOINC `($__internal_0_$__cuda_sm20_rcp_rn_f32_slowpath) ;  /* 0x000001a000a07944 */ /* 0x000fea0003c00000 */
[----:B------:R-:W-:Y:S01]  /*147b0*/  MOV R27, R0 ;  /* 0x00000000001b7202 */ /* 0x000fe20000000f00 */
[----:B------:R-:W-:Y:S06]  /*147c0*/  BRA `(.L_x_348) ;  /* 0x0000000000107947 */ /* 0x000fec0003800000 */
.L_x_347:
[----:B------:R-:W1:Y:S02]  /*147d0*/  MUFU.RCP R27, R0 ;  /* 0x00000000001b7308 */ /* 0x000e640000001000 */
[----:B-1----:R-:W-:-:S04]  /*147e0*/  FFMA R2, R0, R27, -1 ;  /* 0xbf80000000027423 */ /* 0x002fc8000000001b */
[----:B------:R-:W-:-:S04]  /*147f0*/  FADD.FTZ R2, -R2, -RZ ;  /* 0x800000ff02027221 */ /* 0x000fc80000010100 */
[----:B------:R-:W-:-:S07]  /*14800*/  FFMA R27, R27, R2, R27 ;  /* 0x000000021b1b7223 */ /* 0x000fce000000001b */
.L_x_348:
[----:B------:R-:W-:Y:S05]  /*14810*/  BSYNC B1 ;  /* 0x0000000000017941 */ /* 0x000fea0003800000 */
.L_x_346:
        /* <DEDUP_REMOVED lines=10> */
.L_x_350:
[----:B------:R-:W1:Y:S02]  /*148c0*/  MUFU.RCP R3, R26 ;  /* 0x0000001a00037308 */ /* 0x000e640000001000 */
[----:B-1----:R-:W-:-:S04]  /*148d0*/  FFMA R0, R26, R3, -1 ;  /* 0xbf8000001a007423 */ /* 0x002fc80000000003 */
[----:B------:R-:W-:-:S04]  /*148e0*/  FADD.FTZ R0, -R0, -RZ ;  /* 0x800000ff00007221 */ /* 0x000fc80000010100 */
[----:B------:R-:W-:-:S07]  /*148f0*/  FFMA R26, R3, R0, R3 ;  /* 0x00000000031a7223 */ /* 0x000fce0000000003 */
.L_x_351:
[----:B------:R-:W-:Y:S05]  /*14900*/  BSYNC B1 ;  /* 0x0000000000017941 */ /* 0x000fea0003800000 */
.L_x_349:
        /* <DEDUP_REMOVED lines=10> */
.L_x_353:
[----:B------:R-:W1:Y:S02]  /*149b0*/  MUFU.RCP R0, R25 ;  /* 0x0000001900007308 */ /* 0x000e640000001000 */
[----:B-1----:R-:W-:-:S04]  /*149c0*/  FFMA R2, R25, R0, -1 ;  /* 0xbf80000019027423 */ /* 0x002fc80000000000 */
[----:B------:R-:W-:-:S04]  /*149d0*/  FADD.FTZ R3, -R2, -RZ ;  /* 0x800000ff02037221 */ /* 0x000fc80000010100 */
[----:B------:R-:W-:-:S07]  /*149e0*/  FFMA R25, R0, R3, R0 ;  /* 0x0000000300197223 */ /* 0x000fce0000000000 */
.L_x_354:
[----:B------:R-:W-:Y:S05]  /*149f0*/  BSYNC B1 ;  /* 0x0000000000017941 */ /* 0x000fea0003800000 */
.L_x_352:
        /* <DEDUP_REMOVED lines=10> */
.L_x_356:
[----:B------:R-:W1:Y:S02]  /*14aa0*/  MUFU.RCP R3, R24 ;  /* 0x0000001800037308 */ /* 0x000e640000001000 */
[----:B-1----:R-:W-:-:S04]  /*14ab0*/  FFMA R0, R24, R3, -1 ;  /* 0xbf80000018007423 */ /* 0x002fc80000000003 */
[----:B------:R-:W-:-:S04]  /*14ac0*/  FADD.FTZ R0, -R0, -RZ ;  /* 0x800000ff00007221 */ /* 0x000fc80000010100 */
[----:B------:R-:W-:-:S07]  /*14ad0*/  FFMA R24, R3, R0, R3 ;  /* 0x0000000003187223 */ /* 0x000fce0000000003 */
.L_x_357:
[----:B------:R-:W-:Y:S05]  /*14ae0*/  BSYNC B1 ;  /* 0x0000000000017941 */ /* 0x000fea0003800000 */
.L_x_355:
        /* <DEDUP_REMOVED lines=10> */
.L_x_359:
[----:B------:R-:W1:Y:S02]  /*14b90*/  MUFU.RCP R0, R11 ;  /* 0x0000000b00007308 */ /* 0x000e640000001000 */
[----:B-1----:R-:W-:-:S04]  /*14ba0*/  FFMA R2, R11, R0, -1 ;  /* 0xbf8000000b027423 */ /* 0x002fc80000000000 */
[----:B------:R-:W-:-:S04]  /*14bb0*/  FADD.FTZ R3, -R2, -RZ ;  /* 0x800000ff02037221 */ /* 0x000fc80000010100 */
[----:B------:R-:W-:-:S07]  /*14bc0*/  FFMA R11, R0, R3, R0 ;  /* 0x00000003000b7223 */ /* 0x000fce0000000000 */
.L_x_360:
[----:B------:R-:W-:Y:S05]  /*14bd0*/  BSYNC B1 ;  /* 0x0000000000017941 */ /* 0x000fea0003800000 */
.L_x_358:
        /* <DEDUP_REMOVED lines=10> */
.L_x_362:
[----:B------:R-:W1:Y:S02]  /*14c80*/  MUFU.RCP R3, R10 ;  /* 0x0000000a00037308 */ /* 0x000e640000001000 */
[----:B-1----:R-:W-:-:S04]  /*14c90*/  FFMA R0, R10, R3, -1 ;  /* 0xbf8000000a007423 */ /* 0x002fc80000000003 */
[----:B------:R-:W-:-:S04]  /*14ca0*/  FADD.FTZ R0, -R0, -RZ ;  /* 0x800000ff00007221 */ /* 0x000fc80000010100 */
[----:B------:R-:W-:-:S07]  /*14cb0*/  FFMA R10, R3, R0, R3 ;  /* 0x00000000030a7223 */ /* 0x000fce0000000003 */
.L_x_363:
[----:B------:R-:W-:Y:S05]  /*14cc0*/  BSYNC B1 ;  /* 0x0000000000017941 */ /* 0x000fea0003800000 */
.L_x_361:
        /* <DEDUP_REMOVED lines=10> */
.L_x_365:
[----:B------:R-:W1:Y:S02]  /*14d70*/  MUFU.RCP R0, R37 ;  /* 0x0000002500007308 */ /* 0x000e640000001000 */
[----:B-1----:R-:W-:-:S04]  /*14d80*/  FFMA R2, R37, R0, -1 ;  /* 0xbf80000025027423 */ /* 0x002fc80000000000 */
[----:B------:R-:W-:-:S04]  /*14d90*/  FADD.FTZ R3, -R2, -RZ ;  /* 0x800000ff02037221 */ /* 0x000fc80000010100 */
[----:B------:R-:W-:-:S07]  /*14da0*/  FFMA R37, R0, R3, R0 ;  /* 0x0000000300257223 */ /* 0x000fce0000000000 */
.L_x_366:
[----:B------:R-:W-:Y:S05]  /*14db0*/  BSYNC B1 ;  /* 0x0000000000017941 */ /* 0x000fea0003800000 */
.L_x_364:
        /* <DEDUP_REMOVED lines=10> */
.L_x_368:
[----:B------:R-:W1:Y:S02]  /*14e60*/  MUFU.RCP R3, R36 ;  /* 0x0000002400037308 */ /* 0x000e640000001000 */
[----:B-1----:R-:W-:-:S04]  /*14e70*/  FFMA R0, R36, R3, -1 ;  /* 0xbf80000024007423 */ /* 0x002fc80000000003 */
[----:B------:R-:W-:-:S04]  /*14e80*/  FADD.FTZ R0, -R0, -RZ ;  /* 0x800000ff00007221 */ /* 0x000fc80000010100 */
[----:B------:R-:W-:-:S07]  /*14e90*/  FFMA R36, R3, R0, R3 ;  /* 0x0000000003247223 */ /* 0x000fce0000000003 */
.L_x_369:
[----:B------:R-:W-:Y:S05]  /*14ea0*/  BSYNC B1 ;  /* 0x0000000000017941 */ /* 0x000fea0003800000 */
.L_x_367:
        /* <DEDUP_REMOVED lines=10> */
.L_x_371:
[----:B------:R-:W1:Y:S02]  /*14f50*/  MUFU.RCP R0, R35 ;  /* 0x0000002300007308 */ /* 0x000e640000001000 */
[----:B-1----:R-:W-:-:S04]  /*14f60*/  FFMA R2, R35, R0, -1 ;  /* 0xbf80000023027423 */ /* 0x002fc80000000000 */
[----:B------:R-:W-:-:S04]  /*14f70*/  FADD.FTZ R3, -R2, -RZ ;  /* 0x800000ff02037221 */ /* 0x000fc80000010100 */
[----:B------:R-:W-:-:S07]  /*14f80*/  FFMA R35, R0, R3, R0 ;  /* 0x0000000300237223 */ /* 0x000fce0000000000 */
.L_x_372:
[----:B------:R-:W-:Y:S05]  /*14f90*/  BSYNC B1 ;  /* 0x0000000000017941 */ /* 0x000fea0003800000 */
.L_x_370:
        /* <DEDUP_REMOVED lines=10> */
.L_x_374:
[----:B------:R-:W1:Y:S02]  /*15040*/  MUFU.RCP R3, R34 ;  /* 0x0000002200037308 */ /* 0x000e640000001000 */
[----:B-1----:R-:W-:-:S04]  /*15050*/  FFMA R0, R34, R3, -1 ;  /* 0xbf80000022007423 */ /* 0x002fc80000000003 */
[----:B------:R-:W-:-:S04]  /*15060*/  FADD.FTZ R0, -R0, -RZ ;  /* 0x800000ff00007221 */ /* 0x000fc80000010100 */
[----:B------:R-:W-:-:S07]  /*15070*/  FFMA R34, R3, R0, R3 ;  /* 0x0000000003227223 */ /* 0x000fce0000000003 */
.L_x_375:
[----:B------:R-:W-:Y:S05]  /*15080*/  BSYNC B1 ;  /* 0x0000000000017941 */ /* 0x000fea0003800000 */
.L_x_373:
        /* <DEDUP_REMOVED lines=10> */
.L_x_377:
[----:B------:R-:W1:Y:S02]  /*15130*/  MUFU.RCP R0, R33 ;  /* 0x0000002100007308 */ /* 0x000e640000001000 */
[----:B-1----:R-:W-:-:S04]  /*15140*/  FFMA R2, R33, R0, -1 ;  /* 0xbf80000021027423 */ /* 0x002fc80000000000 */
[----:B------:R-:W-:-:S04]  /*15150*/  FADD.FTZ R3, -R2, -RZ ;  /* 0x800000ff02037221 */ /* 0x000fc80000010100 */
[----:B------:R-:W-:-:S07]  /*15160*/  FFMA R33, R0, R3, R0 ;  /* 0x0000000300217223 */ /* 0x000fce0000000000 */
.L_x_378:
[----:B------:R-:W-:Y:S05]  /*15170*/  BSYNC B1 ;  /* 0x0000000000017941 */ /* 0x000fea0003800000 */
.L_x_376:
        /* <DEDUP_REMOVED lines=10> */
.L_x_380:
[----:B------:R-:W1:Y:S02]  /*15220*/  MUFU.RCP R3, R32 ;  /* 0x0000002000037308 */ /* 0x000e640000001000 */
[----:B-1----:R-:W-:-:S04]  /*15230*/  FFMA R0, R32, R3, -1 ;  /* 0xbf80000020007423 */ /* 0x002fc80000000003 */
[----:B------:R-:W-:-:S04]  /*15240*/  FADD.FTZ R0, -R0, -RZ ;  /* 0x800000ff00007221 */ /* 0x000fc80000010100 */
[----:B------:R-:W-:-:S07]  /*15250*/  FFMA R32, R3, R0, R3 ;  /* 0x0000000003207223 */ /* 0x000fce0000000003 */
.L_x_381:
[----:B------:R-:W-:Y:S05]  /*15260*/  BSYNC B1 ;  /* 0x0000000000017941 */ /* 0x000fea0003800000 */
.L_x_379:
        /* <DEDUP_REMOVED lines=10> */
.L_x_383:
[----:B------:R-:W1:Y:S02]  /*15310*/  MUFU.RCP R0, R31 ;  /* 0x0000001f00007308 */ /* 0x000e640000001000 */
[----:B-1----:R-:W-:-:S04]  /*15320*/  FFMA R2, R31, R0, -1 ;  /* 0xbf8000001f027423 */ /* 0x002fc80000000000 */
[----:B------:R-:W-:-:S04]  /*15330*/  FADD.FTZ R3, -R2, -RZ ;  /* 0x800000ff02037221 */ /* 0x000fc80000010100 */
[----:B------:R-:W-:-:S07]  /*15340*/  FFMA R31, R0, R3, R0 ;  /* 0x00000003001f7223 */ /* 0x000fce0000000000 */
.L_x_384:
[----:B------:R-:W-:Y:S05]  /*15350*/  BSYNC B1 ;  /* 0x0000000000017941 */ /* 0x000fea0003800000 */
.L_x_382:
        /* <DEDUP_REMOVED lines=10> */
.L_x_386:
[----:B------:R-:W1:Y:S02]  /*15400*/  MUFU.RCP R3, R30 ;  /* 0x0000001e00037308 */ /* 0x000e640000001000 */
[----:B-1----:R-:W-:-:S04]  /*15410*/  FFMA R0, R30, R3, -1 ;  /* 0xbf8000001e007423 */ /* 0x002fc80000000003 */
[----:B------:R-:W-:-:S04]  /*15420*/  FADD.FTZ R0, -R0, -RZ ;  /* 0x800000ff00007221 */ /* 0x000fc80000010100 */
[----:B------:R-:W-:-:S07]  /*15430*/  FFMA R30, R3, R0, R3 ;  /* 0x00000000031e7223 */ /* 0x000fce0000000003 */
.L_x_387:
[----:B------:R-:W-:Y:S05]  /*15440*/  BSYNC B1 ;  /* 0x0000000000017941 */ /* 0x000fea0003800000 */
.L_x_385:
        /* <DEDUP_REMOVED lines=10> */
.L_x_389:
[----:B------:R-:W1:Y:S02]  /*154f0*/  MUFU.RCP R0, R29 ;  /* 0x0000001d00007308 */ /* 0x000e640000001000 */
[----:B-1----:R-:W-:-:S04]  /*15500*/  FFMA R2, R29, R0, -1 ;  /* 0xbf8000001d027423 */ /* 0x002fc80000000000 */
[----:B------:R-:W-:-:S04]  /*15510*/  FADD.FTZ R3, -R2, -RZ ;  /* 0x800000ff02037221 */ /* 0x000fc80000010100 */
[----:B------:R-:W-:-:S07]  /*15520*/  FFMA R29, R0, R3, R0 ;  /* 0x00000003001d7223 */ /* 0x000fce0000000000 */
.L_x_390:
[----:B------:R-:W-:Y:S05]  /*15530*/  BSYNC B1 ;  /* 0x0000000000017941 */ /* 0x000fea0003800000 */
.L_x_388:
        /* <DEDUP_REMOVED lines=9> */
.L_x_392:
[----:B------:R-:W1:Y:S02]  /*155d0*/  MUFU.RCP R3, R28 ;  /* 0x0000001c00037308 */ /* 0x000e640000001000 */
[----:B-1----:R-:W-:-:S04]  /*155e0*/  FFMA R0, R28, R3, -1 ;  /* 0xbf8000001c007423 */ /* 0x002fc80000000003 */
[----:B------:R-:W-:-:S04]  /*155f0*/  FADD.FTZ R0, -R0, -RZ ;  /* 0x800000ff00007221 */ /* 0x000fc80000010100 */
[----:B------:R-:W-:-:S07]  /*15600*/  FFMA R0, R3, R0, R3 ;  /* 0x0000000003007223 */ /* 0x000fce0000000003 */
.L_x_393:
[----:B------:R-:W-:Y:S05]  /*15610*/  BSYNC B1 ;  /* 0x0000000000017941 */ /* 0x000fea0003800000 */
.L_x_391:
        /* <DEDUP_REMOVED lines=45> */
.L_x_395:
[----:B------:R-:W-:Y:S05]  /*158f0*/  BSYNC B0 ;  /* 0x0000000000007941 */ /* 0x000fea0003800000 */
.L_x_394:
[----:B------:R-:W-:Y:S06]  /*15900*/  BAR.SYNC.DEFER_BLOCKING 0x1, 0x100 ;  /* 0x0044000000007b1d */ /* 0x000fec0000010000 */
[----:B------:R-:W-:Y:S04]  /*15910*/  BSSY B0, `(.L_x_396) ;  /* 0x0000009000007945 */ /* 0x000fe80003800000 */
[----:B------:R-:W-:Y:S05]  /*15920*/  @P0 BRA `(.L_x_397) ;  /* 0x00000000001c0947 */ /* 0x000fea0003800000 */
[----:B------:R-:W-:-:S13]  /*15930*/  ISETP.NE.AND P2, PT, R154, 0x3, PT ;  /* 0x000000039a00780c */ /* 0x000fda0003f45270 */
[----:B------:R-:W-:Y:S05]  /*15940*/  @!P2 BRA `(.L_x_398) ;  /* 0x000000000004a947 */ /* 0x000fea0003800000 */
[----:B------:R-:W-:Y:S01]  /*15950*/  BPT.TRAP 0x1 ;  /* 0x000000040000795c */ /* 0x000fe20000300000 */
.L_x_398:
[----:B------:R-:W-:-:S04]  /*15960*/  ULEA UR4, UR5, UR49, 0x3 ;  /* 0x0000003105047291 */ /* 0x000fc8000f8e183f */
[----:B------:R-:W-:-:S04]  /*15970*/  UIADD3 UR4, UR4, 0x50, URZ ;  /* 0x0000005004047890 */ /* 0x000fc8000fffe03f */
[----:B------:R-:W-:-:S09]  /*15980*/  UPRMT UR4, UR48, 0x654, UR4 ;  /* 0x0000065430047896 */ /* 0x000fd20008000004 */
[----:B------:R-:W-:Y:S03]  /*15990*/  SYNCS.ARRIVE.TRANS64.RED.A1T0 RZ, [UR4], RZ ;  /* 0x000000ffffff79a7 */ /* 0x000fe60008100404 */
.L_x_397:
[----:B------:R-:W-:Y:S05]  /*159a0*/  BSYNC B0 ;  /* 0x0000000000007941 */ /* 0x000fea0003800000 */
.L_x_396:
        /* <DEDUP_REMOVED lines=8> */
.L_x_401:
        /* <DEDUP_REMOVED lines=8> */
.L_x_1142:
[----:B------:R-:W-:Y:S05]  /*15ab0*/  BSYNC B1 ;  /* 0x0000000000017941 */ /* 0x000fea0003800000 */
.L_x_402:
[----:B------:R-:W-:Y:S05]  /*15ac0*/  @P1 BRA `(.L_x_404) ;  /* 0x0000000000941947 */ /* 0x000fea0003800000 */
[----:B-1----:R-:W-:Y:S01]  /*15ad0*/  LEA R25, R4, R156, 0xd ;  /* 0x0000009c04197211 */ /* 0x002fe200078e68ff */
        /* <DEDUP_REMOVED lines=36> */
.L_x_404:
[----:B------:R-:W-:Y:S02]  /*15d20*/  LOP3.LUT R9, R9, R10, RZ, 0x3c, !PT ;  /* 0x0000000a09097212 */ /* 0x000fe400078e3cff */
[----:B------:R-:W-:-:S07]  /*15d30*/  SEL R4, R2, RZ, P3 ;  /* 0x000000ff02047207 */ /* 0x000fce0001800000 */
.L_x_400:
[----:B------:R-:W-:Y:S05]  /*15d40*/  BSYNC B0 ;  /* 0x0000000000007941 */ /* 0x000fea0003800000 */
.L_x_399:
[----:B------:R-:W3:Y:S04]  /*15d50*/  LDL.LU R10, [R1+0xc0] ;  /* 0x0000c000010a7983 */ /* 0x000ee80000300800 */
[----:B------:R-:W4:Y:S04]  /*15d60*/  LDL.LU R11, [R1+0xc4] ;  /* 0x0000c400010b7983 */ /* 0x000f280000300800 */
[----:B-1----:R-:W5:Y:S04]  /*15d70*/  LDL.LU R24, [R1+0xc8] ;  /* 0x0000c80001187983 */ /* 0x002f680000300800 */
[----:B------:R-:W5:Y:S04]  /*15d80*/  LDL.LU R25, [R1+0xcc] ;  /* 0x0000cc0001197983 */ /* 0x000f680000300800 */
[----:B------:R-:W5:Y:S04]  /*15d90*/  LDL.LU R26, [R1+0xd0] ;  /* 0x0000d000011a7983 */ /* 0x000f680000300800 */
[----:B------:R-:W5:Y:S04]  /*15da0*/  LDL.LU R27, [R1+0xd4] ;  /* 0x0000d400011b7983 */ /* 0x000f680000300800 */
[----:B------:R-:W5:Y:S04]  /*15db0*/  LDL.LU R28, [R1+0xd8] ;  /* 0x0000d800011c7983 */ /* 0x000f680000300800 */
[----:B------:R-:W5:Y:S04]  /*15dc0*/  LDL.LU R29, [R1+0xdc] ;  /* 0x0000dc00011d7983 */ /* 0x000f680000300800 */
[----:B------:R-:W5:Y:S04]  /*15dd0*/  LDL.LU R30, [R1+0xe0] ;  /* 0x0000e000011e7983 */ /* 0x000f680000300800 */
[----:B--2---:R-:W2:Y:S04]  /*15de0*/  LDL.LU R0, [R1+0xe4] ;  /* 0x0000e40001007983 */ /* 0x004ea80000300800 */
[----:B------:R-:W2:Y:S04]  /*15df0*/  LDL.LU R32, [R1+0xe8] ;  /* 0x0000e80001207983 */ /* 0x000ea80000300800 */
[----:B------:R-:W2:Y:S04]  /*15e00*/  LDL.LU R33, [R1+0xec] ;  /* 0x0000ec0001217983 */ /* 0x000ea80000300800 */
[----:B------:R-:W2:Y:S04]  /*15e10*/  LDL.LU R34, [R1+0xf0] ;  /* 0x0000f00001227983 */ /* 0x000ea80000300800 */
[----:B------:R-:W2:Y:S04]  /*15e20*/  LDL.LU R35, [R1+0xf4] ;  /* 0x0000f40001237983 */ /* 0x000ea80000300800 */
[----:B------:R-:W2:Y:S04]  /*15e30*/  LDL.LU R3, [R1+0xf8] ;  /* 0x0000f80001037983 */ /* 0x000ea80000300800 */
[----:B------:R-:W2:Y:S01]  /*15e40*/  LDL.LU R2, [R1+0xfc] ;  /* 0x0000fc0001027983 */ /* 0x000ea20000300800 */
[----:B------:R-:W-:Y:S01]  /*15e50*/  MOV R44, 0x437c0000 ;  /* 0x437c0000002c7802 */ /* 0x000fe20000000f00 */
[----:B------:R-:W-:Y:S01]  /*15e60*/  BSSY B1, `(.L_x_405) ;  /* 0x000009f000017945 */ /* 0x000fe20003800000 */
[C---:B---3--:R-:W-:Y:S01]  /*15e70*/  FFMA R10, R17.reuse, R10, R153 ;  /* 0x0000000a110a7223 */ /* 0x048fe20000000099 */
[C---:B----4-:R-:W-:Y:S01]  /*15e80*/  FFMA R11, R17.reuse, R11, R152 ;  /* 0x0000000b110b7223 */ /* 0x050fe20000000098 */
[C---:B-----5:R-:W-:Y:S01]  /*15e90*/  FFMA R24, R17.reuse, R24, R23 ;  /* 0x0000001811187223 */ /* 0x060fe20000000017 */
[C---:B------:R-:W-:Y:S01]  /*15ea0*/  FFMA R25, R17.reuse, R25, R22 ;  /* 0x0000001911197223 */ /* 0x040fe20000000016 */
[C---:B------:R-:W-:Y:S01]  /*15eb0*/  FFMA R26, R17.reuse, R26, R21 ;  /* 0x0000001a111a7223 */ /* 0x040fe20000000015 */
[C---:B------:R-:W-:Y:S01]  /*15ec0*/  FFMA R27, R17.reuse, R27, R20 ;  /* 0x0000001b111b7223 */ /* 0x040fe20000000014 */
[C---:B------:R-:W-:Y:S01]  /*15ed0*/  FFMA R28, R17.reuse, R28, R19 ;  /* 0x0000001c111c7223 */ /* 0x040fe20000000013 */
[C---:B------:R-:W-:Y:S01]  /*15ee0*/  FFMA R29, R17.reuse, R29, R18 ;  /* 0x0000001d111d7223 */ /* 0x040fe20000000012 */
[C---:B------:R-:W-:Y:S01]  /*15ef0*/  FFMA R30, R17.reuse, R30, R15 ;  /* 0x0000001e111e7223 */ /* 0x040fe2000000000f */
[C---:B--2---:R-:W-:Y:S01]  /*15f00*/  FFMA R31, R17.reuse, R0, R14 ;  /* 0x00000000111f7223 */ /* 0x044fe2000000000e */
[----:B------:R-:W-:Y:S01]  /*15f10*/  MOV R0, 0x3bbb989d ;  /* 0x3bbb989d00007802 */ /* 0x000fe20000000f00 */
[----:B------:R-:W-:-:S04]  /*15f20*/  FFMA R32, R17, R32, R13 ;  /* 0x0000002011207223 */ /* 0x000fc8000000000d */
[-C--:B------:R-:W-:Y:S01]  /*15f30*/  FFMA.SAT R39, -R11, R0.reuse, 0.5 ;  /* 0x3f0000000b277423 */ /* 0x080fe20000002100 */
[-C--:B------:R-:W-:Y:S01]  /*15f40*/  FFMA.SAT R47, -R10, R0.reuse, 0.5 ;  /* 0x3f0000000a2f7423 */ /* 0x080fe20000002100 */
[-C--:B------:R-:W-:Y:S01]  /*15f50*/  FFMA.SAT R41, -R24, R0.reuse, 0.5 ;  /* 0x3f00000018297423 */ /* 0x080fe20000002100 */
[----:B------:R-:W-:Y:S01]  /*15f60*/  FFMA.SAT R49, -R25, R0, 0.5 ;  /* 0x3f00000019317423 */ /* 0x000fe20000002100 */
[-C--:B------:R-:W-:Y:S01]  /*15f70*/  FFMA.RM R46, R39, R44.reuse, 12582913 ;  /* 0x4b400001272e7423 */ /* 0x080fe2000000402c */
[-C--:B------:R-:W-:Y:S01]  /*15f80*/  FFMA.RM R47, R47, R44.reuse, 12582913 ;  /* 0x4b4000012f2f7423 */ /* 0x080fe2000000402c */
[-C--:B------:R-:W-:Y:S01]  /*15f90*/  FFMA.RM R48, R41, R44.reuse, 12582913 ;  /* 0x4b40000129307423 */ /* 0x080fe2000000402c */
[----:B------:R-:W-:Y:S01]  /*15fa0*/  FFMA.RM R49, R49, R44, 12582913 ;  /* 0x4b40000131317423 */ /* 0x000fe2000000402c */
[-C--:B------:R-:W-:Y:S01]  /*15fb0*/  FFMA.SAT R45, -R26, R0.reuse, 0.5 ;  /* 0x3f0000001a2d7423 */ /* 0x080fe20000002100 */
[----:B------:R-:W-:Y:S01]  /*15fc0*/  FFMA.SAT R63, -R27, R0, 0.5 ;  /* 0x3f0000001b3f7423 */ /* 0x000fe20000002100 */
[----:B------:R-:W-:Y:S01]  /*15fd0*/  FADD R43, R48, -12583039 ;  /* 0xcb40007f302b7421 */ /* 0x000fe20000000000 */
[----:B------:R-:W-:Y:S01]  /*15fe0*/  FADD R38, R49, -12583039 ;  /* 0xcb40007f31267421 */ /* 0x000fe20000000000 */
[-C--:B------:R-:W-:Y:S01]  /*15ff0*/  FFMA.RM R50, R45, R44.reuse, 12582913 ;  /* 0x4b4000012d327423 */ /* 0x080fe2000000402c */
[----:B------:R-:W-:Y:S01]  /*16000*/  FFMA.RM R45, R63, R44, 12582913 ;  /* 0x4b4000013f2d7423 */ /* 0x000fe2000000402c */
[----:B------:R-:W-:Y:S01]  /*16010*/  FFMA R36, R17, R3, R6 ;  /* 0x0000000311247223 */ /* 0x000fe20000000006 */
[----:B------:R-:W-:Y:S01]  /*16020*/  FADD R3, R47, -12583039 ;  /* 0xcb40007f2f037421 */ /* 0x000fe20000000000 */
[----:B------:R-:W-:Y:S01]  /*16030*/  FFMA R43, -R24, 1.4426950216293334961, -R43 ;  /* 0x3fb8aa3b182b7823 */ /* 0x000fe2000000092b */
[----:B------:R-:W-:Y:S01]  /*16040*/  FFMA R38, -R25, 1.4426950216293334961, -R38 ;  /* 0x3fb8aa3b19267823 */ /* 0x000fe20000000926 */
[C---:B------:R-:W-:Y:S01]  /*16050*/  FFMA R37, R17.reuse, R2, R5 ;  /* 0x0000000211257223 */ /* 0x040fe20000000005 */
[----:B------:R-:W-:Y:S01]  /*16060*/  FADD R2, R46, -12583039 ;  /* 0xcb40007f2e027421 */ /* 0x000fe20000000000 */
[----:B------:R-:W-:Y:S01]  /*16070*/  FFMA R3, -R10, 1.4426950216293334961, -R3 ;  /* 0x3fb8aa3b0a037823 */ /* 0x000fe20000000903 */
[----:B------:R-:W-:Y:S01]  /*16080*/  FFMA R52, -R24, 1.925963033500011079e-08, R43 ;  /* 0x32a5706018347823 */ /* 0x000fe2000000012b */
[----:B------:R-:W-:Y:S01]  /*16090*/  FFMA R33, R17, R33, R12 ;  /* 0x0000002111217223 */ /* 0x000fe2000000000c */
[----:B------:R-:W-:Y:S01]  /*160a0*/  FFMA R2, -R11, 1.4426950216293334961, -R2 ;  /* 0x3fb8aa3b0b027823 */ /* 0x000fe20000000902 */
[----:B------:R-:W-:Y:S01]  /*160b0*/  FFMA R3, -R10, 1.925963033500011079e-08, R3 ;  /* 0x32a570600a037823 */ /* 0x000fe20000000103 */
[C---:B------:R-:W-:Y:S01]  /*160c0*/  FFMA R35, R17.reuse, R35, R8 ;  /* 0x0000002311237223 */ /* 0x040fe20000000008 */
[----:B------:R-:W-:Y:S01]  /*160d0*/  FFMA R34, R17, R34, R7 ;  /* 0x0000002211227223 */ /* 0x000fe20000000007 */
[----:B------:R-:W-:Y:S01]  /*160e0*/  FFMA R2, -R11, 1.925963033500011079e-08, R2 ;  /* 0x32a570600b027823 */ /* 0x000fe20000000102 */
[----:B------:R1:W-:Y:S01]  /*160f0*/  MUFU.EX2 R55, R3 ;  /* 0x0000000300377308 */ /* 0x0003e20000000800 */
[----:B------:R-:W-:Y:S01]  /*16100*/  FADD R42, R45, -12583039 ;  /* 0xcb40007f2d2a7421 */ /* 0x000fe20000000000 */
[-C--:B------:R-:W-:Y:S01]  /*16110*/  FFMA.SAT R65, -R28, R0.reuse, 0.5 ;  /* 0x3f0000001c417423 */ /* 0x080fe20000002100 */
[----:B------:R-:W-:Y:S01]  /*16120*/  FFMA R54, -R25, 1.925963033500011079e-08, R38 ;  /* 0x32a5706019367823 */ /* 0x000fe20000000126 */
[-C--:B------:R-:W-:Y:S01]  /*16130*/  FFMA.SAT R69, -R30, R0.reuse, 0.5 ;  /* 0x3f0000001e457423 */ /* 0x080fe20000002100 */
[-C--:B------:R-:W-:Y:S01]  /*16140*/  FFMA.SAT R41, -R33, R0.reuse, 0.5 ;  /* 0x3f00000021297423 */ /* 0x080fe20000002100 */
[-C--:B------:R-:W-:Y:S01]  /*16150*/  FFMA.SAT R57, -R35, R0.reuse, 0.5 ;  /* 0x3f00000023397423 */ /* 0x080fe20000002100 */
[-C--:B------:R-:W-:Y:S01]  /*16160*/  FFMA.SAT R59, -R34, R0.reuse, 0.5 ;  /* 0x3f000000223b7423 */ /* 0x080fe20000002100 */
[----:B------:R2:W3:Y:S01]  /*16170*/  MUFU.EX2 R51, R2 ;  /* 0x0000000200337308 */ /* 0x0004e20000000800 */
[----:B-1----:R-:W-:Y:S01]  /*16180*/  FADD R3, R50, -12583039 ;  /* 0xcb40007f32037421 */ /* 0x002fe20000000000 */
[----:B------:R-:W-:Y:S01]  /*16190*/  FFMA R58, -R27, 1.4426950216293334961, -R42 ;  /* 0x3fb8aa3b1b3a7823 */ /* 0x000fe2000000092a */
[-C--:B------:R-:W-:Y:S01]  /*161a0*/  FFMA.SAT R67, -R29, R0.reuse, 0.5 ;  /* 0x3f0000001d437423 */ /* 0x080fe20000002100 */
[-C--:B------:R-:W-:Y:S01]  /*161b0*/  FFMA.SAT R71, -R31, R0.reuse, 0.5 ;  /* 0x3f0000001f477423 */ /* 0x080fe20000002100 */
[----:B------:R-:W-:Y:S01]  /*161c0*/  FFMA R63, -R26, 1.4426950216293334961, -R3 ;  /* 0x3fb8aa3b1a3f7823 */ /* 0x000fe20000000903 */
[-C--:B------:R-:W-:Y:S01]  /*161d0*/  FFMA.SAT R39, -R32, R0.reuse, 0.5 ;  /* 0x3f00000020277423 */ /* 0x080fe20000002100 */
[----:B------:R-:W-:Y:S01]  /*161e0*/  FFMA.SAT R43, -R36, R0, 0.5 ;  /* 0x3f000000242b7423 */ /* 0x000fe20000002100 */
[----:B------:R-:W1:Y:S01]  /*161f0*/  MUFU.EX2 R52, R52 ;  /* 0x0000003400347308 */ /* 0x000e620000000800 */
[----:B------:R-:W-:Y:S01]  /*16200*/  FFMA.RM R40, R65, R44, 12582913 ;  /* 0x4b40000141287423 */ /* 0x000fe2000000402c */
[----:B------:R-:W-:Y:S01]  /*16210*/  FFMA.SAT R61, -R37, R0, 0.5 ;  /* 0x3f000000253d7423 */ /* 0x000fe20000002100 */
[-C--:B------:R-:W-:Y:S01]  /*16220*/  FFMA.RM R3, R69, R44.reuse, 12582913 ;  /* 0x4b40000145037423 */ /* 0x080fe2000000402c */
[----:B------:R-:W-:Y:S01]  /*16230*/  FFMA R56, -R26, 1.925963033500011079e-08, R63 ;  /* 0x32a570601a387823 */ /* 0x000fe2000000013f */
[-C--:B------:R-:W-:Y:S01]  /*16240*/  FFMA.RM R0, R41, R44.reuse, 12582913 ;  /* 0x4b40000129007423 */ /* 0x080fe2000000402c */
[-C--:B------:R-:W-:Y:S01]  /*16250*/  FFMA.RM R42, R57, R44.reuse, 12582913 ;  /* 0x4b400001392a7423 */ /* 0x080fe2000000402c */
[-C--:B------:R-:W-:Y:S01]  /*16260*/  FFMA.RM R41, R59, R44.reuse, 12582913 ;  /* 0x4b4000013b297423 */ /* 0x080fe2000000402c */
[----:B------:R-:W4:Y:S01]  /*16270*/  MUFU.EX2 R54, R54 ;  /* 0x0000003600367308 */ /* 0x000f220000000800 */
[----:B------:R-:W-:Y:S01]  /*16280*/  FFMA R57, -R27, 1.925963033500011079e-08, R58 ;  /* 0x32a570601b397823 */ /* 0x000fe2000000013a */
[----:B------:R-:W-:Y:S01]  /*16290*/  SHF.L.U32 R46, R46, 0x17, RZ ;  /* 0x000000172e2e7819 */ /* 0x000fe200000006ff */
[-C--:B------:R-:W-:Y:S01]  /*162a0*/  FFMA.RM R38, R67, R44.reuse, 12582913 ;  /* 0x4b40000143267423 */ /* 0x080fe2000000402c */
[-C--:B--2---:R-:W-:Y:S01]  /*162b0*/  FFMA.RM R2, R71, R44.reuse, 12582913 ;  /* 0x4b40000147027423 */ /* 0x084fe2000000402c */
[-C--:B------:R-:W-:Y:S01]  /*162c0*/  FFMA.RM R39, R39, R44.reuse, 12582913 ;  /* 0x4b40000127277423 */ /* 0x080fe2000000402c */
[----:B------:R-:W-:Y:S01]  /*162d0*/  FADD R59, R40, -12583039 ;  /* 0xcb40007f283b7421 */ /* 0x000fe20000000000 */
[-C--:B------:R-:W-:Y:S01]  /*162e0*/  FFMA.RM R43, R43, R44.reuse, 12582913 ;  /* 0x4b4000012b2b7423 */ /* 0x080fe2000000402c */
[----:B------:R-:W-:Y:S01]  /*162f0*/  FFMA.RM R44, R61, R44, 12582913 ;  /* 0x4b4000013d2c7423 */ /* 0x000fe2000000402c */
[----:B------:R-:W-:Y:S01]  /*16300*/  FADD R61, R3, -12583039 ;  /* 0xcb40007f033d7421 */ /* 0x000fe20000000000 */
[----:B------:R-:W-:Y:S01]  /*16310*/  SHF.L.U32 R58, R47, 0x17, RZ ;  /* 0x000000172f3a7819 */ /* 0x000fe200000006ff */
[----:B------:R-:W2:Y:S01]  /*16320*/  MUFU.EX2 R56, R56 ;  /* 0x0000003800387308 */ /* 0x000ea20000000800 */
[----:B------:R-:W-:Y:S01]  /*16330*/  FFMA R59, -R28, 1.4426950216293334961, -R59 ;  /* 0x3fb8aa3b1c3b7823 */ /* 0x000fe2000000093b */
[----:B---3--:R-:W-:Y:S01]  /*16340*/  FFMA R47, R46, R51, 1 ;  /* 0x3f8000002e2f7423 */ /* 0x008fe20000000033 */
[----:B------:R-:W-:Y:S01]  /*16350*/  SHF.L.U32 R51, R48, 0x17, RZ ;  /* 0x0000001730337819 */ /* 0x000fe200000006ff */
[----:B------:R-:W-:Y:S01]  /*16360*/  FFMA R61, -R30, 1.4426950216293334961, -R61 ;  /* 0x3fb8aa3b1e3d7823 */ /* 0x000fe2000000093d */
[----:B------:R-:W-:Y:S01]  /*16370*/  FFMA R59, -R28, 1.925963033500011079e-08, R59 ;  /* 0x32a570601c3b7823 */ /* 0x000fe2000000013b */
[----:B------:R-:W-:Y:S01]  /*16380*/  FADD R60, R38, -12583039 ;  /* 0xcb40007f263c7421 */ /* 0x000fe20000000000 */
[----:B------:R-:W-:Y:S01]  /*16390*/  IMAD.SHL.U32 R49, R49, 0x800000, RZ ;  /* 0x0080000031317824 */ /* 0x000fe200078e00ff */
[----:B------:R-:W3:Y:S01]  /*163a0*/  MUFU.EX2 R57, R57 ;  /* 0x0000003900397308 */ /* 0x000ee20000000800 */
[----:B------:R-:W-:Y:S01]  /*163b0*/  FFMA R61, -R30, 1.925963033500011079e-08, R61 ;  /* 0x32a570601e3d7823 */ /* 0x000fe2000000013d */
[----:B-1----:R-:W-:Y:S01]  /*163c0*/  FFMA R48, R51, R52, 1 ;  /* 0x3f80000033307423 */ /* 0x002fe20000000034 */
[----:B------:R-:W-:Y:S01]  /*163d0*/  FADD R51, R39, -12583039 ;  /* 0xcb40007f27337421 */ /* 0x000fe20000000000 */
[----:B------:R-:W-:Y:S01]  /*163e0*/  FFMA R55, R58, R55, 1 ;  /* 0x3f8000003a377423 */ /* 0x000fe20000000037 */
[----:B------:R-:W-:Y:S01]  /*163f0*/  FADD R52, R0, -12583039 ;  /* 0xcb40007f00347421 */ /* 0x000fe20000000000 */
[----:B------:R-:W-:Y:S01]  /*16400*/  FFMA R60, -R29, 1.4426950216293334961, -R60 ;  /* 0x3fb8aa3b1d3c7823 */ /* 0x000fe2000000093c */
[----:B------:R-:W-:Y:S01]  /*16410*/  FADD R62, R2, -12583039 ;  /* 0xcb40007f023e7421 */ /* 0x000fe20000000000 */
[----:B------:R-:W1:Y:S01]  /*16420*/  MUFU.EX2 R58, R59 ;  /* 0x0000003b003a7308 */ /* 0x000e620000000800 */
[----:B----4-:R-:W-:Y:S01]  /*16430*/  FFMA R49, R49, R54, 1 ;  /* 0x3f80000031317423 */ /* 0x010fe20000000036 */
[----:B------:R-:W-:Y:S01]  /*16440*/  FFMA R63, -R32, 1.4426950216293334961, -R51 ;  /* 0x3fb8aa3b203f7823 */ /* 0x000fe20000000933 */
[----:B------:R-:W-:Y:S01]  /*16450*/  SHF.L.U32 R51, R50, 0x17, RZ ;  /* 0x0000001732337819 */ /* 0x000fe200000006ff */
[----:B------:R-:W-:Y:S01]  /*16460*/  FFMA R54, -R33, 1.4426950216293334961, -R52 ;  /* 0x3fb8aa3b21367823 */ /* 0x000fe20000000934 */
[----:B------:R-:W-:Y:S01]  /*16470*/  FFMA R60, -R29, 1.925963033500011079e-08, R60 ;  /* 0x32a570601d3c7823 */ /* 0x000fe2000000013c */
[----:B------:R-:W-:Y:S01]  /*16480*/  SHF.L.U32 R52, R45, 0x17, RZ ;  /* 0x000000172d347819 */ /* 0x000fe200000006ff */
[----:B------:R-:W-:Y:S01]  /*16490*/  FFMA R62, -R31, 1.4426950216293334961, -R62 ;  /* 0x3fb8aa3b1f3e7823 */ /* 0x000fe2000000093e */
[----:B------:R4:W5:Y:S01]  /*164a0*/  MUFU.EX2 R59, R61 ;  /* 0x0000003d003b7308 */ /* 0x0009620000000800 */
[----:B------:R-:W-:Y:S01]  /*164b0*/  FFMA R63, -R32, 1.925963033500011079e-08, R63 ;  /* 0x32a57060203f7823 */ /* 0x000fe2000000013f */
[----:B--2---:R-:W-:Y:S01]  /*164c0*/  FFMA R50, R51, R56, 1 ;  /* 0x3f80000033327423 */ /* 0x004fe20000000038 */
[----:B------:R-:W-:Y:S01]  /*164d0*/  FFMA R62, -R31, 1.925963033500011079e-08, R62 ;  /* 0x32a570601f3e7823 */ /* 0x000fe2000000013e */
[----:B---3--:R-:W-:Y:S01]  /*164e0*/  FFMA R51, R52, R57, 1 ;  /* 0x3f80000034337423 */ /* 0x008fe20000000039 */
[----:B------:R-:W-:Y:S01]  /*164f0*/  SHF.L.U32 R57, R40, 0x17, RZ ;  /* 0x0000001728397819 */ /* 0x000fe200000006ff */
[----:B------:R-:W-:Y:S01]  /*16500*/  FFMA R45, -R33, 1.925963033500011079e-08, R54 ;  /* 0x32a57060212d7823 */ /* 0x000fe20000000136 */
[----:B------:R-:W-:Y:S01]  /*16510*/  FADD R54, R42, -12583039 ;  /* 0xcb40007f2a367421 */ /* 0x000fe20000000000 */
[----:B------:R-:W2:Y:S01]  /*16520*/  MUFU.EX2 R46, R60 ;  /* 0x0000003c002e7308 */ /* 0x000ea20000000800 */
[----:B----4-:R-:W-:Y:S01]  /*16530*/  FADD R61, R41, -12583039 ;  /* 0xcb40007f293d7421 */ /* 0x010fe20000000000 */
[----:B-1----:R-:W-:Y:S01]  /*16540*/  FFMA R52, R57, R58, 1 ;  /* 0x3f80000039347423 */ /* 0x002fe2000000003a */
[----:B------:R-:W-:Y:S01]  /*16550*/  FFMA R54, -R35, 1.4426950216293334961, -R54 ;  /* 0x3fb8aa3b23367823 */ /* 0x000fe20000000936 */
[----:B------:R-:W-:-:S02]  /*16560*/  IMAD.SHL.U32 R0, R0, 0x800000, RZ ;  /* 0x0080000000007824 */ /* 0x000fc400078e00ff */
[C---:B------:R-:W-:Y:S01]  /*16570*/  FFMA R61, -R34.reuse, 1.4426950216293334961, -R61 ;  /* 0x3fb8aa3b223d7823 */ /* 0x040fe2000000093d */
[----:B------:R-:W-:Y:S01]  /*16580*/  FFMA R58, -R35, 1.925963033500011079e-08, R54 ;  /* 0x32a57060233a7823 */ /* 0x000fe20000000136 */
[----:B------:R1:W-:Y:S02]  /*16590*/  MUFU.EX2 R56, R63 ;  /* 0x0000003f00387308 */ /* 0x0003e40000000800 */
[----:B------:R-:W-:Y:S01]  /*165a0*/  FFMA R40, -R34, 1.925963033500011079e-08, R61 ;  /* 0x32a5706022287823 */ /* 0x000fe2000000013d */
[----:B------:R-:W-:Y:S02]  /*165b0*/  SHF.L.U32 R61, R38, 0x17, RZ ;  /* 0x00000017263d7819 */ /* 0x000fe400000006ff */
[----:B------:R-:W-:-:S03]  /*165c0*/  SHF.L.U32 R38, R3, 0x17, RZ ;  /* 0x0000001703267819 */ /* 0x000fc600000006ff */
[----:B------:R3:W4:Y:S01]  /*165d0*/  MUFU.EX2 R60, R62 ;  /* 0x0000003e003c7308 */ /* 0x0007220000000800 */
[----:B-1----:R-:W-:Y:S01]  /*165e0*/  FADD R63, R43, -12583039 ;  /* 0xcb40007f2b3f7421 */ /* 0x002fe20000000000 */
[----:B-----5:R-:W-:Y:S01]  /*165f0*/  FFMA R38, R38, R59, 1 ;  /* 0x3f80000026267423 */ /* 0x020fe2000000003b */
[----:B------:R-:W-:Y:S01]  /*16600*/  SHF.L.U32 R59, R2, 0x17, RZ ;  /* 0x00000017023b7819 */ /* 0x000fe200000006ff */
[----:B--2---:R-:W-:Y:S01]  /*16610*/  FFMA R54, R61, R46, 1 ;  /* 0x3f8000003d367423 */ /* 0x004fe2000000002e */
[----:B------:R-:W-:Y:S01]  /*16620*/  FFMA R63, -R36, 1.4426950216293334961, -R63 ;  /* 0x3fb8aa3b243f7823 */ /* 0x000fe2000000093f */
[----:B------:R-:W-:Y:S02]  /*16630*/  IADD3 R2, R55, 0x1800000, RZ ;  /* 0x0180000037027810 */ /* 0x000fe40007ffe0ff */
[----:B------:R-:W1:Y:S01]  /*16640*/  MUFU.EX2 R45, R45 ;  /* 0x0000002d002d7308 */ /* 0x000e620000000800 */
[----:B---3--:R-:W-:Y:S01]  /*16650*/  FADD R62, R44, -12583039 ;  /* 0xcb40007f2c3e7421 */ /* 0x008fe20000000000 */
[----:B------:R-:W-:Y:S01]  /*16660*/  FFMA R3, -R36, 1.925963033500011079e-08, R63 ;  /* 0x32a5706024037823 */ /* 0x000fe2000000013f */
[----:B------:R-:W-:-:S02]  /*16670*/  LOP3.LUT R2, R2, 0x7f800000, RZ, 0xc0, !PT ;  /* 0x7f80000002027812 */ /* 0x000fc400078ec0ff */
[----:B------:R-:W-:Y:S01]  /*16680*/  FFMA R62, -R37, 1.4426950216293334961, -R62 ;  /* 0x3fb8aa3b253e7823 */ /* 0x000fe2000000093e */
[----:B------:R-:W-:Y:S02]  /*16690*/  SHF.L.U32 R61, R39, 0x17, RZ ;  /* 0x00000017273d7819 */ /* 0x000fe400000006ff */
[----:B------:R2:W3:Y:S01]  /*166a0*/  MUFU.EX2 R57, R40 ;  /* 0x0000002800397308 */ /* 0x0004e20000000800 */
[----:B------:R-:W-:Y:S01]  /*166b0*/  FFMA R62, -R37, 1.925963033500011079e-08, R62 ;  /* 0x32a57060253e7823 */ /* 0x000fe2000000013e */
[----:B------:R-:W-:Y:S01]  /*166c0*/  ISETP.GT.U32.AND P2, PT, R2, 0x1ffffff, PT ;  /* 0x01ffffff0200780c */ /* 0x000fe20003f44070 */
[----:B----4-:R-:W-:Y:S01]  /*166d0*/  FFMA R39, R59, R60, 1 ;  /* 0x3f8000003b277423 */ /* 0x010fe2000000003c */
[----:B------:R-:W-:Y:S02]  /*166e0*/  SHF.L.U32 R2, R41, 0x17, RZ ;  /* 0x0000001729027819 */ /* 0x000fe400000006ff */
[----:B------:R-:W-:Y:S02]  /*166f0*/  SHF.L.U32 R59, R42, 0x17, RZ ;  /* 0x000000172a3b7819 */ /* 0x000fe400000006ff */
[----:B------:R4:W5:Y:S01]  /*16700*/  MUFU.EX2 R46, R58 ;  /* 0x0000003a002e7308 */ /* 0x0009620000000800 */
[----:B--2---:R-:W-:Y:S01]  /*16710*/  FFMA R40, R61, R56, 1 ;  /* 0x3f8000003d287423 */ /* 0x004fe20000000038 */
[----:B------:R-:W-:Y:S01]  /*16720*/  SHF.L.U32 R56, R43, 0x17, RZ ;  /* 0x000000172b387819 */ /* 0x000fe200000006ff */
[----:B-1----:R-:W-:-:S05]  /*16730*/  FFMA R41, R0, R45, 1 ;  /* 0x3f80000000297423 */ /* 0x002fca000000002d */
[----:B------:R-:W1:Y:S01]  /*16740*/  MUFU.EX2 R3, R3 ;  /* 0x0000000300037308 */ /* 0x000e620000000800 */
[----:B----4-:R-:W-:Y:S01]  /*16750*/  SHF.L.U32 R58, R44, 0x17, RZ ;  /* 0x000000172c3a7819 */ /* 0x010fe200000006ff */
[----:B---3--:R-:W-:-:S06]  /*16760*/  FFMA R42, R2, R57, 1 ;  /* 0x3f800000022a7423 */ /* 0x008fcc0000000039 */
[----:B------:R-:W2:Y:S01]  /*16770*/  MUFU.EX2 R63, R62 ;  /* 0x0000003e003f7308 */ /* 0x000ea20000000800 */
[----:B-----5:R-:W-:Y:S01]  /*16780*/  FFMA R43, R59, R46, 1 ;  /* 0x3f8000003b2b7423 */ /* 0x020fe2000000002e */
[----:B-1----:R-:W-:Y:S01]  /*16790*/  FFMA R44, R56, R3, 1 ;  /* 0x3f800000382c7423 */ /* 0x002fe20000000003 */
[----:B--2---:R-:W-:Y:S01]  /*167a0*/  FFMA R45, R58, R63, 1 ;  /* 0x3f8000003a2d7423 */ /* 0x004fe2000000003f */
[----:B------:R-:W-:Y:S06]  /*167b0*/  @P2 BRA `(.L_x_406) ;  /* 0x0000000000142947 */ /* 0x000fec0003800000 */
[----:B------:R-:W-:Y:S02]  /*167c0*/  MOV R0, R55 ;  /* 0x0000003700007202 */ /* 0x000fe40000000f00 */
[----:B------:R-:W-:-:S07]  /*167d0*/  MOV R2, 0x167f0 ;  /* 0x000167f000027802 */ /* 0x000fce0000000f00 */
[----:B------:R-:W-:Y:S05]  /*167e0*/  CALL.REL.NOINC `($__internal_0_$__cuda_sm20_rcp_rn_f32_slowpath) ;  /* 0x0000018000907944 */ /* 0x000fea0003c00000 */
[----:B------:R-:W-:Y:S01]  /*167f0*/  MOV R46, R0 ;  /* 0x00000000002e7202 */ /* 0x000fe20000000f00 */
[----:B------:R-:W-:Y:S06]  /*16800*/  BRA `(.L_x_407) ;  /* 0x0000000000107947 */ /* 0x000fec0003800000 */
.L_x_406:
[----:B------:R-:W1:Y:S02]  /*16810*/  MUFU.RCP R46, R55 ;  /* 0x00000037002e7308 */ /* 0x000e640000001000 */
[----:B-1----:R-:W-:-:S04]  /*16820*/  FFMA R0, R55, R46, -1 ;  /* 0xbf80000037007423 */ /* 0x002fc8000000002e */
[----:B------:R-:W-:-:S04]  /*16830*/  FADD.FTZ R3, -R0, -RZ ;  /* 0x800000ff00037221 */ /* 0x000fc80000010100 */
[----:B------:R-:W-:-:S07]  /*16840*/  FFMA R46, R46, R3, R46 ;  /* 0x000000032e2e7223 */ /* 0x000fce000000002e */
.L_x_407:
[----:B------:R-:W-:Y:S05]  /*16850*/  BSYNC B1 ;  /* 0x0000000000017941 */ /* 0x000fea0003800000 */
.L_x_405:
        /* <DEDUP_REMOVED lines=8> */
[----:B------:R-:W-:Y:S01]  /*168e0*/  IMAD.MOV.U32 R47, RZ, RZ, R0 ;  /* 0x000000ffff2f7224 */ /* 0x000fe200078e0000 */
[----:B------:R-:W-:Y:S06]  /*168f0*/  BRA `(.L_x_410) ;  /* 0x0000000000107947 */ /* 0x000fec0003800000 */
.L_x_409:
[----:B------:R-:W1:Y:S02]  /*16900*/  MUFU.RCP R0, R47 ;  /* 0x0000002f00007308 */ /* 0x000e640000001000 */
[----:B-1----:R-:W-:-:S04]  /*16910*/  FFMA R2, R47, R0, -1 ;  /* 0xbf8000002f027423 */ /* 0x002fc80000000000 */
[----:B------:R-:W-:-:S04]  /*16920*/  FADD.FTZ R3, -R2, -RZ ;  /* 0x800000ff02037221 */ /* 0x000fc80000010100 */
[----:B------:R-:W-:-:S07]  /*16930*/  FFMA R47, R0, R3, R0 ;  /* 0x00000003002f7223 */ /* 0x000fce0000000000 */
.L_x_410:
[----:B------:R-:W-:Y:S05]  /*16940*/  BSYNC B1 ;  /* 0x0000000000017941 */ /* 0x000fea0003800000 */
.L_x_408:
        /* <DEDUP_REMOVED lines=10> */
.L_x_412:
[----:B------:R-:W1:Y:S02]  /*169f0*/  MUFU.RCP R3, R48 ;  /* 0x0000003000037308 */ /* 0x000e640000001000 */
[----:B-1----:R-:W-:-:S04]  /*16a00*/  FFMA R0, R48, R3, -1 ;  /* 0xbf80000030007423 */ /* 0x002fc80000000003 */
[----:B------:R-:W-:-:S04]  /*16a10*/  FADD.FTZ R0, -R0, -RZ ;  /* 0x800000ff00007221 */ /* 0x000fc80000010100 */
[----:B------:R-:W-:-:S07]  /*16a20*/  FFMA R48, R3, R0, R3 ;  /* 0x0000000003307223 */ /* 0x000fce0000000003 */
.L_x_413:
[----:B------:R-:W-:Y:S05]  /*16a30*/  BSYNC B1 ;  /* 0x0000000000017941 */ /* 0x000fea0003800000 */
.L_x_411:
        /* <DEDUP_REMOVED lines=10> */
.L_x_415:
[----:B------:R-:W1:Y:S02]  /*16ae0*/  MUFU.RCP R0, R49 ;  /* 0x0000003100007308 */ /* 0x000e640000001000 */
[----:B-1----:R-:W-:-:S04]  /*16af0*/  FFMA R2, R49, R0, -1 ;  /* 0xbf80000031027423 */ /* 0x002fc80000000000 */
[----:B------:R-:W-:-:S04]  /*16b00*/  FADD.FTZ R3, -R2, -RZ ;  /* 0x800000ff02037221 */ /* 0x000fc80000010100 */
[----:B------:R-:W-:-:S07]  /*16b10*/  FFMA R49, R0, R3, R0 ;  /* 0x0000000300317223 */ /* 0x000fce0000000000 */
.L_x_416:
[----:B------:R-:W-:Y:S05]  /*16b20*/  BSYNC B1 ;  /* 0x0000000000017941 */ /* 0x000fea0003800000 */
.L_x_414:
        /* <DEDUP_REMOVED lines=10> */
.L_x_418:
[----:B------:R-:W1:Y:S02]  /*16bd0*/  MUFU.RCP R3, R50 ;  /* 0x0000003200037308 */ /* 0x000e640000001000 */
[----:B-1----:R-:W-:-:S04]  /*16be0*/  FFMA R0, R50, R3, -1 ;  /* 0xbf80000032007423 */ /* 0x002fc80000000003 */
[----:B------:R-:W-:-:S04]  /*16bf0*/  FADD.FTZ R0, -R0, -RZ ;  /* 0x800000ff00007221 */ /* 0x000fc80000010100 */
[----:B------:R-:W-:-:S07]  /*16c00*/  FFMA R50, R3, R0, R3 ;  /* 0x0000000003327223 */ /* 0x000fce0000000003 */
.L_x_419:
[----:B------:R-:W-:Y:S05]  /*16c10*/  BSYNC B1 ;  /* 0x0000000000017941 */ /* 0x000fea0003800000 */
.L_x_417:
        /* <DEDUP_REMOVED lines=10> */
.L_x_421:
[----:B------:R-:W1:Y:S02]  /*16cc0*/  MUFU.RCP R0, R51 ;  /* 0x0000003300007308 */ /* 0x000e640000001000 */
[----:B-1----:R-:W-:-:S04]  /*16cd0*/  FFMA R2, R51, R0, -1 ;  /* 0xbf80000033027423 */ /* 0x002fc80000000000 */
[----:B------:R-:W-:-:S04]  /*16ce0*/  FADD.FTZ R3, -R2, -RZ ;  /* 0x800000ff02037221 */ /* 0x000fc80000010100 */
[----:B------:R-:W-:-:S07]  /*16cf0*/  FFMA R51, R0, R3, R0 ;  /* 0x0000000300337223 */ /* 0x000fce0000000000 */
.L_x_422:
[----:B------:R-:W-:Y:S05]  /*16d00*/  BSYNC B1 ;  /* 0x0000000000017941 */ /* 0x000fea0003800000 */
.L_x_420:
        /* <DEDUP_REMOVED lines=10> */
.L_x_424:
[----:B------:R-:W1:Y:S02]  /*16db0*/  MUFU.RCP R3, R52 ;  /* 0x0000003400037308 */ /* 0x000e640000001000 */
[----:B-1----:R-:W-:-:S04]  /*16dc0*/  FFMA R0, R52, R3, -1 ;  /* 0xbf80000034007423 */ /* 0x002fc80000000003 */
[----:B------:R-:W-:-:S04]  /*16dd0*/  FADD.FTZ R0, -R0, -RZ ;  /* 0x800000ff00007221 */ /* 0x000fc80000010100 */
[----:B------:R-:W-:-:S07]  /*16de0*/  FFMA R52, R3, R0, R3 ;  /* 0x0000000003347223 */ /* 0x000fce0000000003 */
.L_x_425:
[----:B------:R-:W-:Y:S05]  /*16df0*/  BSYNC B1 ;  /* 0x0000000000017941 */ /* 0x000fea0003800000 */
.L_x_423:
        /* <DEDUP_REMOVED lines=10> */
.L_x_427:
[----:B------:R-:W1:Y:S02]  /*16ea0*/  MUFU.RCP R3, R54 ;  /* 0x0000003600037308 */ /* 0x000e640000001000 */
[----:B-1----:R-:W-:-:S04]  /*16eb0*/  FFMA R0, R54, R3, -1 ;  /* 0xbf80000036007423 */ /* 0x002fc80000000003 */
[----:B------:R-:W-:-:S04]  /*16ec0*/  FADD.FTZ R0, -R0, -RZ ;  /* 0x800000ff00007221 */ /* 0x000fc80000010100 */
[----:B------:R-:W-:-:S07]  /*16ed0*/  FFMA R54, R3, R0, R3 ;  /* 0x0000000003367223 */ /* 0x000fce0000000003 */
.L_x_428:
[----:B------:R-:W-:Y:S05]  /*16ee0*/  BSYNC B1 ;  /* 0x0000000000017941 */ /* 0x000fea0003800000 */
.L_x_426:
        /* <DEDUP_REMOVED lines=10> */
.L_x_430:
[----:B------:R-:W1:Y:S02]  /*16f90*/  MUFU.RCP R3, R38 ;  /* 0x0000002600037308 */ /* 0x000e640000001000 */
[----:B-1----:R-:W-:-:S04]  /*16fa0*/  FFMA R0, R38, R3, -1 ;  /* 0xbf80000026007423 */ /* 0x002fc80000000003 */
[----:B------:R-:W-:-:S04]  /*16fb0*/  FADD.FTZ R0, -R0, -RZ ;  /* 0x800000ff00007221 */ /* 0x000fc80000010100 */
[----:B------:R-:W-:-:S07]  /*16fc0*/  FFMA R38, R3, R0, R3 ;  /* 0x0000000003267223 */ /* 0x000fce0000000003 */
.L_x_431:
[----:B------:R-:W-:Y:S05]  /*16fd0*/  BSYNC B1 ;  /* 0x0000000000017941 */ /* 0x000fea0003800000 */
.L_x_429:
        /* <DEDUP_REMOVED lines=10> */
.L_x_433:
[----:B------:R-:W1:Y:S02]  /*17080*/  MUFU.RCP R0, R39 ;  /* 0x0000002700007308 */ /* 0x000e640000001000 */
[----:B-1----:R-:W-:-:S04]  /*17090*/  FFMA R2, R39, R0, -1 ;  /* 0xbf80000027027423 */ /* 0x002fc80000000000 */
[----:B------:R-:W-:-:S04]  /*170a0*/  FADD.FTZ R3, -R2, -RZ ;  /* 0x800000ff02037221 */ /* 0x000fc80000010100 */
[----:B------:R-:W-:-:S07]  /*170b0*/  FFMA R39, R0, R3, R0 ;  /* 0x0000000300277223 */ /* 0x000fce0000000000 */
.L_x_434:
[----:B------:R-:W-:Y:S05]  /*170c0*/  BSYNC B1 ;  /* 0x0000000000017941 */ /* 0x000fea0003800000 */
.L_x_432:
        /* <DEDUP_REMOVED lines=10> */
.L_x_436:
[----:B------:R-:W1:Y:S02]  /*17170*/  MUFU.RCP R3, R40 ;  /* 0x0000002800037308 */ /* 0x000e640000001000 */
[----:B-1----:R-:W-:-:S04]  /*17180*/  FFMA R0, R40, R3, -1 ;  /* 0xbf80000028007423 */ /* 0x002fc80000000003 */
[----:B------:R-:W-:-:S04]  /*17190*/  FADD.FTZ R0, -R0, -RZ ;  /* 0x800000ff00007221 */ /* 0x000fc80000010100 */
[----:B------:R-:W-:-:S07]  /*171a0*/  FFMA R40, R3, R0, R3 ;  /* 0x0000000003287223 */ /* 0x000fce0000000003 */
.L_x_437:
[----:B------:R-:W-:Y:S05]  /*171b0*/  BSYNC B1 ;  /* 0x0000000000017941 */ /* 0x000fea0003800000 */
.L_x_435:
        /* <DEDUP_REMOVED lines=10> */
.L_x_439:
[----:B------:R-:W1:Y:S02]  /*17260*/  MUFU.RCP R0, R41 ;  /* 0x0000002900007308 */ /* 0x000e640000001000 */
[----:B-1----:R-:W-:-:S04]  /*17270*/  FFMA R2, R41, R0, -1 ;  /* 0xbf80000029027423 */ /* 0x002fc80000000000 */
[----:B------:R-:W-:-:S04]  /*17280*/  FADD.FTZ R3, -R2, -RZ ;  /* 0x800000ff02037221 */ /* 0x000fc80000010100 */
[----:B------:R-:W-:-:S07]  /*17290*/  FFMA R41, R0, R3, R0 ;  /* 0x0000000300297223 */ /* 0x000fce0000000000 */
.L_x_440:
[----:B------:R-:W-:Y:S05]  /*172a0*/  BSYNC B1 ;  /* 0x0000000000017941 */ /* 0x000fea0003800000 */
.L_x_438:
        /* <DEDUP_REMOVED lines=10> */
.L_x_442:
[----:B------:R-:W1:Y:S02]  /*17350*/  MUFU.RCP R3, R42 ;  /* 0x0000002a00037308 */ /* 0x000e640000001000 */
[----:B-1----:R-:W-:-:S04]  /*17360*/  FFMA R0, R42, R3, -1 ;  /* 0xbf8000002a007423 */ /* 0x002fc80000000003 */
[----:B------:R-:W-:-:S04]  /*17370*/  FADD.FTZ R0, -R0, -RZ ;  /* 0x800000ff00007221 */ /* 0x000fc80000010100 */
[----:B------:R-:W-:-:S07]  /*17380*/  FFMA R42, R3, R0, R3 ;  /* 0x00000000032a7223 */ /* 0x000fce0000000003 */
.L_x_443:
[----:B------:R-:W-:Y:S05]  /*17390*/  BSYNC B1 ;  /* 0x0000000000017941 */ /* 0x000fea0003800000 */
.L_x_441:
        /* <DEDUP_REMOVED lines=10> */
.L_x_445:
[----:B------:R-:W1:Y:S02]  /*17440*/  MUFU.RCP R0, R43 ;  /* 0x0000002b00007308 */ /* 0x000e640000001000 */
[----:B-1----:R-:W-:-:S04]  /*17450*/  FFMA R2, R43, R0, -1 ;  /* 0xbf8000002b027423 */ /* 0x002fc80000000000 */
[----:B------:R-:W-:-:S04]  /*17460*/  FADD.FTZ R3, -R2, -RZ ;  /* 0x800000ff02037221 */ /* 0x000fc80000010100 */
[----:B------:R-:W-:-:S07]  /*17470*/  FFMA R43, R0, R3, R0 ;  /* 0x00000003002b7223 */ /* 0x000fce0000000000 */
.L_x_446:
[----:B------:R-:W-:Y:S05]  /*17480*/  BSYNC B1 ;  /* 0x0000000000017941 */ /* 0x000fea0003800000 */
.L_x_444:
        /* <DEDUP_REMOVED lines=10> */
.L_x_448:
[----:B------:R-:W1:Y:S02]  /*17530*/  MUFU.RCP R3, R44 ;  /* 0x0000002c00037308 */ /* 0x000e640000001000 */
[----:B-1----:R-:W-:-:S04]  /*17540*/  FFMA R0, R44, R3, -1 ;  /* 0xbf8000002c007423 */ /* 0x002fc80000000003 */
[----:B------:R-:W-:-:S04]  /*17550*/  FADD.FTZ R0, -R0, -RZ ;  /* 0x800000ff00007221 */ /* 0x000fc80000010100 */
[----:B------:R-:W-:-:S07]  /*17560*/  FFMA R44, R3, R0, R3 ;  /* 0x00000000032c7223 */ /* 0x000fce0000000003 */
.L_x_449:
[----:B------:R-:W-:Y:S05]  /*17570*/  BSYNC B1 ;  /* 0x0000000000017941 */ /* 0x000fea0003800000 */
.L_x_447:
        /* <DEDUP_REMOVED lines=9> */
.L_x_451:
[----:B------:R-:W1:Y:S02]  /*17610*/  MUFU.RCP R0, R45 ;  /* 0x0000002d00007308 */ /* 0x000e640000001000 */
[----:B-1----:R-:W-:-:S04]  /*17620*/  FFMA R2, R45, R0, -1 ;  /* 0xbf8000002d027423 */ /* 0x002fc80000000000 */
[----:B------:R-:W-:-:S04]  /*17630*/  FADD.FTZ R3, -R2, -RZ ;  /* 0x800000ff02037221 */ /* 0x000fc80000010100 */
[----:B------:R-:W-:-:S07]  /*17640*/  FFMA R0, R0, R3, R0 ;  /* 0x0000000300007223 */ /* 0x000fce0000000000 */
.L_x_452:
[----:B------:R-:W-:Y:S05]  /*17650*/  BSYNC B1 ;  /* 0x0000000000017941 */ /* 0x000fea0003800000 */
.L_x_450:
        /* <DEDUP_REMOVED lines=45> */
.L_x_454:
[----:B------:R-:W-:Y:S05]  /*17930*/  BSYNC B0 ;  /* 0x0000000000007941 */ /* 0x000fea0003800000 */
.L_x_453:
[----:B------:R-:W-:Y:S06]  /*17940*/  BAR.SYNC.DEFER_BLOCKING 0x1, 0x100 ;  /* 0x0044000000007b1d */ /* 0x000fec0000010000 */
[----:B------:R-:W-:Y:S04]  /*17950*/  BSSY B0, `(.L_x_455) ;  /* 0x0000009000007945 */ /* 0x000fe80003800000 */
[----:B------:R-:W-:Y:S05]  /*17960*/  @P0 BRA `(.L_x_456) ;  /* 0x00000000001c0947 */ /* 0x000fea0003800000 */
[----:B------:R-:W-:-:S13]  /*17970*/  ISETP.NE.AND P2, PT, R154, 0x3, PT ;  /* 0x000000039a00780c */ /* 0x000fda0003f45270 */
[----:B------:R-:W-:Y:S05]  /*17980*/  @!P2 BRA `(.L_x_457) ;  /* 0x000000000004a947 */ /* 0x000fea0003800000 */
[----:B------:R-:W-:Y:S01]  /*17990*/  BPT.TRAP 0x1 ;  /* 0x000000040000795c */ /* 0x000fe20000300000 */
.L_x_457:
[----:B------:R-:W-:-:S04]  /*179a0*/  ULEA UR4, UR5, UR49, 0x3 ;  /* 0x0000003105047291 */ /* 0x000fc8000f8e183f */
[----:B------:R-:W-:-:S04]  /*179b0*/  UIADD3 UR4, UR4, 0x50, URZ ;  /* 0x0000005004047890 */ /* 0x000fc8000fffe03f */
[----:B------:R-:W-:-:S09]  /*179c0*/  UPRMT UR4, UR48, 0x654, UR4 ;  /* 0x0000065430047896 */ /* 0x000fd20008000004 */
[----:B------:R-:W-:Y:S03]  /*179d0*/  SYNCS.ARRIVE.TRANS64.RED.A1T0 RZ, [UR4], RZ ;  /* 0x000000ffffff79a7 */ /* 0x000fe60008100404 */
.L_x_456:
[----:B------:R-:W-:Y:S05]  /*179e0*/  BSYNC B0 ;  /* 0x0000000000007941 */ /* 0x000fea0003800000 */
.L_x_455:
        /* <DEDUP_REMOVED lines=8> */
.L_x_460:
        /* <DEDUP_REMOVED lines=8> */
.L_x_1143:
[----:B------:R-:W-:Y:S05]  /*17af0*/  BSYNC B1 ;  /* 0x0000000000017941 */ /* 0x000fea0003800000 */
.L_x_461:
[----:B------:R-:W-:Y:S05]  /*17b00*/  @P1 BRA `(.L_x_463) ;  /* 0x0000000000941947 */ /* 0x000fea0003800000 */
[----:B-1----:R-:W-:Y:S01]  /*17b10*/  LEA R25, R4, R156, 0xd ;  /* 0x0000009c04197211 */ /* 0x002fe200078e68ff */
[----:B------:R-:W-:Y:S05]  /*17b20*/  WARPSYNC.ALL ;  /* 0x0000000000007948 */ /* 0x000fea0003800000 */
[----:B------:R-:W-:Y:S01]  /*17b30*/  LEA R4, R164, R25, 0x1 ;  /* 0x00000019a4047211 */ /* 0x000fe200078e08ff */
[----:B------:R-:W1:Y:S05]  /*17b40*/  LDSM.16.M88.4 R12, [R25] ;  /* 0x00000000190c783b */ /* 0x000e6a0000000200 */
[----:B------:R-:W3:Y:S01]  /*17b50*/  LDSM.16.M88.4 R4, [R4] ;  /* 0x000000000404783b */ /* 0x000ee20000000200 */
[----:B-1----:R-:W-:Y:S01]  /*17b60*/  SHF.L.U32 R23, R13, 0x10, RZ ;  /* 0x000000100d177819 */ /* 0x002fe200000006ff */
[----:B------:R-:W-:Y:S01]  /*17b70*/  IMAD.U32 R153, R12, 0x10000, RZ ;  /* 0x000100000c997824 */ /* 0x000fe200078e00ff */
[----:B------:R-:W-:-:S02]  /*17b80*/  SHF.L.U32 R19, R15, 0x10, RZ ;  /* 0x000000100f137819 */ /* 0x000fc400000006ff */
[----:B------:R-:W-:Y:S01]  /*17b90*/  LOP3.LUT R13, R13, 0xffff0000, RZ, 0xc0, !PT ;  /* 0xffff00000d0d7812 */ /* 0x000fe200078ec0ff */
[C---:B------:R-:W-:Y:S01]  /*17ba0*/  FMUL R153, R16.reuse, R153 ;  /* 0x0000009910997220 */ /* 0x040fe20000400000 */
[----:B---3--:R-:W-:Y:S01]  /*17bb0*/  SHF.L.U32 R29, R5, 0x10, RZ ;  /* 0x00000010051d7819 */ /* 0x008fe200000006ff */
[C---:B------:R-:W-:Y:S01]  /*17bc0*/  FMUL R23, R16.reuse, R23 ;  /* 0x0000001710177220 */ /* 0x040fe20000400000 */
[----:B------:R-:W-:Y:S01]  /*17bd0*/  LOP3.LUT R15, R15, 0xffff0000, RZ, 0xc0, !PT ;  /* 0xffff00000f0f7812 */ /* 0x000fe200078ec0ff */
[C---:B------:R-:W-:Y:S01]  /*17be0*/  FMUL R22, R16.reuse, R13 ;  /* 0x0000000d10167220 */ /* 0x040fe20000400000 */
[----:B------:R-:W-:Y:S01]  /*17bf0*/  LOP3.LUT R5, R5, 0xffff0000, RZ, 0xc0, !PT ;  /* 0xffff000005057812 */ /* 0x000fe200078ec0ff */
        /* <DEDUP_REMOVED lines=22> */
.L_x_463:
[----:B------:R-:W-:Y:S02]  /*17d60*/  LOP3.LUT R9, R9, R10, RZ, 0x3c, !PT ;  /* 0x0000000a09097212 */ /* 0x000fe400078e3cff */
[----:B------:R-:W-:-:S07]  /*17d70*/  SEL R4, R2, RZ, P3 ;  /* 0x000000ff02047207 */ /* 0x000fce0001800000 */
.L_x_459:
[----:B------:R-:W-:Y:S05]  /*17d80*/  BSYNC B0 ;  /* 0x0000000000007941 */ /* 0x000fea0003800000 */
.L_x_458:
[----:B--2---:R-:W-:Y:S01]  /*17d90*/  MOV R3, 0x3bbb989d ;  /* 0x3bbb989d00037802 */ /* 0x004fe20000000f00 */
[C---:B------:R-:W-:Y:S01]  /*17da0*/  FFMA R73, R17.reuse, R73, R152 ;  /* 0x0000004911497223 */ /* 0x040fe20000000098 */
[----:B------:R-:W-:Y:S02]  /*17db0*/  IMAD.MOV.U32 R0, RZ, RZ, 0x437c0000 ;  /* 0x437c0000ff007424 */ /* 0x000fe400078e00ff */
[C---:B------:R-:W-:Y:S01]  /*17dc0*/  FFMA R74, R17.reuse, R74, R23 ;  /* 0x0000004a114a7223 */ /* 0x040fe20000000017 */
[----:B------:R-:W-:Y:S01]  /*17dd0*/  FFMA R75, R17, R75, R22 ;  /* 0x0000004b114b7223 */ /* 0x000fe20000000016 */
[----:B-1----:R-:W-:Y:S01]  /*17de0*/  FFMA.SAT R27, -R73, R3, 0.5 ;  /* 0x3f000000491b7423 */ /* 0x002fe20000002103 */
[C---:B------:R-:W-:Y:S01]  /*17df0*/  FFMA R77, R17.reuse, R77, R20 ;  /* 0x0000004d114d7223 */ /* 0x040fe20000000014 */
[----:B------:R-:W-:Y:S01]  /*17e00*/  FFMA R72, R17, R72, R153 ;  /* 0x0000004811487223 */ /* 0x000fe20000000099 */
[-C--:B------:R-:W-:Y:S01]  /*17e10*/  FFMA.SAT R29, -R75, R3.reuse, 0.5 ;  /* 0x3f0000004b1d7423 */ /* 0x080fe20000002103 */
[----:B------:R-:W-:Y:S01]  /*17e20*/  FFMA.RM R2, R27, R0, 12582913 ;  /* 0x4b4000011b027423 */ /* 0x000fe20000004000 */
[-C--:B------:R-:W-:Y:S01]  /*17e30*/  FFMA.SAT R27, -R74, R3.reuse, 0.5 ;  /* 0x3f0000004a1b7423 */ /* 0x080fe20000002103 */
[C---:B------:R-:W-:Y:S01]  /*17e40*/  FFMA R78, R17.reuse, R78, R19 ;  /* 0x0000004e114e7223 */ /* 0x040fe20000000013 */
[----:B------:R-:W-:Y:S01]  /*17e50*/  FFMA R80, R17, R80, R15 ;  /* 0x0000005011507223 */ /* 0x000fe2000000000f */
[----:B------:R-:W-:Y:S01]  /*17e60*/  FADD R24, R2, -12583039 ;  /* 0xcb40007f02187421 */ /* 0x000fe20000000000 */
[----:B------:R-:W-:Y:S01]  /*17e70*/  FFMA.RM R10, R27, R0, 12582913 ;  /* 0x4b4000011b0a7423 */ /* 0x000fe20000004000 */
[-C--:B------:R-:W-:Y:S01]  /*17e80*/  FFMA.SAT R11, -R72, R3.reuse, 0.5 ;  /* 0x3f000000480b7423 */ /* 0x080fe20000002103 */
[-C--:B------:R-:W-:Y:S01]  /*17e90*/  FFMA.SAT R31, -R78, R3.reuse, 0.5 ;  /* 0x3f0000004e1f7423 */ /* 0x080fe20000002103 */
[----:B------:R-:W-:Y:S01]  /*17ea0*/  FFMA R24, -R73, 1.4426950216293334961, -R24 ;  /* 0x3fb8aa3b49187823 */ /* 0x000fe20000000918 */
[----:B------:R-:W-:Y:S01]  /*17eb0*/  FADD R27, R10, -12583039 ;  /* 0xcb40007f0a1b7421 */ /* 0x000fe20000000000 */
[----:B------:R-:W-:Y:S01]  /*17ec0*/  FFMA R76, R17, R76, R21 ;  /* 0x0000004c114c7223 */ /* 0x000fe20000000015 */
[-C--:B------:R-:W-:Y:S01]  /*17ed0*/  FFMA.SAT R39, -R80, R3.reuse, 0.5 ;  /* 0x3f00000050277423 */ /* 0x080fe20000002103 */
[----:B------:R-:W-:Y:S01]  /*17ee0*/  FFMA R33, -R73, 1.925963033500011079e-08, R24 ;  /* 0x32a5706049217823 */ /* 0x000fe20000000118 */
[----:B------:R-:W-:Y:S01]  /*17ef0*/  FFMA R27, -R74, 1.4426950216293334961, -R27 ;  /* 0x3fb8aa3b4a1b7823 */ /* 0x000fe2000000091b */
[-C--:B------:R-:W-:Y:S01]  /*17f00*/  FFMA.RM R24, R29, R0.reuse, 12582913 ;  /* 0x4b4000011d187423 */ /* 0x080fe20000004000 */
[-C--:B------:R-:W-:Y:S01]  /*17f10*/  FFMA.RM R11, R11, R0.reuse, 12582913 ;  /* 0x4b4000010b0b7423 */ /* 0x080fe20000004000 */
[-C--:B------:R-:W-:Y:S01]  /*17f20*/  FFMA.SAT R29, -R76, R3.reuse, 0.5 ;  /* 0x3f0000004c1d7423 */ /* 0x080fe20000002103 */
[----:B------:R-:W-:Y:S01]  /*17f30*/  FFMA R36, -R74, 1.925963033500011079e-08, R27 ;  /* 0x32a570604a247823 */ /* 0x000fe2000000011b */
[----:B------:R-:W-:Y:S01]  /*17f40*/  FFMA.SAT R27, -R77, R3, 0.5 ;  /* 0x3f0000004d1b7423 */ /* 0x000fe20000002103 */
[----:B------:R-:W-:Y:S01]  /*17f50*/  FADD R28, R24, -12583039 ;  /* 0xcb40007f181c7421 */ /* 0x000fe20000000000 */
[----:B------:R-:W-:Y:S01]  /*17f60*/  FADD R25, R11, -12583039 ;  /* 0xcb40007f0b197421 */ /* 0x000fe20000000000 */
[-C--:B------:R-:W-:Y:S01]  /*17f70*/  FFMA.RM R26, R29, R0.reuse, 12582913 ;  /* 0x4b4000011d1a7423 */ /* 0x080fe20000004000 */
[----:B------:R-:W-:Y:S01]  /*17f80*/  FFMA.RM R27, R27, R0, 12582913 ;  /* 0x4b4000011b1b7423 */ /* 0x000fe20000004000 */
[----:B------:R-:W-:Y:S01]  /*17f90*/  FFMA R28, -R75, 1.4426950216293334961, -R28 ;  /* 0x3fb8aa3b4b1c7823 */ /* 0x000fe2000000091c */
[----:B------:R-:W-:Y:S01]  /*17fa0*/  FFMA R82, R17, R82, R13 ;  /* 0x0000005211527223 */ /* 0x000fe2000000000d */
[----:B------:R-:W-:Y:S01]  /*17fb0*/  FFMA R25, -R72, 1.4426950216293334961, -R25 ;  /* 0x3fb8aa3b48197823 */ /* 0x000fe20000000919 */
[----:B------:R-:W-:Y:S01]  /*17fc0*/  FADD R30, R27, -12583039 ;  /* 0xcb40007f1b1e7421 */ /* 0x000fe20000000000 */
[----:B------:R-:W-:Y:S01]  /*17fd0*/  FFMA R35, -R75, 1.925963033500011079e-08, R28 ;  /* 0x32a570604b237823 */ /* 0x000fe2000000011c */
[-C--:B------:R-:W-:Y:S01]  /*17fe0*/  FFMA.RM R28, R31, R0.reuse, 12582913 ;  /* 0x4b4000011f1c7423 */ /* 0x080fe20000004000 */
[----:B------:R-:W-:Y:S01]  /*17ff0*/  FADD R29, R26, -12583039 ;  /* 0xcb40007f1a1d7421 */ /* 0x000fe20000000000 */
[----:B------:R-:W-:Y:S01]  /*18000*/  FFMA R30, -R77, 1.4426950216293334961, -R30 ;  /* 0x3fb8aa3b4d1e7823 */ /* 0x000fe2000000091e */
[----:B------:R-:W-:Y:S01]  /*18010*/  FFMA R81, R17, R81, R14 ;  /* 0x0000005111517223 */ /* 0x000fe2000000000e */
[----:B------:R-:W-:Y:S01]  /*18020*/  FADD R31, R28, -12583039 ;  /* 0xcb40007f1c1f7421 */ /* 0x000fe20000000000 */
[----:B------:R-:W-:Y:S01]  /*18030*/  FFMA.SAT R41, -R82, R3, 0.5 ;  /* 0x3f00000052297423 */ /* 0x000fe20000002103 */
[----:B------:R-:W-:Y:S01]  /*18040*/  FFMA R37, -R77, 1.925963033500011079e-08, R30 ;  /* 0x32a570604d257823 */ /* 0x000fe2000000011e */
[-C--:B------:R-:W-:Y:S01]  /*18050*/  FFMA.RM R30, R39, R0.reuse, 12582913 ;  /* 0x4b400001271e7423 */ /* 0x080fe20000004000 */
[----:B------:R-:W-:Y:S01]  /*18060*/  FFMA R31, -R78, 1.4426950216293334961, -R31 ;  /* 0x3fb8aa3b4e1f7823 */ /* 0x000fe2000000091f */
[----:B------:R-:W-:Y:S01]  /*18070*/  FFMA R25, -R72, 1.925963033500011079e-08, R25 ;  /* 0x32a5706048197823 */ /* 0x000fe20000000119 */
[----:B------:R-:W-:Y:S01]  /*18080*/  FFMA R83, R17, R83, R12 ;  /* 0x0000005311537223 */ /* 0x000fe2000000000c */
[----:B------:R-:W-:Y:S01]  /*18090*/  FADD R39, R30, -12583039 ;  /* 0xcb40007f1e277421 */ /* 0x000fe20000000000 */
[----:B------:R-:W-:Y:S01]  /*180a0*/  FFMA R32, -R78, 1.925963033500011079e-08, R31 ;  /* 0x32a570604e207823 */ /* 0x000fe2000000011f */
[----:B------:R-:W-:Y:S01]  /*180b0*/  FFMA R29, -R76, 1.4426950216293334961, -R29 ;  /* 0x3fb8aa3b4c1d7823 */ /* 0x000fe2000000091d */
[----:B------:R-:W-:Y:S01]  /*180c0*/  FFMA.SAT R31, -R81, R3, 0.5 ;  /* 0x3f000000511f7423 */ /* 0x000fe20000002103 */
[----:B------:R-:W-:Y:S01]  /*180d0*/  FFMA R39, -R80, 1.4426950216293334961, -R39 ;  /* 0x3fb8aa3b50277823 */ /* 0x000fe20000000927 */
[----:B------:R-:W-:Y:S01]  /*180e0*/  FFMA R79, R17, R79, R18 ;  /* 0x0000004f114f7223 */ /* 0x000fe20000000012 */
[----:B------:R-:W1:Y:S01]  /*180f0*/  MUFU.EX2 R25, R25 ;  /* 0x0000001900197308 */ /* 0x000e620000000800 */
[----:B------:R-:W-:Y:S01]  /*18100*/  FFMA R38, -R76, 1.925963033500011079e-08, R29 ;  /* 0x32a570604c267823 */ /* 0x000fe2000000011d */
[----:B------:R-:W-:Y:S01]  /*18110*/  FFMA R40, -R80, 1.925963033500011079e-08, R39 ;  /* 0x32a5706050287823 */ /* 0x000fe20000000127 */
[-C--:B------:R-:W-:Y:S01]  /*18120*/  FFMA.RM R39, R41, R0.reuse, 12582913 ;  /* 0x4b40000129277423 */ /* 0x080fe20000004000 */
[-C--:B------:R-:W-:Y:S01]  /*18130*/  FFMA.SAT R41, -R83, R3.reuse, 0.5 ;  /* 0x3f00000053297423 */ /* 0x080fe20000002103 */
[----:B------:R-:W-:Y:S01]  /*18140*/  FFMA.RM R31, R31, R0, 12582913 ;  /* 0x4b4000011f1f7423 */ /* 0x000fe20000004000 */
[----:B------:R-:W-:Y:S01]  /*18150*/  FFMA.SAT R29, -R79, R3, 0.5 ;  /* 0x3f0000004f1d7423 */ /* 0x000fe20000002103 */
[----:B------:R-:W-:Y:S01]  /*18160*/  FFMA R84, R17, R84, R7 ;  /* 0x0000005411547223 */ /* 0x000fe20000000007 */
[----:B------:R-:W2:Y:S01]  /*18170*/  MUFU.EX2 R35, R35 ;  /* 0x0000002300237308 */ /* 0x000ea20000000800 */
[-C--:B------:R-:W-:Y:S01]  /*18180*/  FFMA.RM R41, R41, R0.reuse, 12582913 ;  /* 0x4b40000129297423 */ /* 0x080fe20000004000 */
[----:B------:R-:W-:Y:S01]  /*18190*/  FADD R42, R31, -12583039 ;  /* 0xcb40007f1f2a7421 */ /* 0x000fe20000000000 */
[----:B------:R-:W-:Y:S01]  /*181a0*/  FFMA.RM R29, R29, R0, 12582913 ;  /* 0x4b4000011d1d7423 */ /* 0x000fe20000004000 */
[C---:B------:R-:W-:Y:S01]  /*181b0*/  FFMA R85, R17.reuse, R85, R8 ;  /* 0x0000005511557223 */ /* 0x040fe20000000008 */
[----:B------:R-:W-:Y:S01]  /*181c0*/  FFMA R86, R17, R86, R6 ;  /* 0x0000005611567223 */ /* 0x000fe20000000006 */
[----:B------:R-:W-:Y:S01]  /*181d0*/  FADD R45, R39, -12583039 ;  /* 0xcb40007f272d7421 */ /* 0x000fe20000000000 */
[----:B------:R-:W-:Y:S01]  /*181e0*/  FADD R46, R41, -12583039 ;  /* 0xcb40007f292e7421 */ /* 0x000fe20000000000 */
[----:B------:R-:W3:Y:S01]  /*181f0*/  MUFU.EX2 R36, R36 ;  /* 0x0000002400247308 */ /* 0x000ee20000000800 */
[----:B------:R-:W-:Y:S01]  /*18200*/  FFMA R87, R17, R87, R5 ;  /* 0x0000005711577223 */ /* 0x000fe20000000005 */
[----:B------:R-:W-:Y:S01]  /*18210*/  FFMA R42, -R81, 1.4426950216293334961, -R42 ;  /* 0x3fb8aa3b512a7823 */ /* 0x000fe2000000092a */
[----:B------:R-:W-:Y:S01]  /*18220*/  FADD R34, R29, -12583039 ;  /* 0xcb40007f1d227421 */ /* 0x000fe20000000000 */
[----:B------:R-:W-:Y:S01]  /*18230*/  FFMA R45, -R82, 1.4426950216293334961, -R45 ;  /* 0x3fb8aa3b522d7823 */ /* 0x000fe2000000092d */
[-C--:B------:R-:W-:Y:S01]  /*18240*/  FFMA.SAT R47, -R84, R3.reuse, 0.5 ;  /* 0x3f000000542f7423 */ /* 0x080fe20000002103 */
[-C--:B------:R-:W-:Y:S01]  /*18250*/  FFMA.SAT R49, -R85, R3.reuse, 0.5 ;  /* 0x3f00000055317423 */ /* 0x080fe20000002103 */
[-C--:B------:R-:W-:Y:S01]  /*18260*/  FFMA.SAT R51, -R86, R3.reuse, 0.5 ;  /* 0x3f00000056337423 */ /* 0x080fe20000002103 */
[----:B------:R-:W-:Y:S01]  /*18270*/  FFMA R46, -R83, 1.4426950216293334961, -R46 ;  /* 0x3fb8aa3b532e7823 */ /* 0x000fe2000000092e */
[----:B------:R-:W-:Y:S01]  /*18280*/  FFMA.SAT R55, -R87, R3, 0.5 ;  /* 0x3f00000057377423 */ /* 0x000fe20000002103 */
[----:B------:R-:W-:Y:S01]  /*18290*/  FFMA R43, -R81, 1.925963033500011079e-08, R42 ;  /* 0x32a57060512b7823 */ /* 0x000fe2000000012a */
[----:B------:R-:W-:Y:S01]  /*182a0*/  SHF.L.U32 R48, R11, 0x17, RZ ;  /* 0x000000170b307819 */ /* 0x000fe200000006ff */
[----:B------:R-:W-:Y:S01]  /*182b0*/  FFMA R34, -R79, 1.4426950216293334961, -R34 ;  /* 0x3fb8aa3b4f227823 */ /* 0x000fe20000000922 */
[----:B------:R-:W-:Y:S01]  /*182c0*/  FFMA R44, -R82, 1.925963033500011079e-08, R45 ;  /* 0x32a57060522c7823 */ /* 0x000fe2000000012d */
[-C--:B------:R-:W-:Y:S01]  /*182d0*/  FFMA.RM R42, R47, R0.reuse, 12582913 ;  /* 0x4b4000012f2a7423 */ /* 0x080fe20000004000 */
[-C--:B------:R-:W-:Y:S01]  /*182e0*/  FFMA.RM R3, R49, R0.reuse, 12582913 ;  /* 0x4b40000131037423 */ /* 0x080fe20000004000 */
[-C--:B------:R-:W-:Y:S01]  /*182f0*/  FFMA.RM R11, R51, R0.reuse, 12582913 ;  /* 0x4b400001330b7423 */ /* 0x080fe20000004000 */
[----:B------:R-:W-:Y:S01]  /*18300*/  SHF.L.U32 R24, R24, 0x17, RZ ;  /* 0x0000001718187819 */ /* 0x000fe200000006ff */
[----:B------:R-:W-:Y:S01]  /*18310*/  FFMA R45, -R83, 1.925963033500011079e-08, R46 ;  /* 0x32a57060532d7823 */ /* 0x000fe2000000012e */
[----:B------:R-:W-:Y:S01]  /*18320*/  FFMA.RM R46, R55, R0, 12582913 ;  /* 0x4b400001372e7423 */ /* 0x000fe20000004000 */
[----:B------:R-:W-:Y:S01]  /*18330*/  FFMA R34, -R79, 1.925963033500011079e-08, R34 ;  /* 0x32a570604f227823 */ /* 0x000fe20000000122 */
[----:B------:R-:W-:Y:S01]  /*18340*/  FADD R47, R42, -12583039 ;  /* 0xcb40007f2a2f7421 */ /* 0x000fe20000000000 */
[----:B-1----:R-:W-:Y:S01]  /*18350*/  FFMA R0, R48, R25, 1 ;  /* 0x3f80000030007423 */ /* 0x002fe20000000019 */
[----:B------:R-:W-:Y:S01]  /*18360*/  FADD R50, R3, -12583039 ;  /* 0xcb40007f03327421 */ /* 0x000fe20000000000 */
[----:B------:R-:W-:Y:S01]  /*18370*/  FADD R49, R11, -12583039 ;  /* 0xcb40007f0b317421 */ /* 0x000fe20000000000 */
[----:B------:R-:W1:Y:S01]  /*18380*/  MUFU.EX2 R37, R37 ;  /* 0x0000002500257308 */ /* 0x000e620000000800 */
[----:B------:R-:W-:Y:S01]  /*18390*/  SHF.L.U32 R25, R10, 0x17, RZ ;  /* 0x000000170a197819 */ /* 0x000fe200000006ff */
[----:B--2---:R-:W-:Y:S01]  /*183a0*/  FFMA R35, R24, R35, 1 ;  /* 0x3f80000018237423 */ /* 0x004fe20000000023 */
[----:B------:R-:W-:Y:S01]  /*183b0*/  FADD R24, R46, -12583039 ;  /* 0xcb40007f2e187421 */ /* 0x000fe20000000000 */
[----:B------:R-:W-:Y:S01]  /*183c0*/  FFMA R47, -R84, 1.4426950216293334961, -R47 ;  /* 0x3fb8aa3b542f7823 */ /* 0x000fe2000000092f */
[----:B------:R-:W-:Y:S01]  /*183d0*/  FFMA R50, -R85, 1.4426950216293334961, -R50 ;  /* 0x3fb8aa3b55327823 */ /* 0x000fe20000000932 */
[----:B------:R-:W-:Y:S01]  /*183e0*/  FFMA R49, -R86, 1.4426950216293334961, -R49 ;  /* 0x3fb8aa3b56317823 */ /* 0x000fe20000000931 */
[----:B---3--:R-:W-:Y:S01]  /*183f0*/  FFMA R36, R25, R36, 1 ;  /* 0x3f80000019247423 */ /* 0x008fe20000000024 */
[----:B------:R-:W2:Y:S01]  /*18400*/  MUFU.EX2 R38, R38 ;  /* 0x0000002600267308 */ /* 0x000ea20000000800 */
[----:B------:R-:W-:Y:S01]  /*18410*/  FFMA R24, -R87, 1.4426950216293334961, -R24 ;  /* 0x3fb8aa3b57187823 */ /* 0x000fe20000000918 */
[----:B------:R-:W-:Y:S01]  /*18420*/  SHF.L.U32 R25, R26, 0x17, RZ ;  /* 0x000000171a197819 */ /* 0x000fe200000006ff */
[----:B------:R-:W-:Y:S01]  /*18430*/  FFMA R47, -R84, 1.925963033500011079e-08, R47 ;  /* 0x32a57060542f7823 */ /* 0x000fe2000000012f */
[----:B------:R-:W-:Y:S01]  /*18440*/  FFMA R50, -R85, 1.925963033500011079e-08, R50 ;  /* 0x32a5706055327823 */ /* 0x000fe20000000132 */
[----:B------:R-:W-:Y:S01]  /*18450*/  FFMA R49, -R86, 1.925963033500011079e-08, R49 ;  /* 0x32a5706056317823 */ /* 0x000fe20000000131 */
[----:B------:R-:W-:Y:S01]  /*18460*/  IADD3 R26, R0, 0x1800000, RZ ;  /* 0x01800000001a7810 */ /* 0x000fe20007ffe0ff */
[----:B------:R-:W-:Y:S01]  /*18470*/  FFMA R24, -R87, 1.925963033500011079e-08, R24 ;  /* 0x32a5706057187823 */ /* 0x000fe20000000118 */
[----:B------:R-:W3:Y:S01]  /*18480*/  MUFU.EX2 R34, R34 ;  /* 0x0000002200227308 */ /* 0x000ee20000000800 */
[----:B------:R-:W-:Y:S01]  /*18490*/  SHF.L.U32 R48, R2, 0x17, RZ ;  /* 0x0000001702307819 */ /* 0x000fe200000006ff */
[----:B------:R-:W-:Y:S01]  /*184a0*/  BSSY B1, `(.L_x_464) ;  /* 0x000002e000017945 */ /* 0x000fe20003800000 */
[----:B------:R-:W-:-:S02]  /*184b0*/  LOP3.LUT R26, R26, 0x7f800000, RZ, 0xc0, !PT ;  /* 0x7f8000001a1a7812 */ /* 0x000fc400078ec0ff */
[----:B------:R-:W-:Y:S02]  /*184c0*/  SHF.L.U32 R10, R27, 0x17, RZ ;  /* 0x000000171b0a7819 */ /* 0x000fe400000006ff */
[----:B------:R-:W-:Y:S01]  /*184d0*/  ISETP.GT.U32.AND P2, PT, R26, 0x1ffffff, PT ;  /* 0x01ffffff1a00780c */ /* 0x000fe20003f44070 */
[----:B------:R-:W4:Y:S01]  /*184e0*/  MUFU.EX2 R40, R40 ;  /* 0x0000002800287308 */ /* 0x000f220000000800 */
[----:B------:R-:W-:Y:S01]  /*184f0*/  SHF.L.U32 R29, R29, 0x17, RZ ;  /* 0x000000171d1d7819 */ /* 0x000fe200000006ff */
[----:B-1----:R-:W-:Y:S01]  /*18500*/  FFMA R37, R10, R37, 1 ;  /* 0x3f8000000a257423 */ /* 0x002fe20000000025 */
[----:B--2---:R-:W-:Y:S01]  /*18510*/  FFMA R38, R25, R38, 1 ;  /* 0x3f80000019267423 */ /* 0x004fe20000000026 */
[----:B------:R-:W-:Y:S01]  /*18520*/  SHF.L.U32 R10, R31, 0x17, RZ ;  /* 0x000000171f0a7819 */ /* 0x000fe200000006ff */
[----:B------:R-:W-:Y:S01]  /*18530*/  IMAD.SHL.U32 R25, R30, 0x800000, RZ ;  /* 0x008000001e197824 */ /* 0x000fe200078e00ff */
[----:B------:R-:W-:Y:S02]  /*18540*/  SHF.L.U32 R27, R28, 0x17, RZ ;  /* 0x000000171c1b7819 */ /* 0x000fe400000006ff */
[----:B------:R-:W1:Y:S01]  /*18550*/  MUFU.EX2 R43, R43 ;  /* 0x0000002b002b7308 */ /* 0x000e620000000800 */
[----:B---3--:R-:W-:Y:S01]  /*18560*/  FFMA R31, R29, R34, 1 ;  /* 0x3f8000001d1f7423 */ /* 0x008fe20000000022 */
[----:B------:R-:W-:-:S02]  /*18570*/  SHF.L.U32 R39, R39, 0x17, RZ ;  /* 0x0000001727277819 */ /* 0x000fc400000006ff */
[----:B------:R-:W-:Y:S02]  /*18580*/  SHF.L.U32 R3, R3, 0x17, RZ ;  /* 0x0000001703037819 */ /* 0x000fe400000006ff */
[----:B------:R-:W-:Y:S02]  /*18590*/  SHF.L.U32 R46, R46, 0x17, RZ ;  /* 0x000000172e2e7819 */ /* 0x000fe400000006ff */
[----:B------:R-:W2:Y:S01]  /*185a0*/  MUFU.EX2 R32, R32 ;  /* 0x0000002000207308 */ /* 0x000ea20000000800 */
[----:B----4-:R-:W-:Y:S01]  /*185b0*/  FFMA R30, R25, R40, 1 ;  /* 0x3f800000191e7423 */ /* 0x010fe20000000028 */
[----:B------:R-:W-:-:S06]  /*185c0*/  SHF.L.U32 R25, R42, 0x17, RZ ;  /* 0x000000172a197819 */ /* 0x000fcc00000006ff */
[----:B------:R-:W3:Y:S01]  /*185d0*/  MUFU.EX2 R45, R45 ;  /* 0x0000002d002d7308 */ /* 0x000ee20000000800 */
[----:B-1----:R-:W-:Y:S01]  /*185e0*/  FFMA R29, R10, R43, 1 ;  /* 0x3f8000000a1d7423 */ /* 0x002fe2000000002b */
[----:B------:R-:W-:-:S06]  /*185f0*/  SHF.L.U32 R10, R41, 0x17, RZ ;  /* 0x00000017290a7819 */ /* 0x000fcc00000006ff */
[----:B------:R-:W1:Y:S01]  /*18600*/  MUFU.EX2 R2, R47 ;  /* 0x0000002f00027308 */ /* 0x000e620000000800 */
[----:B--2---:R-:W-:-:S07]  /*18610*/  FFMA R32, R27, R32, 1 ;  /* 0x3f8000001b207423 */ /* 0x004fce0000000020 */
[----:B------:R-:W2:Y:S01]  /*18620*/  MUFU.EX2 R33, R33 ;  /* 0x0000002100217308 */ /* 0x000ea20000000800 */
[----:B---3--:R-:W-:-:S07]  /*18630*/  FFMA R27, R10, R45, 1 ;  /* 0x3f8000000a1b7423 */ /* 0x008fce000000002d */
[----:B------:R-:W3:Y:S01]  /*18640*/  MUFU.EX2 R44, R44 ;  /* 0x0000002c002c7308 */ /* 0x000ee20000000800 */
[----:B-1----:R-:W-:-:S07]  /*18650*/  FFMA R26, R25, R2, 1 ;  /* 0x3f800000191a7423 */ /* 0x002fce0000000002 */
[----:B------:R-:W1:Y:S01]  /*18660*/  MUFU.EX2 R50, R50 ;  /* 0x0000003200327308 */ /* 0x000e620000000800 */
[----:B--2---:R-:W-:-:S07]  /*18670*/  FFMA R33, R48, R33, 1 ;  /* 0x3f80000030217423 */ /* 0x004fce0000000021 */
[----:B------:R-:W2:Y:S01]  /*18680*/  MUFU.EX2 R49, R49 ;  /* 0x0000003100317308 */ /* 0x000ea20000000800 */
[----:B---3--:R-:W-:-:S07]  /*18690*/  FFMA R28, R39, R44, 1 ;  /* 0x3f800000271c7423 */ /* 0x008fce000000002c */
[----:B------:R3:W4:Y:S01]  /*186a0*/  MUFU.EX2 R47, R24 ;  /* 0x00000018002f7308 */ /* 0x0007220000000800 */
[----:B-1----:R-:W-:Y:S01]  /*186b0*/  FFMA R25, R3, R50, 1 ;  /* 0x3f80000003197423 */ /* 0x002fe20000000032 */
[----:B---3--:R-:W-:-:S05]  /*186c0*/  SHF.L.U32 R24, R11, 0x17, RZ ;  /* 0x000000170b187819 */ /* 0x008fca00000006ff */
[----:B--2---:R-:W-:Y:S01]  /*186d0*/  FFMA R24, R24, R49, 1 ;  /* 0x3f80000018187423 */ /* 0x004fe20000000031 */
[----:B----4-:R-:W-:Y:S01]  /*186e0*/  FFMA R10, R46, R47, 1 ;  /* 0x3f8000002e0a7423 */ /* 0x010fe2000000002f */
[----:B------:R-:W-:Y:S06]  /*186f0*/  @P2 BRA `(.L_x_465) ;  /* 0x0000000000102947 */ /* 0x000fec0003800000 */
[----:B------:R-:W-:-:S07]  /*18700*/  MOV R2, 0x18720 ;  /* 0x0001872000027802 */ /* 0x000fce0000000f00 */
[----:B------:R-:W-:Y:S05]  /*18710*/  CALL.REL.NOINC `($__internal_0_$__cuda_sm20_rcp_rn_f32_slowpath) ;  /* 0x0000016000c47944 */ /* 0x000fea0003c00000 */
[----:B------:R-:W-:Y:S01]  /*18720*/  IMAD.MOV.U32 R11, RZ, RZ, R0 ;  /* 0x000000ffff0b7224 */ /* 0x000fe200078e0000 */
[----:B------:R-:W-:Y:S06]  /*18730*/  BRA `(.L_x_466) ;  /* 0x0000000000107947 */ /* 0x000fec0003800000 */
.L_x_465:
[----:B------:R-:W1:Y:S02]  /*18740*/  MUFU.RCP R11, R0 ;  /* 0x00000000000b7308 */ /* 0x000e640000001000 */
[----:B-1----:R-:W-:-:S04]  /*18750*/  FFMA R2, R0, R11, -1 ;  /* 0xbf80000000027423 */ /* 0x002fc8000000000b */
[----:B------:R-:W-:-:S04]  /*18760*/  FADD.FTZ R2, -R2, -RZ ;  /* 0x800000ff02027221 */ /* 0x000fc80000010100 */
[----:B------:R-:W-:-:S07]  /*18770*/  FFMA R11, R11, R2, R11 ;  /* 0x000000020b0b7223 */ /* 0x000fce000000000b */
.L_x_466:
[----:B------:R-:W-:Y:S05]  /*18780*/  BSYNC B1 ;  /* 0x0000000000017941 */ /* 0x000fea0003800000 */
.L_x_464:
        /* <DEDUP_REMOVED lines=10> */
.L_x_468:
[----:B------:R-:W1:Y:S02]  /*18830*/  MUFU.RCP R34, R33 ;  /* 0x0000002100227308 */ /* 0x000e640000001000 */
[----:B-1----:R-:W-:-:S04]  /*18840*/  FFMA R0, R33, R34, -1 ;  /* 0xbf80000021007423 */ /* 0x002fc80000000022 */
[----:B------:R-:W-:-:S04]  /*18850*/  FADD.FTZ R3, -R0, -RZ ;  /* 0x800000ff00037221 */ /* 0x000fc80000010100 */
[----:B------:R-:W-:-:S07]  /*18860*/  FFMA R34, R34, R3, R34 ;  /* 0x0000000322227223 */ /* 0x000fce0000000022 */
.L_x_469:
[----:B------:R-:W-:Y:S05]  /*18870*/  BSYNC B1 ;  /* 0x0000000000017941 */ /* 0x000fea0003800000 */
.L_x_467:
        /* <DEDUP_REMOVED lines=10> */
.L_x_471:
[----:B------:R-:W1:Y:S02]  /*18920*/  MUFU.RCP R33, R36 ;  /* 0x0000002400217308 */ /* 0x000e640000001000 */
[----:B-1----:R-:W-:-:S04]  /*18930*/  FFMA R0, R36, R33, -1 ;  /* 0xbf80000024007423 */ /* 0x002fc80000000021 */
[----:B------:R-:W-:-:S04]  /*18940*/  FADD.FTZ R0, -R0, -RZ ;  /* 0x800000ff00007221 */ /* 0x000fc80000010100 */
[----:B------:R-:W-:-:S07]  /*18950*/  FFMA R33, R33, R0, R33 ;  /* 0x0000000021217223 */ /* 0x000fce0000000021 */
.L_x_472:
[----:B------:R-:W-:Y:S05]  /*18960*/  BSYNC B1 ;  /* 0x0000000000017941 */ /* 0x000fea0003800000 */
.L_x_470:
        /* <DEDUP_REMOVED lines=10> */
.L_x_474:
[----:B------:R-:W1:Y:S02]  /*18a10*/  MUFU.RCP R36, R35 ;  /* 0x0000002300247308 */ /* 0x000e640000001000 */
[----:B-1----:R-:W-:-:S04]  /*18a20*/  FFMA R0, R35, R36, -1 ;  /* 0xbf80000023007423 */ /* 0x002fc80000000024 */
[----:B------:R-:W-:-:S04]  /*18a30*/  FADD.FTZ R3, -R0, -RZ ;  /* 0x800000ff00037221 */ /* 0x000fc80000010100 */
[----:B------:R-:W-:-:S07]  /*18a40*/  FFMA R36, R36, R3, R36 ;  /* 0x0000000324247223 */ /* 0x000fce0000000024 */
.L_x_475:
[----:B------:R-:W-:Y:S05]  /*18a50*/  BSYNC B1 ;  /* 0x0000000000017941 */ /* 0x000fea0003800000 */
.L_x_473:
        /* <DEDUP_REMOVED lines=10> */
.L_x_477:
[----:B------:R-:W1:Y:S02]  /*18b00*/  MUFU.RCP R35, R38 ;  /* 0x0000002600237308 */ /* 0x000e640000001000 */
[----:B-1----:R-:W-:-:S04]  /*18b10*/  FFMA R0, R38, R35, -1 ;  /* 0xbf80000026007423 */ /* 0x002fc80000000023 */
[----:B------:R-:W-:-:S04]  /*18b20*/  FADD.FTZ R0, -R0, -RZ ;  /* 0x800000ff00007221 */ /* 0x000fc80000010100 */
[----:B------:R-:W-:-:S07]  /*18b30*/  FFMA R35, R35, R0, R35 ;  /* 0x0000000023237223 */ /* 0x000fce0000000023 */
.L_x_478:
[----:B------:R-:W-:Y:S05]  /*18b40*/  BSYNC B1 ;  /* 0x0000000000017941 */ /* 0x000fea0003800000 */
.L_x_476:
        /* <DEDUP_REMOVED lines=10> */
.L_x_480:
[----:B------:R-:W1:Y:S02]  /*18bf0*/  MUFU.RCP R38, R37 ;  /* 0x0000002500267308 */ /* 0x000e640000001000 */
[----:B-1----:R-:W-:-:S04]  /*18c00*/  FFMA R0, R37, R38, -1 ;  /* 0xbf80000025007423 */ /* 0x002fc80000000026 */
[----:B------:R-:W-:-:S04]  /*18c10*/  FADD.FTZ R3, -R0, -RZ ;  /* 0x800000ff00037221 */ /* 0x000fc80000010100 */
[----:B------:R-:W-:-:S07]  /*18c20*/  FFMA R38, R38, R3, R38 ;  /* 0x0000000326267223 */ /* 0x000fce0000000026 */
.L_x_481:
[----:B------:R-:W-:Y:S05]  /*18c30*/  BSYNC B1 ;  /* 0x0000000000017941 */ /* 0x000fea0003800000 */
.L_x_479:
        /* <DEDUP_REMOVED lines=10> */
.L_x_483:
[----:B------:R-:W1:Y:S02]  /*18ce0*/  MUFU.RCP R37, R32 ;  /* 0x0000002000257308 */ /* 0x000e640000001000 */
[----:B-1----:R-:W-:-:S04]  /*18cf0*/  FFMA R0, R32, R37, -1 ;  /* 0xbf80000020007423 */ /* 0x002fc80000000025 */
[----:B------:R-:W-:-:S04]  /*18d00*/  FADD.FTZ R0, -R0, -RZ ;  /* 0x800000ff00007221 */ /* 0x000fc80000010100 */
[----:B------:R-:W-:-:S07]  /*18d10*/  FFMA R37, R37, R0, R37 ;  /* 0x0000000025257223 */ /* 0x000fce0000000025 */
.L_x_484:
[----:B------:R-:W-:Y:S05]  /*18d20*/  BSYNC B1 ;  /* 0x0000000000017941 */ /* 0x000fea0003800000 */
.L_x_482:
        /* <DEDUP_REMOVED lines=10> */
.L_x_486:
[----:B------:R-:W1:Y:S02]  /*18dd0*/  MUFU.RCP R32, R31 ;  /* 0x0000001f00207308 */ /* 0x000e640000001000 */
[----:B-1----:R-:W-:-:S04]  /*18de0*/  FFMA R0, R31, R32, -1 ;  /* 0xbf8000001f007423 */ /* 0x002fc80000000020 */
[----:B------:R-:W-:-:S04]  /*18df0*/  FADD.FTZ R3, -R0, -RZ ;  /* 0x800000ff00037221 */ /* 0x000fc80000010100 */
[----:B------:R-:W-:-:S07]  /*18e00*/  FFMA R32, R32, R3, R32 ;  /* 0x0000000320207223 */ /* 0x000fce0000000020 */
.L_x_487:
[----:B------:R-:W-:Y:S05]  /*18e10*/  BSYNC B1 ;  /* 0x0000000000017941 */ /* 0x000fea0003800000 */
.L_x_485:
        /* <DEDUP_REMOVED lines=10> */
.L_x_489:
[----:B------:R-:W1:Y:S02]  /*18ec0*/  MUFU.RCP R31, R30 ;  /* 0x0000001e001f7308 */ /* 0x000e640000001000 */
[----:B-1----:R-:W-:-:S04]  /*18ed0*/  FFMA R0, R30, R31, -1 ;  /* 0xbf8000001e007423 */ /* 0x002fc8000000001f */
[----:B------:R-:W-:-:S04]  /*18ee0*/  FADD.FTZ R0, -R0, -RZ ;  /* 0x800000ff00007221 */ /* 0x000fc80000010100 */
[----:B------:R-:W-:-:S07]  /*18ef0*/  FFMA R31, R31, R0, R31 ;  /* 0x000000001f1f7223 */ /* 0x000fce000000001f */
.L_x_490:
[----:B------:R-:W-:Y:S05]  /*18f00*/  BSYNC B1 ;  /* 0x0000000000017941 */ /* 0x000fea0003800000 */
.L_x_488:
        /* <DEDUP_REMOVED lines=10> */
.L_x_492:
[----:B------:R-:W1:Y:S02]  /*18fb0*/  MUFU.RCP R30, R29 ;  /* 0x0000001d001e7308 */ /* 0x000e640000001000 */
[----:B-1----:R-:W-:-:S04]  /*18fc0*/  FFMA R0, R29, R30, -1 ;  /* 0xbf8000001d007423 */ /* 0x002fc8000000001e */
[----:B------:R-:W-:-:S04]  /*18fd0*/  FADD.FTZ R3, -R0, -RZ ;  /* 0x800000ff00037221 */ /* 0x000fc80000010100 */
[----:B------:R-:W-:-:S07]  /*18fe0*/  FFMA R30, R30, R3, R30 ;  /* 0x000000031e1e7223 */ /* 0x000fce000000001e */
.L_x_493:
[----:B------:R-:W-:Y:S05]  /*18ff0*/  BSYNC B1 ;  /* 0x0000000000017941 */ /* 0x000fea0003800000 */
.L_x_491:
        /* <DEDUP_REMOVED lines=10> */
.L_x_495:
[----:B------:R-:W1:Y:S02]  /*190a0*/  MUFU.RCP R29, R28 ;  /* 0x0000001c001d7308 */ /* 0x000e640000001000 */
[----:B-1----:R-:W-:-:S04]  /*190b0*/  FFMA R0, R28, R29, -1 ;  /* 0xbf8000001c007423 */ /* 0x002fc8000000001d */
[----:B------:R-:W-:-:S04]  /*190c0*/  FADD.FTZ R0, -R0, -RZ ;  /* 0x800000ff00007221 */ /* 0x000fc80000010100 */
[----:B------:R-:W-:-:S07]  /*190d0*/  FFMA R29, R29, R0, R29 ;  /* 0x000000001d1d7223 */ /* 0x000fce000000001d */
.L_x_496:
[----:B------:R-:W-:Y:S05]  /*190e0*/  BSYNC B1 ;  /* 0x0000000000017941 */ /* 0x000fea0003800000 */
.L_x_494:
        /* <DEDUP_REMOVED lines=10> */
.L_x_498:
[----:B------:R-:W1:Y:S02]  /*19190*/  MUFU.RCP R28, R27 ;  /* 0x0000001b001c7308 */ /* 0x000e640000001000 */
[----:B-1----:R-:W-:-:S04]  /*191a0*/  FFMA R0, R27, R28, -1 ;  /* 0xbf8000001b007423 */ /* 0x002fc8000000001c */
[----:B------:R-:W-:-:S04]  /*191b0*/  FADD.FTZ R3, -R0, -RZ ;  /* 0x800000ff00037221 */ /* 0x000fc80000010100 */
[----:B------:R-:W-:-:S07]  /*191c0*/  FFMA R28, R28, R3, R28 ;  /* 0x000000031c1c7223 */ /* 0x000fce000000001c */
.L_x_499:
[----:B------:R-:W-:Y:S05]  /*191d0*/  BSYNC B1 ;  /* 0x0000000000017941 */ /* 0x000fea0003800000 */
.L_x_497:
        /* <DEDUP_REMOVED lines=10> */
.L_x_501:
[----:B------:R-:W1:Y:S02]  /*19280*/  MUFU.RCP R27, R26 ;  /* 0x0000001a001b7308 */ /* 0x000e640000001000 */
[----:B-1----:R-:W-:-:S04]  /*19290*/  FFMA R0, R26, R27, -1 ;  /* 0xbf8000001a007423 */ /* 0x002fc8000000001b */
[----:B------:R-:W-:-:S04]  /*192a0*/  FADD.FTZ R0, -R0, -RZ ;  /* 0x800000ff00007221 */ /* 0x000fc80000010100 */
[----:B------:R-:W-:-:S07]  /*192b0*/  FFMA R27, R27, R0, R27 ;  /* 0x000000001b1b7223 */ /* 0x000fce000000001b */
.L_x_502:
[----:B------:R-:W-:Y:S05]  /*192c0*/  BSYNC B1 ;  /* 0x0000000000017941 */ /* 0x000fea0003800000 */
.L_x_500:
        /* <DEDUP_REMOVED lines=10> */
.L_x_504:
[----:B------:R-:W1:Y:S02]  /*19370*/  MUFU.RCP R26, R25 ;  /* 0x00000019001a7308 */ /* 0x000e640000001000 */
[----:B-1----:R-:W-:-:S04]  /*19380*/  FFMA R0, R25, R26, -1 ;  /* 0xbf80000019007423 */ /* 0x002fc8000000001a */
[----:B------:R-:W-:-:S04]  /*19390*/  FADD.FTZ R3, -R0, -RZ ;  /* 0x800000ff00037221 */ /* 0x000fc80000010100 */
[----:B------:R-:W-:-:S07]  /*193a0*/  FFMA R26, R26, R3, R26 ;  /* 0x000000031a1a7223 */ /* 0x000fce000000001a */
.L_x_505:
[----:B------:R-:W-:Y:S05]  /*193b0*/  BSYNC B1 ;  /* 0x0000000000017941 */ /* 0x000fea0003800000 */
.L_x_503:
        /* <DEDUP_REMOVED lines=10> */
.L_x_507:
[----:B------:R-:W1:Y:S02]  /*19460*/  MUFU.RCP R25, R24 ;  /* 0x0000001800197308 */ /* 0x000e640000001000 */
[----:B-1----:R-:W-:-:S04]  /*19470*/  FFMA R0, R24, R25, -1 ;  /* 0xbf80000018007423 */ /* 0x002fc80000000019 */
[----:B------:R-:W-:-:S04]  /*19480*/  FADD.FTZ R0, -R0, -RZ ;  /* 0x800000ff00007221 */ /* 0x000fc80000010100 */
[----:B------:R-:W-:-:S07]  /*19490*/  FFMA R25, R25, R0, R25 ;  /* 0x0000000019197223 */ /* 0x000fce0000000019 */
.L_x_508:
[----:B------:R-:W-:Y:S05]  /*194a0*/  BSYNC B1 ;  /* 0x0000000000017941 */ /* 0x000fea0003800000 */
.L_x_506:
        /* <DEDUP_REMOVED lines=9> */
.L_x_510:
[----:B------:R-:W1:Y:S02]  /*19540*/  MUFU.RCP R3, R10 ;  /* 0x0000000a00037308 */ /* 0x000e640000001000 */
[----:B-1----:R-:W-:-:S04]  /*19550*/  FFMA R0, R10, R3, -1 ;  /* 0xbf8000000a007423 */ /* 0x002fc80000000003 */
[----:B------:R-:W-:-:S04]  /*19560*/  FADD.FTZ R0, -R0, -RZ ;  /* 0x800000ff00007221 */ /* 0x000fc80000010100 */
[----:B------:R-:W-:-:S07]  /*19570*/  FFMA R0, R3, R0, R3 ;  /* 0x0000000003007223 */ /* 0x000fce0000000003 */
.L_x_511:
[----:B------:R-:W-:Y:S05]  /*19580*/  BSYNC B1 ;  /* 0x0000000000017941 */ /* 0x000fea0003800000 */
.L_x_509:
        /* <DEDUP_REMOVED lines=45> */
.L_x_513:
[----:B------:R-:W-:Y:S05]  /*19860*/  BSYNC B0 ;  /* 0x0000000000007941 */ /* 0x000fea0003800000 */
.L_x_512:
[----:B------:R-:W-:Y:S06]  /*19870*/  BAR.SYNC.DEFER_BLOCKING 0x1, 0x100 ;  /* 0x0044000000007b1d */ /* 0x000fec0000010000 */
[----:B------:R-:W-:Y:S04]  /*19880*/  BSSY B0, `(.L_x_514) ;  /* 0x0000009000007945 */ /* 0x000fe80003800000 */
[----:B------:R-:W-:Y:S05]  /*19890*/  @P0 BRA `(.L_x_515) ;  /* 0x00000000001c0947 */ /* 0x000fea0003800000 */
[----:B------:R-:W-:-:S13]  /*198a0*/  ISETP.NE.AND P2, PT, R154, 0x3, PT ;  /* 0x000000039a00780c */ /* 0x000fda0003f45270 */
[----:B------:R-:W-:Y:S05]  /*198b0*/  @!P2 BRA `(.L_x_516) ;  /* 0x000000000004a947 */ /* 0x000fea0003800000 */
[----:B------:R-:W-:Y:S01]  /*198c0*/  BPT.TRAP 0x1 ;  /* 0x000000040000795c */ /* 0x000fe20000300000 */
.L_x_516:
[----:B------:R-:W-:-:S04]  /*198d0*/  ULEA UR4, UR5, UR49, 0x3 ;  /* 0x0000003105047291 */ /* 0x000fc8000f8e183f */
[----:B------:R-:W-:-:S04]  /*198e0*/  UIADD3 UR4, UR4, 0x50, URZ ;  /* 0x0000005004047890 */ /* 0x000fc8000fffe03f */
[----:B------:R-:W-:-:S09]  /*198f0*/  UPRMT UR4, UR48, 0x654, UR4 ;  /* 0x0000065430047896 */ /* 0x000fd20008000004 */
[----:B------:R-:W-:Y:S03]  /*19900*/  SYNCS.ARRIVE.TRANS64.RED.A1T0 RZ, [UR4], RZ ;  /* 0x000000ffffff79a7 */ /* 0x000fe60008100404 */
.L_x_515:
[----:B------:R-:W-:Y:S05]  /*19910*/  BSYNC B0 ;  /* 0x0000000000007941 */ /* 0x000fea0003800000 */
.L_x_514:
        /* <DEDUP_REMOVED lines=8> */
.L_x_519:
[C---:B------:R-:W-:Y:S01]  /*199a0*/  LEA R0, R4.reuse, UR49, 0x3 ;  /* 0x0000003104007c11 */ /* 0x040fe2000f8e18ff */
[----:B------:R-:W-:Y:S01]  /*199b0*/  VIADD R2, R4, 0x1 ;  /* 0x0000000104027836 */ /* 0x000fe20000000000 */
[----:B------:R-:W-:Y:S01]  /*199c0*/  SHF.L.U32 R3, R9, 0x1f, RZ ;  /* 0x0000001f09037819 */ /* 0x000fe200000006ff */
[----:B------:R-:W-:Y:S03]  /*199d0*/  BSSY B1, `(.L_x_520) ;  /* 0x0000005000017945 */ /* 0x000fe60003800000 */
[----:B------:R-:W2:Y:S01]  /*199e0*/  SYNCS.PHASECHK.TRANS64.TRYWAIT P2, [R0+URZ+0x30], R3 ;  /* 0x00003003000075a7 */ /* 0x000ea2000804017f */
[----:B------:R-:W-:-:S04]  /*199f0*/  ISETP.NE.AND P3, PT, R2, 0x4, PT ;  /* 0x000000040200780c */ /* 0x000fc80003f65270 */
[----:B------:R-:W-:Y:S01]  /*19a00*/  SEL R10, RZ, 0x1, P3 ;  /* 0x00000001ff0a7807 */ /* 0x000fe20001800000 */
[----:B--2---:R-:W-:Y:S08]  /*19a10*/  @!P2 BRA `(.L_x_521) ;  /* 0x000001440014a947 */ /* 0x004ff00003800000 */
.L_x_1144:
[----:B------:R-:W-:Y:S05]  /*19a20*/  BSYNC B1 ;  /* 0x0000000000017941 */ /* 0x000fea0003800000 */
.L_x_520:
        /* <DEDUP_REMOVED lines=10> */
[----:B------:R-:W-:Y:S01]  /*19ad0*/  SHF.L.U32 R29, R5, 0x10, RZ ;  /* 0x00000010051d7819 */ /* 0x000fe200000006ff */
[C---:B------:R-:W-:Y:S01]  /*19ae0*/  FMUL R23, R16.reuse, R23 ;  /* 0x0000001710177220 */ /* 0x040fe20000400000 */
[----:B------:R-:W-:Y:S01]  /*19af0*/  LOP3.LUT R15, R15, 0xffff0000, RZ, 0xc0, !PT ;  /* 0xffff00000f0f7812 */ /* 0x000fe200078ec0ff */
[C---:B------:R-:W-:Y:S01]  /*19b00*/  FMUL R22, R16.reuse, R13 ;  /* 0x0000000d10167220 */ /* 0x040fe20000400000 */
        /* <DEDUP_REMOVED lines=24> */
.L_x_522:
[----:B------:R-:W-:Y:S02]  /*19c90*/  LOP3.LUT R9, R9, R10, RZ, 0x3c, !PT ;  /* 0x0000000a09097212 */ /* 0x000fe400078e3cff */
[----:B------:R-:W-:-:S07]  /*19ca0*/  SEL R4, R2, RZ, P3 ;  /* 0x000000ff02047207 */ /* 0x000fce0001800000 */
.L_x_518:
[----:B------:R-:W-:Y:S05]  /*19cb0*/  BSYNC B0 ;  /* 0x0000000000007941 */ /* 0x000fea0003800000 */
.L_x_517:
[----:B--2---:R-:W2:Y:S04]  /*19cc0*/  LDL.LU R0, [R1+0x100] ;  /* 0x0001000001007983 */ /* 0x004ea80000300800 */
        /* <DEDUP_REMOVED lines=17> */
[----:B--2---:R-:W-:Y:S01]  /*19de0*/  FFMA R10, R17, R0, R153 ;  /* 0x00000000110a7223 */ /* 0x004fe20000000099 */
[----:B------:R-:W-:-:S03]  /*19df0*/  MOV R0, 0x437c0000 ;  /* 0x437c000000007802 */ /* 0x000fc60000000f00 */
[----:B------:R-:W-:Y:S01]  /*19e00*/  FFMA.SAT R25, -R10, R3, 0.5 ;  /* 0x3f0000000a197423 */ /* 0x000fe20000002103 */
[----:B---3--:R-:W-:-:S03]  /*19e10*/  FFMA R11, R17, R11, R152 ;  /* 0x0000000b110b7223 */ /* 0x008fc60000000098 */
[----:B------:R-:W-:Y:S01]  /*19e20*/  FFMA.RM R38, R25, R0, 12582913 ;  /* 0x4b40000119267423 */ /* 0x000fe20000004000 */
[-C--:B------:R-:W-:Y:S01]  /*19e30*/  FFMA.SAT R27, -R11, R3.reuse, 0.5 ;  /* 0x3f0000000b1b7423 */ /* 0x080fe20000002103 */
[----:B----4-:R-:W-:Y:S02]  /*19e40*/  FFMA R24, R17, R2, R23 ;  /* 0x0000000211187223 */ /* 0x010fe40000000017 */
[----:B------:R-:W-:Y:S01]  /*19e50*/  FADD R25, R38, -12583039 ;  /* 0xcb40007f26197421 */ /* 0x000fe20000000000 */
[-C--:B------:R-:W-:Y:S01]  /*19e60*/  FFMA.RM R2, R27, R0.reuse, 12582913 ;  /* 0x4b4000011b027423 */ /* 0x080fe20000004000 */
[----:B------:R-:W-:Y:S01]  /*19e70*/  FFMA.SAT R39, -R24, R3, 0.5 ;  /* 0x3f00000018277423 */ /* 0x000fe20000002103 */
[----:B------:R-:W-:Y:S01]  /*19e80*/  SHF.L.U32 R38, R38, 0x17, RZ ;  /* 0x0000001726267819 */ /* 0x000fe200000006ff */
[----:B------:R-:W-:Y:S01]  /*19e90*/  FFMA R25, -R10, 1.4426950216293334961, -R25 ;  /* 0x3fb8aa3b0a197823 */ /* 0x000fe20000000919 */
[----:B------:R-:W-:Y:S01]  /*19ea0*/  FADD R26, R2, -12583039 ;  /* 0xcb40007f021a7421 */ /* 0x000fe20000000000 */
[----:B------:R-:W-:-:S02]  /*19eb0*/  FFMA.RM R39, R39, R0, 12582913 ;  /* 0x4b40000127277423 */ /* 0x000fc40000004000 */
[----:B------:R-:W-:Y:S01]  /*19ec0*/  FFMA R41, -R10, 1.925963033500011079e-08, R25 ;  /* 0x32a570600a297823 */ /* 0x000fe20000000119 */
[----:B-----5:R-:W-:Y:S01]  /*19ed0*/  FFMA R25, R17, R29, R22 ;  /* 0x0000001d11197223 */ /* 0x020fe20000000016 */
[----:B------:R-:W-:Y:S01]  /*19ee0*/  FFMA R26, -R11, 1.4426950216293334961, -R26 ;  /* 0x3fb8aa3b0b1a7823 */ /* 0x000fe2000000091a */
[C---:B------:R-:W-:Y:S01]  /*19ef0*/  FADD R27, R39.reuse, -12583039 ;  /* 0xcb40007f271b7421 */ /* 0x040fe20000000000 */
[----:B------:R-:W-:Y:S01]  /*19f00*/  SHF.L.U32 R39, R39, 0x17, RZ ;  /* 0x0000001727277819 */ /* 0x000fe200000006ff */
[-C--:B------:R-:W-:Y:S01]  /*19f10*/  FFMA.SAT R29, -R25, R3.reuse, 0.5 ;  /* 0x3f000000191d7423 */ /* 0x080fe20000002103 */
[----:B------:R-:W-:Y:S01]  /*19f20*/  FFMA R43, -R11, 1.925963033500011079e-08, R26 ;  /* 0x32a570600b2b7823 */ /* 0x000fe2000000011a */
[----:B------:R-:W-:Y:S01]  /*19f30*/  FFMA R26, R17, R28, R21 ;  /* 0x0000001c111a7223 */ /* 0x000fe20000000015 */
[----:B------:R-:W-:Y:S01]  /*19f40*/  FFMA R27, -R24, 1.4426950216293334961, -R27 ;  /* 0x3fb8aa3b181b7823 */ /* 0x000fe2000000091b */
[-C--:B------:R-:W-:Y:S01]  /*19f50*/  FFMA.RM R40, R29, R0.reuse, 12582913 ;  /* 0x4b4000011d287423 */ /* 0x080fe20000004000 */
[----:B------:R-:W1:Y:S01]  /*19f60*/  MUFU.EX2 R41, R41 ;  /* 0x0000002900297308 */ /* 0x000e620000000800 */
[----:B------:R-:W-:Y:S01]  /*19f70*/  FFMA.SAT R29, -R26, R3, 0.5 ;  /* 0x3f0000001a1d7423 */ /* 0x000fe20000002103 */
[----:B------:R-:W-:Y:S01]  /*19f80*/  FFMA R44, -R24, 1.925963033500011079e-08, R27 ;  /* 0x32a57060182c7823 */ /* 0x000fe2000000011b */
[----:B------:R-:W-:Y:S01]  /*19f90*/  FADD R28, R40, -12583039 ;  /* 0xcb40007f281c7421 */ /* 0x000fe20000000000 */
[----:B------:R-:W-:Y:S01]  /*19fa0*/  FFMA R27, R17, R33, R20 ;  /* 0x00000021111b7223 */ /* 0x000fe20000000014 */
[----:B------:R-:W-:-:S02]  /*19fb0*/  FFMA.RM R42, R29, R0, 12582913 ;  /* 0x4b4000011d2a7423 */ /* 0x000fc40000004000 */
[----:B------:R-:W-:Y:S01]  /*19fc0*/  FFMA R28, -R25, 1.4426950216293334961, -R28 ;  /* 0x3fb8aa3b191c7823 */ /* 0x000fe2000000091c */
[-C--:B------:R-:W-:Y:S01]  /*19fd0*/  FFMA.SAT R45, -R27, R3.reuse, 0.5 ;  /* 0x3f0000001b2d7423 */ /* 0x080fe20000002103 */
[----:B------:R-:W-:Y:S01]  /*19fe0*/  FADD R29, R42, -12583039 ;  /* 0xcb40007f2a1d7421 */ /* 0x000fe20000000000 */
[----:B------:R-:W2:Y:S01]  /*19ff0*/  MUFU.EX2 R43, R43 ;  /* 0x0000002b002b7308 */ /* 0x000ea20000000800 */
[----:B------:R-:W-:Y:S01]  /*1a000*/  FFMA R46, -R25, 1.925963033500011079e-08, R28 ;  /* 0x32a57060192e7823 */ /* 0x000fe2000000011c */
[----:B------:R-:W-:Y:S01]  /*1a010*/  FFMA R28, R17, R30, R19 ;  /* 0x0000001e111c7223 */ /* 0x000fe20000000013 */
[-C--:B------:R-:W-:Y:S01]  /*1a020*/  FFMA.RM R45, R45, R0.reuse, 12582913 ;  /* 0x4b4000012d2d7423 */ /* 0x080fe20000004000 */
[----:B------:R-:W-:Y:S01]  /*1a030*/  FFMA R29, -R26, 1.4426950216293334961, -R29 ;  /* 0x3fb8aa3b1a1d7823 */ /* 0x000fe2000000091d */
[----:B------:R-:W-:Y:S01]  /*1a040*/  SHF.L.U32 R42, R42, 0x17, RZ ;  /* 0x000000172a2a7819 */ /* 0x000fe200000006ff */
[----:B------:R-:W-:Y:S01]  /*1a050*/  FFMA.SAT R47, -R28, R3, 0.5 ;  /* 0x3f0000001c2f7423 */ /* 0x000fe20000002103 */
[----:B------:R-:W-:Y:S01]  /*1a060*/  FADD R30, R45, -12583039 ;  /* 0xcb40007f2d1e7421 */ /* 0x000fe20000000000 */
[----:B------:R-:W-:Y:S01]  /*1a070*/  FFMA R49, -R26, 1.925963033500011079e-08, R29 ;  /* 0x32a570601a317823 */ /* 0x000fe2000000011d */
[----:B------:R-:W-:Y:S01]  /*1a080*/  FFMA R29, R17, R31, R18 ;  /* 0x0000001f111d7223 */ /* 0x000fe20000000012 */
[----:B------:R-:W-:Y:S01]  /*1a090*/  FFMA.RM R47, R47, R0, 12582913 ;  /* 0x4b4000012f2f7423 */ /* 0x000fe20000004000 */
[----:B------:R-:W-:Y:S01]  /*1a0a0*/  FFMA R30, -R27, 1.4426950216293334961, -R30 ;  /* 0x3fb8aa3b1b1e7823 */ /* 0x000fe2000000091e */
[----:B------:R-:W3:Y:S01]  /*1a0b0*/  MUFU.EX2 R44, R44 ;  /* 0x0000002c002c7308 */ /* 0x000ee20000000800 */
[----:B------:R-:W-:Y:S01]  /*1a0c0*/  FFMA.SAT R33, -R29, R3, 0.5 ;  /* 0x3f0000001d217423 */ /* 0x000fe20000002103 */
[----:B------:R-:W-:Y:S01]  /*1a0d0*/  FADD R31, R47, -12583039 ;  /* 0xcb40007f2f1f7421 */ /* 0x000fe20000000000 */
[----:B------:R-:W-:Y:S01]  /*1a0e0*/  FFMA R51, -R27, 1.925963033500011079e-08, R30 ;  /* 0x32a570601b337823 */ /* 0x000fe2000000011e */
[----:B------:R-:W-:Y:S01]  /*1a0f0*/  FFMA R30, R17, R32, R15 ;  /* 0x00000020111e7223 */ /* 0x000fe2000000000f */
[----:B------:R-:W-:Y:S01]  /*1a100*/  FFMA.RM R48, R33, R0, 12582913 ;  /* 0x4b40000121307423 */ /* 0x000fe20000004000 */
[----:B------:R-:W-:-:S02]  /*1a110*/  FFMA R31, -R28, 1.4426950216293334961, -R31 ;  /* 0x3fb8aa3b1c1f7823 */ /* 0x000fc4000000091f */
[----:B------:R-:W-:Y:S01]  /*1a120*/  FFMA.SAT R33, -R30, R3, 0.5 ;  /* 0x3f0000001e217423 */ /* 0x000fe20000002103 */
[----:B------:R-:W-:Y:S01]  /*1a130*/  FADD R32, R48, -12583039 ;  /* 0xcb40007f30207421 */ /* 0x000fe20000000000 */
[----:B------:R-:W-:Y:S01]  /*1a140*/  FFMA R52, -R28, 1.925963033500011079e-08, R31 ;  /* 0x32a570601c347823 */ /* 0x000fe2000000011f */
[----:B------:R-:W-:Y:S01]  /*1a150*/  FFMA R31, R17, R34, R14 ;  /* 0x00000022111f7223 */ /* 0x000fe2000000000e */
[-C--:B------:R-:W-:Y:S01]  /*1a160*/  FFMA.RM R50, R33, R0.reuse, 12582913 ;  /* 0x4b40000121327423 */ /* 0x080fe20000004000 */
[----:B------:R-:W-:Y:S01]  /*1a170*/  FFMA R34, -R29, 1.4426950216293334961, -R32 ;  /* 0x3fb8aa3b1d227823 */ /* 0x000fe20000000920 */
[----:B------:R-:W-:Y:S01]  /*1a180*/  FFMA R32, R17, R35, R13 ;  /* 0x0000002311207223 */ /* 0x000fe2000000000d */
[-C--:B------:R-:W-:Y:S01]  /*1a190*/  FFMA.SAT R55, -R31, R3.reuse, 0.5 ;  /* 0x3f0000001f377423 */ /* 0x080fe20000002103 */
[----:B------:R-:W-:Y:S01]  /*1a1a0*/  FADD R35, R50, -12583039 ;  /* 0xcb40007f32237421 */ /* 0x000fe20000000000 */
[----:B------:R-:W-:Y:S01]  /*1a1b0*/  FFMA R54, -R29, 1.925963033500011079e-08, R34 ;  /* 0x32a570601d367823 */ /* 0x000fe20000000122 */
[----:B------:R-:W-:Y:S01]  /*1a1c0*/  FFMA.SAT R57, -R32, R3, 0.5 ;  /* 0x3f00000020397423 */ /* 0x000fe20000002103 */
[----:B------:R-:W-:Y:S01]  /*1a1d0*/  FFMA.RM R55, R55, R0, 12582913 ;  /* 0x4b40000137377423 */ /* 0x000fe20000004000 */
[C---:B------:R-:W-:Y:S01]  /*1a1e0*/  FFMA R35, -R30.reuse, 1.4426950216293334961, -R35 ;  /* 0x3fb8aa3b1e237823 */ /* 0x040fe20000000923 */
[C---:B------:R-:W-:Y:S01]  /*1a1f0*/  FFMA R34, R17.reuse, R36, R7 ;  /* 0x0000002411227223 */ /* 0x040fe20000000007 */
[----:B------:R-:W-:Y:S01]  /*1a200*/  FFMA R33, R17, R56, R12 ;  /* 0x0000003811217223 */ /* 0x000fe2000000000c */
[----:B------:R-:W-:Y:S01]  /*1a210*/  FADD R36, R55, -12583039 ;  /* 0xcb40007f37247421 */ /* 0x000fe20000000000 */
[----:B------:R-:W-:Y:S01]  /*1a220*/  FFMA R56, -R30, 1.925963033500011079e-08, R35 ;  /* 0x32a570601e387823 */ /* 0x000fe20000000123 */
[----:B------:R-:W-:Y:S01]  /*1a230*/  FFMA.RM R57, R57, R0, 12582913 ;  /* 0x4b40000139397423 */ /* 0x000fe20000004000 */
[----:B------:R-:W-:Y:S01]  /*1a240*/  FFMA R35, R17, R58, R8 ;  /* 0x0000003a11237223 */ /* 0x000fe20000000008 */
[----:B------:R-:W-:Y:S01]  /*1a250*/  FFMA R58, -R31, 1.4426950216293334961, -R36 ;  /* 0x3fb8aa3b1f3a7823 */ /* 0x000fe20000000924 */
[----:B------:R-:W-:Y:S01]  /*1a260*/  FFMA R36, R17, R59, R6 ;  /* 0x0000003b11247223 */ /* 0x000fe20000000006 */
[----:B------:R-:W-:Y:S01]  /*1a270*/  FADD R59, R57, -12583039 ;  /* 0xcb40007f393b7421 */ /* 0x000fe20000000000 */
[----:B------:R-:W-:Y:S01]  /*1a280*/  FFMA R37, R17, R37, R5 ;  /* 0x0000002511257223 */ /* 0x000fe20000000005 */
[-C--:B------:R-:W-:Y:S01]  /*1a290*/  FFMA.SAT R61, -R33, R3.reuse, 0.5 ;  /* 0x3f000000213d7423 */ /* 0x080fe20000002103 */
[-C--:B------:R-:W-:Y:S01]  /*1a2a0*/  FFMA.SAT R63, -R34, R3.reuse, 0.5 ;  /* 0x3f000000223f7423 */ /* 0x080fe20000002103 */
[----:B------:R-:W-:Y:S01]  /*1a2b0*/  FFMA R59, -R32, 1.4426950216293334961, -R59 ;  /* 0x3fb8aa3b203b7823 */ /* 0x000fe2000000093b */
[----:B------:R-:W-:Y:S01]  /*1a2c0*/  FFMA R60, -R31, 1.925963033500011079e-08, R58 ;  /* 0x32a570601f3c7823 */ /* 0x000fe2000000013a */
[-C--:B------:R-:W-:Y:S01]  /*1a2d0*/  FFMA.SAT R65, -R35, R3.reuse, 0.5 ;  /* 0x3f00000023417423 */ /* 0x080fe20000002103 */
[-C--:B------:R-:W-:Y:S01]  /*1a2e0*/  FFMA.SAT R67, -R36, R3.reuse, 0.5 ;  /* 0x3f00000024437423 */ /* 0x080fe20000002103 */
[----:B------:R-:W-:Y:S01]  /*1a2f0*/  FFMA.SAT R69, -R37, R3, 0.5 ;  /* 0x3f00000025457423 */ /* 0x000fe20000002103 */
[-C--:B------:R-:W-:Y:S01]  /*1a300*/  FFMA.RM R58, R61, R0.reuse, 12582913 ;  /* 0x4b4000013d3a7423 */ /* 0x080fe20000004000 */
[----:B------:R-:W4:Y:S01]  /*1a310*/  MUFU.EX2 R46, R46 ;  /* 0x0000002e002e7308 */ /* 0x000f220000000800 */
[----:B------:R-:W-:Y:S01]  /*1a320*/  FFMA R61, -R32, 1.925963033500011079e-08, R59 ;  /* 0x32a57060203d7823 */ /* 0x000fe2000000013b */
[-C--:B------:R-:W-:Y:S01]  /*1a330*/  FFMA.RM R59, R63, R0.reuse, 12582913 ;  /* 0x4b4000013f3b7423 */ /* 0x080fe20000004000 */
[-C--:B------:R-:W-:Y:S01]  /*1a340*/  FFMA.RM R3, R65, R0.reuse, 12582913 ;  /* 0x4b40000141037423 */ /* 0x080fe20000004000 */
[-C--:B------:R-:W-:Y:S01]  /*1a350*/  FFMA.RM R63, R67, R0.reuse, 12582913 ;  /* 0x4b400001433f7423 */ /* 0x080fe20000004000 */
[----:B------:R-:W-:Y:S01]  /*1a360*/  FFMA.RM R69, R69, R0, 12582913 ;  /* 0x4b40000145457423 */ /* 0x000fe20000004000 */
[----:B-1----:R-:W-:Y:S01]  /*1a370*/  FFMA R0, R38, R41, 1 ;  /* 0x3f80000026007423 */ /* 0x002fe20000000029 */
[----:B------:R-:W-:Y:S01]  /*1a380*/  SHF.L.U32 R38, R2, 0x17, RZ ;  /* 0x0000001702267819 */ /* 0x000fe200000006ff */
[----:B------:R-:W1:Y:S01]  /*1a390*/  MUFU.EX2 R49, R49 ;  /* 0x0000003100317308 */ /* 0x000e620000000800 */
[----:B------:R-:W-:Y:S01]  /*1a3a0*/  FADD R62, R58, -12583039 ;  /* 0xcb40007f3a3e7421 */ /* 0x000fe20000000000 */
[----:B------:R-:W-:Y:S01]  /*1a3b0*/  FADD R65, R59, -12583039 ;  /* 0xcb40007f3b417421 */ /* 0x000fe20000000000 */
[----:B------:R-:W-:Y:S01]  /*1a3c0*/  FADD R64, R3, -12583039 ;  /* 0xcb40007f03407421 */ /* 0x000fe20000000000 */
[----:B--2---:R-:W-:Y:S01]  /*1a3d0*/  FFMA R38, R38, R43, 1 ;  /* 0x3f80000026267423 */ /* 0x004fe2000000002b */
[----:B------:R-:W-:Y:S01]  /*1a3e0*/  FADD R43, R63, -12583039 ;  /* 0xcb40007f3f2b7421 */ /* 0x000fe20000000000 */
[----:B------:R-:W-:Y:S01]  /*1a3f0*/  SHF.L.U32 R41, R40, 0x17, RZ ;  /* 0x0000001728297819 */ /* 0x000fe200000006ff */
[----:B---3--:R-:W-:Y:S01]  /*1a400*/  FFMA R39, R39, R44, 1 ;  /* 0x3f80000027277423 */ /* 0x008fe2000000002c */
[----:B------:R-:W2:Y:S01]  /*1a410*/  MUFU.EX2 R51, R51 ;  /* 0x0000003300337308 */ /* 0x000ea20000000800 */
[----:B------:R-:W-:Y:S01]  /*1a420*/  FADD R44, R69, -12583039 ;  /* 0xcb40007f452c7421 */ /* 0x000fe20000000000 */
[----:B------:R-:W-:Y:S01]  /*1a430*/  FFMA R62, -R33, 1.4426950216293334961, -R62 ;  /* 0x3fb8aa3b213e7823 */ /* 0x000fe2000000093e */
[----:B------:R-:W-:Y:S01]  /*1a440*/  FFMA R43, -R36, 1.4426950216293334961, -R43 ;  /* 0x3fb8aa3b242b7823 */ /* 0x000fe2000000092b */
[----:B------:R-:W-:Y:S01]  /*1a450*/  FFMA R65, -R34, 1.4426950216293334961, -R65 ;  /* 0x3fb8aa3b22417823 */ /* 0x000fe20000000941 */
[----:B------:R-:W-:Y:S01]  /*1a460*/  FFMA R64, -R35, 1.4426950216293334961, -R64 ;  /* 0x3fb8aa3b23407823 */ /* 0x000fe20000000940 */
[----:B------:R-:W-:-:S02]  /*1a470*/  IMAD.SHL.U32 R2, R45, 0x800000, RZ ;  /* 0x008000002d027824 */ /* 0x000fc400078e00ff */
[----:B----4-:R-:W-:Y:S01]  /*1a480*/  FFMA R40, R41, R46, 1 ;  /* 0x3f80000029287423 */ /* 0x010fe2000000002e */
[----:B------:R-:W3:Y:S01]  /*1a490*/  MUFU.EX2 R52, R52 ;  /* 0x0000003400347308 */ /* 0x000ee20000000800 */
[----:B------:R-:W-:Y:S01]  /*1a4a0*/  FFMA R44, -R37, 1.4426950216293334961, -R44 ;  /* 0x3fb8aa3b252c7823 */ /* 0x000fe2000000092c */
[----:B------:R-:W-:Y:S01]  /*1a4b0*/  FFMA R62, -R33, 1.925963033500011079e-08, R62 ;  /* 0x32a57060213e7823 */ /* 0x000fe2000000013e */
[----:B------:R-:W-:Y:S01]  /*1a4c0*/  FFMA R46, -R36, 1.925963033500011079e-08, R43 ;  /* 0x32a57060242e7823 */ /* 0x000fe2000000012b */
[----:B------:R-:W-:Y:S01]  /*1a4d0*/  SHF.L.U32 R45, R48, 0x17, RZ ;  /* 0x00000017302d7819 */ /* 0x000fe200000006ff */
[----:B------:R-:W-:Y:S01]  /*1a4e0*/  FFMA R65, -R34, 1.925963033500011079e-08, R65 ;  /* 0x32a5706022417823 */ /* 0x000fe20000000141 */
[----:B------:R-:W-:Y:S01]  /*1a4f0*/  FFMA R64, -R35, 1.925963033500011079e-08, R64 ;  /* 0x32a5706023407823 */ /* 0x000fe20000000140 */
[----:B------:R-:W-:Y:S01]  /*1a500*/  SHF.L.U32 R43, R47, 0x17, RZ ;  /* 0x000000172f2b7819 */ /* 0x000fe200000006ff */
[----:B-1----:R-:W-:Y:S01]  /*1a510*/  FFMA R41, R42, R49, 1 ;  /* 0x3f8000002a297423 */ /* 0x002fe20000000031 */
[----:B------:R-:W-:Y:S01]  /*1a520*/  IADD3 R48, R0, 0x1800000, RZ ;  /* 0x0180000000307810 */ /* 0x000fe20007ffe0ff */
[----:B--2---:R-:W-:Y:S01]  /*1a530*/  FFMA R42, R2, R51, 1 ;  /* 0x3f800000022a7423 */ /* 0x004fe20000000033 */
[----:B------:R-:W-:Y:S01]  /*1a540*/  FFMA R51, -R37, 1.925963033500011079e-08, R44 ;  /* 0x32a5706025337823 */ /* 0x000fe2000000012c */
[----:B------:R-:W1:Y:S01]  /*1a550*/  MUFU.EX2 R54, R54 ;  /* 0x0000003600367308 */ /* 0x000e620000000800 */
[----:B------:R-:W-:Y:S01]  /*1a560*/  LOP3.LUT R48, R48, 0x7f800000, RZ, 0xc0, !PT ;  /* 0x7f80000030307812 */ /* 0x000fe200078ec0ff */
[----:B------:R-:W-:Y:S01]  /*1a570*/  IMAD.SHL.U32 R3, R3, 0x800000, RZ ;  /* 0x0080000003037824 */ /* 0x000fe200078e00ff */
[----:B------:R-:W-:Y:S01]  /*1a580*/  SHF.L.U32 R47, R50, 0x17, RZ ;  /* 0x00000017322f7819 */ /* 0x000fe200000006ff */
[----:B---3--:R-:W-:Y:S01]  /*1a590*/  FFMA R43, R43, R52, 1 ;  /* 0x3f8000002b2b7423 */ /* 0x008fe20000000034 */
[----:B------:R-:W-:-:S03]  /*1a5a0*/  ISETP.GT.U32.AND P2, PT, R48, 0x1ffffff, PT ;  /* 0x01ffffff3000780c */ /* 0x000fc60003f44070 */
[----:B------:R-:W2:Y:S01]  /*1a5b0*/  MUFU.EX2 R56, R56 ;  /* 0x0000003800387308 */ /* 0x000ea20000000800 */
[----:B------:R-:W-:Y:S02]  /*1a5c0*/  SHF.L.U32 R49, R58, 0x17, RZ ;  /* 0x000000173a317819 */ /* 0x000fe400000006ff */
[----:B------:R-:W-:Y:S02]  /*1a5d0*/  SHF.L.U32 R55, R55, 0x17, RZ ;  /* 0x0000001737377819 */ /* 0x000fe400000006ff */
[----:B------:R-:W-:Y:S02]  /*1a5e0*/  SHF.L.U32 R2, R57, 0x17, RZ ;  /* 0x0000001739027819 */ /* 0x000fe400000006ff */
[----:B------:R-:W-:Y:S01]  /*1a5f0*/  SHF.L.U32 R48, R59, 0x17, RZ ;  /* 0x000000173b307819 */ /* 0x000fe200000006ff */
[----:B------:R-:W3:Y:S01]  /*1a600*/  MUFU.EX2 R62, R62 ;  /* 0x0000003e003e7308 */ /* 0x000ee20000000800 */
[----:B------:R-:W-:Y:S01]  /*1a610*/  SHF.L.U32 R50, R63, 0x17, RZ ;  /* 0x000000173f327819 */ /* 0x000fe200000006ff */
[----:B-1----:R-:W-:-:S06]  /*1a620*/  FFMA R44, R45, R54, 1 ;  /* 0x3f8000002d2c7423 */ /* 0x002fcc0000000036 */
[----:B------:R-:W-:Y:S01]  /*1a630*/  MUFU.EX2 R60, R60 ;  /* 0x0000003c003c7308 */ /* 0x000fe20000000800 */
[----:B--2---:R-:W-:-:S07]  /*1a640*/  FFMA R45, R47, R56, 1 ;  /* 0x3f8000002f2d7423 */ /* 0x004fce0000000038 */
[----:B------:R-:W1:Y:S01]  /*1a650*/  MUFU.EX2 R61, R61 ;  /* 0x0000003d003d7308 */ /* 0x000e620000000800 */
[----:B---3--:R-:W-:-:S07]  /*1a660*/  FFMA R62, R49, R62, 1 ;  /* 0x3f800000313e7423 */ /* 0x008fce000000003e */
[----:B------:R-:W2:Y:S08]  /*1a670*/  MUFU.EX2 R65, R65 ;  /* 0x0000004100417308 */ /* 0x000eb00000000800 */
[----:B------:R-:W3:Y:S01]  /*1a680*/  MUFU.EX2 R64, R64 ;  /* 0x0000004000407308 */ /* 0x000ee20000000800 */
[----:B-1----:R-:W-:-:S07]  /*1a690*/  FFMA R47, R2, R61, 1 ;  /* 0x3f800000022f7423 */ /* 0x002fce000000003d */
[----:B------:R1:W4:Y:S01]  /*1a6a0*/  MUFU.EX2 R67, R46 ;  /* 0x0000002e00437308 */ /* 0x0003220000000800 */
[----:B--2---:R-:W-:-:S07]  /*1a6b0*/  FFMA R48, R48, R65, 1 ;  /* 0x3f80000030307423 */ /* 0x004fce0000000041 */
[----:B------:R2:W5:Y:S01]  /*1a6c0*/  MUFU.EX2 R52, R51 ;  /* 0x0000003300347308 */ /* 0x0005620000000800 */
[----:B-1----:R-:W-:Y:S01]  /*1a6d0*/  FFMA R46, R55, R60, 1 ;  /* 0x3f800000372e7423 */ /* 0x002fe2000000003c */
[----:B---3--:R-:W-:Y:S01]  /*1a6e0*/  FFMA R49, R3, R64, 1 ;  /* 0x3f80000003317423 */ /* 0x008fe20000000040 */
[----:B--2---:R-:W-:Y:S01]  /*1a6f0*/  SHF.L.U32 R51, R69, 0x17, RZ ;  /* 0x0000001745337819 */ /* 0x004fe200000006ff */
[----:B----4-:R-:W-:-:S04]  /*1a700*/  FFMA R50, R50, R67, 1 ;  /* 0x3f80000032327423 */ /* 0x010fc80000000043 */
[----:B-----5:R-:W-:Y:S01]  /*1a710*/  FFMA R51, R51, R52, 1 ;  /* 0x3f80000033337423 */ /* 0x020fe20000000034 */
[----:B------:R-:W-:Y:S06]  /*1a720*/  @P2 BRA `(.L_x_524) ;  /* 0x0000000000102947 */ /* 0x000fec0003800000 */
[----:B------:R-:W-:-:S07]  /*1a730*/  MOV R2, 0x1a750 ;  /* 0x0001a75000027802 */ /* 0x000fce0000000f00 */
[----:B------:R-:W-:Y:S05]  /*1a740*/  CALL.REL.NOINC `($__internal_0_$__cuda_sm20_rcp_rn_f32_slowpath) ;  /* 0x0000014000b87944 */ /* 0x000fea0003c00000 */
[----:B------:R-:W-:Y:S01]  /*1a750*/  MOV R55, R0 ;  /* 0x0000000000377202 */ /* 0x000fe20000000f00 */
[----:B------:R-:W-:Y:S06]  /*1a760*/  BRA `(.L_x_525) ;  /* 0x0000000000107947 */ /* 0x000fec0003800000 */
.L_x_524:
[----:B------:R-:W1:Y:S02]  /*1a770*/  MUFU.RCP R55, R0 ;  /* 0x0000000000377308 */ /* 0x000e640000001000 */
[----:B-1----:R-:W-:-:S04]  /*1a780*/  FFMA R2, R0, R55, -1 ;  /* 0xbf80000000027423 */ /* 0x002fc80000000037 */
[----:B------:R-:W-:-:S04]  /*1a790*/  FADD.FTZ R2, -R2, -RZ ;  /* 0x800000ff02027221 */ /* 0x000fc80000010100 */
[----:B------:R-:W-:-:S07]  /*1a7a0*/  FFMA R55, R55, R2, R55 ;  /* 0x0000000237377223 */ /* 0x000fce0000000037 */
.L_x_525:
[----:B------:R-:W-:Y:S05]  /*1a7b0*/  BSYNC B1 ;  /* 0x0000000000017941 */ /* 0x000fea0003800000 */
.L_x_523:
        /* <DEDUP_REMOVED lines=10> */
.L_x_527:
[----:B------:R-:W1:Y:S02]  /*1a860*/  MUFU.RCP R3, R38 ;  /* 0x0000002600037308 */ /* 0x000e640000001000 */
[----:B-1----:R-:W-:-:S04]  /*1a870*/  FFMA R0, R38, R3, -1 ;  /* 0xbf80000026007423 */ /* 0x002fc80000000003 */
[----:B------:R-:W-:-:S04]  /*1a880*/  FADD.FTZ R0, -R0, -RZ ;  /* 0x800000ff00007221 */ /* 0x000fc80000010100 */
[----:B------:R-:W-:-:S07]  /*1a890*/  FFMA R52, R3, R0, R3 ;  /* 0x0000000003347223 */ /* 0x000fce0000000003 */
.L_x_528:
[----:B------:R-:W-:Y:S05]  /*1a8a0*/  BSYNC B1 ;  /* 0x0000000000017941 */ /* 0x000fea0003800000 */
.L_x_526:
        /* <DEDUP_REMOVED lines=10> */
.L_x_530:
[----:B------:R-:W1:Y:S02]  /*1a950*/  MUFU.RCP R0, R39 ;  /* 0x0000002700007308 */ /* 0x000e640000001000 */
[----:B-1----:R-:W-:-:S04]  /*1a960*/  FFMA R2, R39, R0, -1 ;  /* 0xbf80000027027423 */ /* 0x002fc80000000000 */
[----:B------:R-:W-:-:S04]  /*1a970*/  FADD.FTZ R57, -R2, -RZ ;  /* 0x800000ff02397221 */ /* 0x000fc80000010100 */
[----:B------:R-:W-:-:S07]  /*1a980*/  FFMA R57, R0, R57, R0 ;  /* 0x0000003900397223 */ /* 0x000fce0000000000 */
.L_x_531:
[----:B------:R-:W-:Y:S05]  /*1a990*/  BSYNC B1 ;  /* 0x0000000000017941 */ /* 0x000fea0003800000 */
.L_x_529:
        /* <DEDUP_REMOVED lines=10> */
.L_x_533:
[----:B------:R-:W1:Y:S02]  /*1aa40*/  MUFU.RCP R3, R40 ;  /* 0x0000002800037308 */ /* 0x000e640000001000 */
[----:B-1----:R-:W-:-:S04]  /*1aa50*/  FFMA R0, R40, R3, -1 ;  /* 0xbf80000028007423 */ /* 0x002fc80000000003 */
[----:B------:R-:W-:-:S04]  /*1aa60*/  FADD.FTZ R0, -R0, -RZ ;  /* 0x800000ff00007221 */ /* 0x000fc80000010100 */
[----:B------:R-:W-:-:S07]  /*1aa70*/  FFMA R38, R3, R0, R3 ;  /* 0x0000000003267223 */ /* 0x000fce0000000003 */
.L_x_534:
[----:B------:R-:W-:Y:S05]  /*1aa80*/  BSYNC B1 ;  /* 0x0000000000017941 */ /* 0x000fea0003800000 */
.L_x_532:
        /* <DEDUP_REMOVED lines=10> */
.L_x_536:
[----:B------:R-:W1:Y:S02]  /*1ab30*/  MUFU.RCP R0, R41 ;  /* 0x0000002900007308 */ /* 0x000e640000001000 */
[----:B-1----:R-:W-:-:S04]  /*1ab40*/  FFMA R2, R41, R0, -1 ;  /* 0xbf80000029027423 */ /* 0x002fc80000000000 */
[----:B------:R-:W-:-:S04]  /*1ab50*/  FADD.FTZ R39, -R2, -RZ ;  /* 0x800000ff02277221 */ /* 0x000fc80000010100 */
[----:B------:R-:W-:-:S07]  /*1ab60*/  FFMA R39, R0, R39, R0 ;  /* 0x0000002700277223 */ /* 0x000fce0000000000 */
.L_x_537:
[----:B------:R-:W-:Y:S05]  /*1ab70*/  BSYNC B1 ;  /* 0x0000000000017941 */ /* 0x000fea0003800000 */
.L_x_535:
        /* <DEDUP_REMOVED lines=10> */
.L_x_539:
[----:B------:R-:W1:Y:S02]  /*1ac20*/  MUFU.RCP R3, R42 ;  /* 0x0000002a00037308 */ /* 0x000e640000001000 */
[----:B-1----:R-:W-:-:S04]  /*1ac30*/  FFMA R0, R42, R3, -1 ;  /* 0xbf8000002a007423 */ /* 0x002fc80000000003 */
[----:B------:R-:W-:-:S04]  /*1ac40*/  FADD.FTZ R0, -R0, -RZ ;  /* 0x800000ff00007221 */ /* 0x000fc80000010100 */
[----:B------:R-:W-:-:S07]  /*1ac50*/  FFMA R40, R3, R0, R3 ;  /* 0x0000000003287223 */ /* 0x000fce0000000003 */
.L_x_540:
[----:B------:R-:W-:Y:S05]  /*1ac60*/  BSYNC B1 ;  /* 0x0000000000017941 */ /* 0x000fea0003800000 */
.L_x_538:
        /* <DEDUP_REMOVED lines=10> */
.L_x_542:
[----:B------:R-:W1:Y:S02]  /*1ad10*/  MUFU.RCP R0, R43 ;  /* 0x0000002b00007308 */ /* 0x000e640000001000 */
[----:B-1----:R-:W-:-:S04]  /*1ad20*/  FFMA R2, R43, R0, -1 ;  /* 0xbf8000002b027423 */ /* 0x002fc80000000000 */
[----:B------:R-:W-:-:S04]  /*1ad30*/  FADD.FTZ R41, -R2, -RZ ;  /* 0x800000ff02297221 */ /* 0x000fc80000010100 */
[----:B------:R-:W-:-:S07]  /*1ad40*/  FFMA R41, R0, R41, R0 ;  /* 0x0000002900297223 */ /* 0x000fce0000000000 */
.L_x_543:
[----:B------:R-:W-:Y:S05]  /*1ad50*/  BSYNC B1 ;  /* 0x0000000000017941 */ /* 0x000fea0003800000 */
.L_x_541:
        /* <DEDUP_REMOVED lines=10> */
.L_x_545:
[----:B------:R-:W1:Y:S02]  /*1ae00*/  MUFU.RCP R3, R44 ;  /* 0x0000002c00037308 */ /* 0x000e640000001000 */
[----:B-1----:R-:W-:-:S04]  /*1ae10*/  FFMA R0, R44, R3, -1 ;  /* 0xbf8000002c007423 */ /* 0x002fc80000000003 */
[----:B------:R-:W-:-:S04]  /*1ae20*/  FADD.FTZ R0, -R0, -RZ ;  /* 0x800000ff00007221 */ /* 0x000fc80000010100 */
[----:B------:R-:W-:-:S07]  /*1ae30*/  FFMA R42, R3, R0, R3 ;  /* 0x00000000032a7223 */ /* 0x000fce0000000003 */
.L_x_546:
[----:B------:R-:W-:Y:S05]  /*1ae40*/  BSYNC B1 ;  /* 0x0000000000017941 */ /* 0x000fea0003800000 */
.L_x_544:
        /* <DEDUP_REMOVED lines=10> */
.L_x_548:
[----:B------:R-:W1:Y:S02]  /*1aef0*/  MUFU.RCP R0, R45 ;  /* 0x0000002d00007308 */ /* 0x000e640000001000 */
[----:B-1----:R-:W-:-:S04]  /*1af00*/  FFMA R2, R45, R0, -1 ;  /* 0xbf8000002d027423 */ /* 0x002fc80000000000 */
[----:B------:R-:W-:-:S04]  /*1af10*/  FADD.FTZ R43, -R2, -RZ ;  /* 0x800000ff022b7221 */ /* 0x000fc80000010100 */
[----:B------:R-:W-:-:S07]  /*1af20*/  FFMA R43, R0, R43, R0 ;  /* 0x0000002b002b7223 */ /* 0x000fce0000000000 */
.L_x_549:
[----:B------:R-:W-:Y:S05]  /*1af30*/  BSYNC B1 ;  /* 0x0000000000017941 */ /* 0x000fea0003800000 */
.L_x_547:
        /* <DEDUP_REMOVED lines=10> */
.L_x_551:
[----:B------:R-:W1:Y:S02]  /*1afe0*/  MUFU.RCP R3, R46 ;  /* 0x0000002e00037308 */ /* 0x000e640000001000 */
[----:B-1----:R-:W-:-:S04]  /*1aff0*/  FFMA R0, R46, R3, -1 ;  /* 0xbf8000002e007423 */ /* 0x002fc80000000003 */
[----:B------:R-:W-:-:S04]  /*1b000*/  FADD.FTZ R0, -R0, -RZ ;  /* 0x800000ff00007221 */ /* 0x000fc80000010100 */
[----:B------:R-:W-:-:S07]  /*1b010*/  FFMA R44, R3, R0, R3 ;  /* 0x00000000032c7223 */ /* 0x000fce0000000003 */
.L_x_552:
[----:B------:R-:W-:Y:S05]  /*1b020*/  BSYNC B1 ;  /* 0x0000000000017941 */ /* 0x000fea0003800000 */
.L_x_550:
        /* <DEDUP_REMOVED lines=10> */
.L_x_554:
[----:B------:R-:W1:Y:S02]  /*1b0d0*/  MUFU.RCP R0, R47 ;  /* 0x0000002f00007308 */ /* 0x000e640000001000 */
[----:B-1----:R-:W-:-:S04]  /*1b0e0*/  FFMA R2, R47, R0, -1 ;  /* 0xbf8000002f027423 */ /* 0x002fc80000000000 */
[----:B------:R-:W-:-:S04]  /*1b0f0*/  FADD.FTZ R45, -R2, -RZ ;  /* 0x800000ff022d7221 */ /* 0x000fc80000010100 */
[----:B------:R-:W-:-:S07]  /*1b100*/  FFMA R45, R0, R45, R0 ;  /* 0x0000002d002d7223 */ /* 0x000fce0000000000 */
.L_x_555:
[----:B------:R-:W-:Y:S05]  /*1b110*/  BSYNC B1 ;  /* 0x0000000000017941 */ /* 0x000fea0003800000 */
.L_x_553:
        /* <DEDUP_REMOVED lines=10> */
.L_x_557:
[----:B------:R-:W1:Y:S02]  /*1b1c0*/  MUFU.RCP R3, R62 ;  /* 0x0000003e00037308 */ /* 0x000e640000001000 */
[----:B-1----:R-:W-:-:S04]  /*1b1d0*/  FFMA R0, R62, R3, -1 ;  /* 0xbf8000003e007423 */ /* 0x002fc80000000003 */
[----:B------:R-:W-:-:S04]  /*1b1e0*/  FADD.FTZ R0, -R0, -RZ ;  /* 0x800000ff00007221 */ /* 0x000fc80000010100 */
[----:B------:R-:W-:-:S07]  /*1b1f0*/  FFMA R46, R3, R0, R3 ;  /* 0x00000000032e7223 */ /* 0x000fce0000000003 */
.L_x_558:
[----:B------:R-:W-:Y:S05]  /*1b200*/  BSYNC B1 ;  /* 0x0000000000017941 */ /* 0x000fea0003800000 */
.L_x_556:
        /* <DEDUP_REMOVED lines=10> */
.L_x_560:
[----:B------:R-:W1:Y:S02]  /*1b2b0*/  MUFU.RCP R47, R48 ;  /* 0x00000030002f7308 */ /* 0x000e640000001000 */
[----:B-1----:R-:W-:-:S04]  /*1b2c0*/  FFMA R0, R48, R47, -1 ;  /* 0xbf80000030007423 */ /* 0x002fc8000000002f */
[----:B------:R-:W-:-:S04]  /*1b2d0*/  FADD.FTZ R0, -R0, -RZ ;  /* 0x800000ff00007221 */ /* 0x000fc80000010100 */
[----:B------:R-:W-:-:S07]  /*1b2e0*/  FFMA R47, R47, R0, R47 ;  /* 0x000000002f2f7223 */ /* 0x000fce000000002f */
.L_x_561:
[----:B------:R-:W-:Y:S05]  /*1b2f0*/  BSYNC B1 ;  /* 0x0000000000017941 */ /* 0x000fea0003800000 */
.L_x_559:
        /* <DEDUP_REMOVED lines=10> */
.L_x_563:
[----:B------:R-:W1:Y:S02]  /*1b3a0*/  MUFU.RCP R48, R49 ;  /* 0x0000003100307308 */ /* 0x000e640000001000 */
[----:B-1----:R-:W-:-:S04]  /*1b3b0*/  FFMA R0, R49, R48, -1 ;  /* 0xbf80000031007423 */ /* 0x002fc80000000030 */
[----:B------:R-:W-:-:S04]  /*1b3c0*/  FADD.FTZ R3, -R0, -RZ ;  /* 0x800000ff00037221 */ /* 0x000fc80000010100 */
[----:B------:R-:W-:-:S07]  /*1b3d0*/  FFMA R48, R48, R3, R48 ;  /* 0x0000000330307223 */ /* 0x000fce0000000030 */
.L_x_564:
[----:B------:R-:W-:Y:S05]  /*1b3e0*/  BSYNC B1 ;  /* 0x0000000000017941 */ /* 0x000fea0003800000 */
.L_x_562:
        /* <DEDUP_REMOVED lines=10> */
.L_x_566:
[----:B------:R-:W1:Y:S02]  /*1b490*/  MUFU.RCP R49, R50 ;  /* 0x0000003200317308 */ /* 0x000e640000001000 */
[----:B-1----:R-:W-:-:S04]  /*1b4a0*/  FFMA R0, R50, R49, -1 ;  /* 0xbf80000032007423 */ /* 0x002fc80000000031 */
[----:B------:R-:W-:-:S04]  /*1b4b0*/  FADD.FTZ R0, -R0, -RZ ;  /* 0x800000ff00007221 */ /* 0x000fc80000010100 */
[----:B------:R-:W-:-:S07]  /*1b4c0*/  FFMA R49, R49, R0, R49 ;  /* 0x0000000031317223 */ /* 0x000fce0000000031 */
.L_x_567:
[----:B------:R-:W-:Y:S05]  /*1b4d0*/  BSYNC B1 ;  /* 0x0000000000017941 */ /* 0x000fea0003800000 */
.L_x_565:
        /* <DEDUP_REMOVED lines=9> */
.L_x_569:
[----:B------:R-:W1:Y:S02]  /*1b570*/  MUFU.RCP R0, R51 ;  /* 0x0000003300007308 */ /* 0x000e640000001000 */
[----:B-1----:R-:W-:-:S04]  /*1b580*/  FFMA R2, R51, R0, -1 ;  /* 0xbf80000033027423 */ /* 0x002fc80000000000 */
[----:B------:R-:W-:-:S04]  /*1b590*/  FADD.FTZ R3, -R2, -RZ ;  /* 0x800000ff02037221 */ /* 0x000fc80000010100 */
[----:B------:R-:W-:-:S07]  /*1b5a0*/  FFMA R0, R0, R3, R0 ;  /* 0x0000000300007223 */ /* 0x000fce0000000000 */
.L_x_570:
[----:B------:R-:W-:Y:S05]  /*1b5b0*/  BSYNC B1 ;  /* 0x0000000000017941 */ /* 0x000fea0003800000 */
.L_x_568:
        /* <DEDUP_REMOVED lines=45> */
.L_x_572:
[----:B------:R-:W-:Y:S05]  /*1b890*/  BSYNC B0 ;  /* 0x0000000000007941 */ /* 0x000fea0003800000 */
.L_x_571:
[----:B------:R-:W-:Y:S06]  /*1b8a0*/  BAR.SYNC.DEFER_BLOCKING 0x1, 0x100 ;  /* 0x0044000000007b1d */ /* 0x000fec0000010000 */
[----:B------:R-:W-:Y:S04]  /*1b8b0*/  BSSY B0, `(.L_x_573) ;  /* 0x0000009000007945 */ /* 0x000fe80003800000 */
[----:B------:R-:W-:Y:S05]  /*1b8c0*/  @P0 BRA `(.L_x_574) ;  /* 0x00000000001c0947 */ /* 0x000fea0003800000 */
[----:B------:R-:W-:-:S13]  /*1b8d0*/  ISETP.NE.AND P2, PT, R154, 0x3, PT ;  /* 0x000000039a00780c */ /* 0x000fda0003f45270 */
[----:B------:R-:W-:Y:S05]  /*1b8e0*/  @!P2 BRA `(.L_x_575) ;  /* 0x000000000004a947 */ /* 0x000fea0003800000 */
[----:B------:R-:W-:Y:S01]  /*1b8f0*/  BPT.TRAP 0x1 ;  /* 0x000000040000795c */ /* 0x000fe20000300000 */
.L_x_575:
[----:B------:R-:W-:-:S04]  /*1b900*/  ULEA UR4, UR5, UR49, 0x3 ;  /* 0x0000003105047291 */ /* 0x000fc8000f8e183f */
[----:B------:R-:W-:-:S04]  /*1b910*/  UIADD3 UR4, UR4, 0x50, URZ ;  /* 0x0000005004047890 */ /* 0x000fc8000fffe03f */
[----:B------:R-:W-:-:S09]  /*1b920*/  UPRMT UR4, UR48, 0x654, UR4 ;  /* 0x0000065430047896 */ /* 0x000fd20008000004 */
[----:B------:R-:W-:Y:S03]  /*1b930*/  SYNCS.ARRIVE.TRANS64.RED.A1T0 RZ, [UR4], RZ ;  /* 0x000000ffffff79a7 */ /* 0x000fe60008100404 */
.L_x_574:
[----:B------:R-:W-:Y:S05]  /*1b940*/  BSYNC B0 ;  /* 0x0000000000007941 */ /* 0x000fea0003800000 */
.L_x_573:
        /* <DEDUP_REMOVED lines=8> */
.L_x_578:
        /* <DEDUP_REMOVED lines=8> */
.L_x_1145:
[----:B------:R-:W-:Y:S05]  /*1ba50*/  BSYNC B1 ;  /* 0x0000000000017941 */ /* 0x000fea0003800000 */
.L_x_579:
        /* <DEDUP_REMOVED lines=8> */
[----:B------:R-:W-:-:S02]  /*1bae0*/  LOP3.LUT R13, R13, 0xffff0000, RZ, 0xc0, !PT ;  /* 0xffff00000d0d7812 */ /* 0x000fc400078ec0ff */
[----:B------:R-:W-:Y:S01]  /*1baf0*/  LOP3.LUT R15, R15, 0xffff0000, RZ, 0xc0, !PT ;  /* 0xffff00000f0f7812 */ /* 0x000fe200078ec0ff */
[C---:B------:R-:W-:Y:S01]  /*1bb00*/  FMUL R23, R16.reuse, R23 ;  /* 0x0000001710177220 */ /* 0x040fe20000400000 */
[C---:B---3--:R-:W-:Y:S01]  /*1bb10*/  SHF.L.U32 R29, R5.reuse, 0x10, RZ ;  /* 0x00000010051d7819 */ /* 0x048fe200000006ff */
        /* <DEDUP_REMOVED lines=26> */
.L_x_581:
[----:B------:R-:W-:Y:S02]  /*1bcc0*/  LOP3.LUT R9, R9, R10, RZ, 0x3c, !PT ;  /* 0x0000000a09097212 */ /* 0x000fe400078e3cff */
[----:B------:R-:W-:-:S07]  /*1bcd0*/  SEL R4, R2, RZ, P3 ;  /* 0x000000ff02047207 */ /* 0x000fce0001800000 */
.L_x_577:
[----:B------:R-:W-:Y:S05]  /*1bce0*/  BSYNC B0 ;  /* 0x0000000000007941 */ /* 0x000fea0003800000 */
.L_x_576:
[----:B------:R-:W-:Y:S01]  /*1bcf0*/  MOV R2, 0x3bbb989d ;  /* 0x3bbb989d00027802 */ /* 0x000fe20000000f00 */
[C---:B------:R-:W-:Y:S01]  /*1bd00*/  FFMA R88, R17.reuse, R88, R153 ;  /* 0x0000005811587223 */ /* 0x040fe20000000099 */
[----:B--2---:R-:W-:Y:S01]  /*1bd10*/  MOV R0, 0x437c0000 ;  /* 0x437c000000007802 */ /* 0x004fe20000000f00 */
[C---:B------:R-:W-:Y:S01]  /*1bd20*/  FFMA R89, R17.reuse, R89, R152 ;  /* 0x0000005911597223 */ /* 0x040fe20000000098 */
[C---:B------:R-:W-:Y:S01]  /*1bd30*/  FFMA R90, R17.reuse, R90, R23 ;  /* 0x0000005a115a7223 */ /* 0x040fe20000000017 */
[-C--:B------:R-:W-:Y:S01]  /*1bd40*/  FFMA.SAT R3, -R88, R2.reuse, 0.5 ;  /* 0x3f00000058037423 */ /* 0x080fe20000002102 */
[----:B------:R-:W-:Y:S01]  /*1bd50*/  FFMA R91, R17, R91, R22 ;  /* 0x0000005b115b7223 */ /* 0x000fe20000000016 */
[----:B-1----:R-:W-:Y:S01]  /*1bd60*/  FFMA.SAT R25, -R89, R2, 0.5 ;  /* 0x3f00000059197423 */ /* 0x002fe20000002102 */
[----:B------:R-:W-:Y:S01]  /*1bd70*/  FFMA R92, R17, R92, R21 ;  /* 0x0000005c115c7223 */ /* 0x000fe20000000015 */
[----:B------:R-:W-:Y:S01]  /*1bd80*/  FFMA.RM R3, R3, R0, 12582913 ;  /* 0x4b40000103037423 */ /* 0x000fe20000004000 */
[----:B------:R-:W-:Y:S01]  /*1bd90*/  FFMA.SAT R27, -R91, R2, 0.5 ;  /* 0x3f0000005b1b7423 */ /* 0x000fe20000002102 */
[----:B------:R-:W-:Y:S01]  /*1bda0*/  FFMA.RM R10, R25, R0, 12582913 ;  /* 0x4b400001190a7423 */ /* 0x000fe20000004000 */
[----:B------:R-:W-:Y:S01]  /*1bdb0*/  FFMA.SAT R25, -R90, R2, 0.5 ;  /* 0x3f0000005a197423 */ /* 0x000fe20000002102 */
[----:B------:R-:W-:Y:S01]  /*1bdc0*/  FADD R11, R3, -12583039 ;  /* 0xcb40007f030b7421 */ /* 0x000fe20000000000 */
[C---:B------:R-:W-:Y:S01]  /*1bdd0*/  FFMA R94, R17.reuse, R94, R19 ;  /* 0x0000005e115e7223 */ /* 0x040fe20000000013 */
[----:B------:R-:W-:Y:S01]  /*1bde0*/  FADD R24, R10, -12583039 ;  /* 0xcb40007f0a187421 */ /* 0x000fe20000000000 */
[----:B------:R-:W-:Y:S01]  /*1bdf0*/  FFMA R93, R17, R93, R20 ;  /* 0x0000005d115d7223 */ /* 0x000fe20000000014 */
[----:B------:R-:W-:Y:S01]  /*1be00*/  FFMA R11, -R88, 1.4426950216293334961, -R11 ;  /* 0x3fb8aa3b580b7823 */ /* 0x000fe2000000090b */
[----:B------:R-:W-:Y:S01]  /*1be10*/  FFMA.SAT R33, -R94, R2, 0.5 ;  /* 0x3f0000005e217423 */ /* 0x000fe20000002102 */
[----:B------:R-:W-:Y:S01]  /*1be20*/  FFMA R24, -R89, 1.4426950216293334961, -R24 ;  /* 0x3fb8aa3b59187823 */ /* 0x000fe20000000918 */
[----:B------:R-:W-:Y:S01]  /*1be30*/  FFMA R97, R17, R97, R14 ;  /* 0x0000006111617223 */ /* 0x000fe2000000000e */
[----:B------:R-:W-:Y:S01]  /*1be40*/  FFMA R29, -R88, 1.925963033500011079e-08, R11 ;  /* 0x32a57060581d7823 */ /* 0x000fe2000000010b */
[-C--:B------:R-:W-:Y:S01]  /*1be50*/  FFMA.RM R11, R25, R0.reuse, 12582913 ;  /* 0x4b400001190b7423 */ /* 0x080fe20000004000 */
[----:B------:R-:W-:Y:S01]  /*1be60*/  FFMA R26, -R89, 1.925963033500011079e-08, R24 ;  /* 0x32a57060591a7823 */ /* 0x000fe20000000118 */
[----:B------:R-:W-:Y:S01]  /*1be70*/  FFMA.RM R24, R27, R0, 12582913 ;  /* 0x4b4000011b187423 */ /* 0x000fe20000004000 */
[-C--:B------:R-:W-:Y:S01]  /*1be80*/  FFMA.SAT R27, -R92, R2.reuse, 0.5 ;  /* 0x3f0000005c1b7423 */ /* 0x080fe20000002102 */
[----:B------:R-:W-:Y:S01]  /*1be90*/  FADD R25, R11, -12583039 ;  /* 0xcb40007f0b197421 */ /* 0x000fe20000000000 */
[----:B------:R-:W1:Y:S01]  /*1bea0*/  MUFU.EX2 R29, R29 ;  /* 0x0000001d001d7308 */ /* 0x000e620000000800 */
[----:B------:R-:W-:Y:S01]  /*1beb0*/  FADD R30, R24, -12583039 ;  /* 0xcb40007f181e7421 */ /* 0x000fe20000000000 */
[C---:B------:R-:W-:Y:S01]  /*1bec0*/  FFMA R95, R17.reuse, R95, R18 ;  /* 0x0000005f115f7223 */ /* 0x040fe20000000012 */
[C---:B------:R-:W-:Y:S01]  /*1bed0*/  FFMA R25, -R90.reuse, 1.4426950216293334961, -R25 ;  /* 0x3fb8aa3b5a197823 */ /* 0x040fe20000000919 */
[----:B------:R-:W-:Y:S01]  /*1bee0*/  FFMA R101, R17, R101, R8 ;  /* 0x0000006511657223 */ /* 0x000fe20000000008 */
[----:B------:R-:W-:Y:S01]  /*1bef0*/  FFMA R30, -R91, 1.4426950216293334961, -R30 ;  /* 0x3fb8aa3b5b1e7823 */ /* 0x000fe2000000091e */
[----:B------:R-:W-:Y:S01]  /*1bf00*/  FFMA.SAT R41, -R97, R2, 0.5 ;  /* 0x3f00000061297423 */ /* 0x000fe20000002102 */
[----:B------:R-:W-:Y:S01]  /*1bf10*/  FFMA R28, -R90, 1.925963033500011079e-08, R25 ;  /* 0x32a570605a1c7823 */ /* 0x000fe20000000119 */
[----:B------:R-:W-:Y:S01]  /*1bf20*/  FFMA.RM R25, R27, R0, 12582913 ;  /* 0x4b4000011b197423 */ /* 0x000fe20000004000 */
[----:B------:R-:W-:Y:S01]  /*1bf30*/  FFMA.SAT R27, -R93, R2, 0.5 ;  /* 0x3f0000005d1b7423 */ /* 0x000fe20000002102 */
[----:B------:R-:W2:Y:S01]  /*1bf40*/  MUFU.EX2 R26, R26 ;  /* 0x0000001a001a7308 */ /* 0x000ea20000000800 */
[----:B------:R-:W-:Y:S01]  /*1bf50*/  FFMA R30, -R91, 1.925963033500011079e-08, R30 ;  /* 0x32a570605b1e7823 */ /* 0x000fe2000000011e */
[----:B------:R-:W-:Y:S01]  /*1bf60*/  FADD R31, R25, -12583039 ;  /* 0xcb40007f191f7421 */ /* 0x000fe20000000000 */
[----:B------:R-:W-:Y:S01]  /*1bf70*/  FFMA.RM R27, R27, R0, 12582913 ;  /* 0x4b4000011b1b7423 */ /* 0x000fe20000004000 */
[----:B------:R-:W-:Y:S01]  /*1bf80*/  FFMA.SAT R37, -R95, R2, 0.5 ;  /* 0x3f0000005f257423 */ /* 0x000fe20000002102 */
[----:B------:R-:W-:Y:S01]  /*1bf90*/  FFMA R96, R17, R96, R15 ;  /* 0x0000006011607223 */ /* 0x000fe2000000000f */
[C---:B------:R-:W-:Y:S01]  /*1bfa0*/  FFMA R31, -R92.reuse, 1.4426950216293334961, -R31 ;  /* 0x3fb8aa3b5c1f7823 */ /* 0x040fe2000000091f */
[----:B------:R-:W-:Y:S01]  /*1bfb0*/  FADD R34, R27, -12583039 ;  /* 0xcb40007f1b227421 */ /* 0x000fe20000000000 */
[----:B------:R-:W3:Y:S01]  /*1bfc0*/  MUFU.EX2 R28, R28 ;  /* 0x0000001c001c7308 */ /* 0x000ee20000000800 */
[----:B------:R-:W-:Y:S01]  /*1bfd0*/  FFMA R98, R17, R98, R13 ;  /* 0x0000006211627223 */ /* 0x000fe2000000000d */
[----:B------:R-:W-:Y:S01]  /*1bfe0*/  FFMA R32, -R92, 1.925963033500011079e-08, R31 ;  /* 0x32a570605c207823 */ /* 0x000fe2000000011f */
[----:B------:R-:W-:Y:S01]  /*1bff0*/  FFMA.RM R31, R33, R0, 12582913 ;  /* 0x4b400001211f7423 */ /* 0x000fe20000004000 */
[----:B------:R-:W-:Y:S01]  /*1c000*/  FFMA R34, -R93, 1.4426950216293334961, -R34 ;  /* 0x3fb8aa3b5d227823 */ /* 0x000fe20000000922 */
[C---:B------:R-:W-:Y:S01]  /*1c010*/  FFMA R99, R17.reuse, R99, R12 ;  /* 0x0000006311637223 */ /* 0x040fe2000000000c */
[----:B------:R-:W-:Y:S01]  /*1c020*/  FFMA R100, R17, R100, R7 ;  /* 0x0000006411647223 */ /* 0x000fe20000000007 */
[----:B------:R-:W-:Y:S01]  /*1c030*/  FADD R33, R31, -12583039 ;  /* 0xcb40007f1f217421 */ /* 0x000fe20000000000 */
[C---:B------:R-:W-:Y:S01]  /*1c040*/  FFMA R102, R17.reuse, R102, R6 ;  /* 0x0000006611667223 */ /* 0x040fe20000000006 */
[----:B------:R-:W-:Y:S01]  /*1c050*/  FFMA R103, R17, R103, R5 ;  /* 0x0000006711677223 */ /* 0x000fe20000000005 */
[----:B------:R-:W4:Y:S01]  /*1c060*/  MUFU.EX2 R32, R32 ;  /* 0x0000002000207308 */ /* 0x000f220000000800 */
[C---:B------:R-:W-:Y:S01]  /*1c070*/  FFMA R33, -R94.reuse, 1.4426950216293334961, -R33 ;  /* 0x3fb8aa3b5e217823 */ /* 0x040fe20000000921 */
[----:B------:R-:W-:Y:S01]  /*1c080*/  FFMA R34, -R93, 1.925963033500011079e-08, R34 ;  /* 0x32a570605d227823 */ /* 0x000fe20000000122 */
[----:B------:R-:W-:Y:S01]  /*1c090*/  FFMA.SAT R51, -R101, R2, 0.5 ;  /* 0x3f00000065337423 */ /* 0x000fe20000002102 */
[----:B------:R-:W-:Y:S01]  /*1c0a0*/  FFMA.RM R41, R41, R0, 12582913 ;  /* 0x4b40000129297423 */ /* 0x000fe20000004000 */
[----:B------:R-:W-:Y:S01]  /*1c0b0*/  FFMA R36, -R94, 1.925963033500011079e-08, R33 ;  /* 0x32a570605e247823 */ /* 0x000fe20000000121 */
[-C--:B------:R-:W-:Y:S01]  /*1c0c0*/  FFMA.SAT R39, -R96, R2.reuse, 0.5 ;  /* 0x3f00000060277423 */ /* 0x080fe20000002102 */
[-C--:B------:R-:W-:Y:S01]  /*1c0d0*/  FFMA.SAT R43, -R98, R2.reuse, 0.5 ;  /* 0x3f000000622b7423 */ /* 0x080fe20000002102 */
[----:B------:R5:W4:Y:S01]  /*1c0e0*/  MUFU.EX2 R35, R30 ;  /* 0x0000001e00237308 */ /* 0x000b220000000800 */
[-C--:B------:R-:W-:Y:S01]  /*1c0f0*/  FFMA.SAT R47, -R99, R2.reuse, 0.5 ;  /* 0x3f000000632f7423 */ /* 0x080fe20000002102 */
[-C--:B------:R-:W-:Y:S01]  /*1c100*/  FFMA.SAT R49, -R100, R2.reuse, 0.5 ;  /* 0x3f00000064317423 */ /* 0x080fe20000002102 */
[-C--:B------:R-:W-:Y:S01]  /*1c110*/  FFMA.SAT R55, -R102, R2.reuse, 0.5 ;  /* 0x3f00000066377423 */ /* 0x080fe20000002102 */
[----:B------:R-:W-:Y:S01]  /*1c120*/  FFMA.SAT R57, -R103, R2, 0.5 ;  /* 0x3f00000067397423 */ /* 0x000fe20000002102 */
[-C--:B------:R-:W-:Y:S01]  /*1c130*/  FFMA.RM R42, R51, R0.reuse, 12582913 ;  /* 0x4b400001332a7423 */ /* 0x080fe20000004000 */
[----:B------:R-:W-:Y:S01]  /*1c140*/  SHF.L.U32 R2, R3, 0x17, RZ ;  /* 0x0000001703027819 */ /* 0x000fe200000006ff */
[-C--:B------:R-:W-:Y:S01]  /*1c150*/  FFMA.RM R33, R39, R0.reuse, 12582913 ;  /* 0x4b40000127217423 */ /* 0x080fe20000004000 */
[----:B------:R-:W4:Y:S01]  /*1c160*/  MUFU.EX2 R36, R36 ;  /* 0x0000002400247308 */ /* 0x000f220000000800 */
[-C--:B-----5:R-:W-:Y:S01]  /*1c170*/  FFMA.RM R30, R37, R0.reuse, 12582913 ;  /* 0x4b400001251e7423 */ /* 0x0a0fe20000004000 */
[-C--:B------:R-:W-:Y:S01]  /*1c180*/  FFMA.RM R43, R43, R0.reuse, 12582913 ;  /* 0x4b4000012b2b7423 */ /* 0x080fe20000004000 */
[-C--:B------:R-:W-:Y:S01]  /*1c190*/  FFMA.RM R47, R47, R0.reuse, 12582913 ;  /* 0x4b4000012f2f7423 */ /* 0x080fe20000004000 */
[-C--:B------:R-:W-:Y:S01]  /*1c1a0*/  FFMA.RM R49, R49, R0.reuse, 12582913 ;  /* 0x4b40000131317423 */ /* 0x080fe20000004000 */
[-C--:B------:R-:W-:Y:S01]  /*1c1b0*/  FFMA.RM R55, R55, R0.reuse, 12582913 ;  /* 0x4b40000137377423 */ /* 0x080fe20000004000 */
[----:B------:R-:W-:Y:S01]  /*1c1c0*/  FFMA.RM R57, R57, R0, 12582913 ;  /* 0x4b40000139397423 */ /* 0x000fe20000004000 */
[----:B------:R-:W-:Y:S01]  /*1c1d0*/  SHF.L.U32 R3, R10, 0x17, RZ ;  /* 0x000000170a037819 */ /* 0x000fe200000006ff */
[----:B------:R5:W4:Y:S01]  /*1c1e0*/  MUFU.EX2 R37, R34 ;  /* 0x0000002200257308 */ /* 0x000b220000000800 */
[----:B------:R-:W-:Y:S01]  /*1c1f0*/  FADD R0, R42, -12583039 ;  /* 0xcb40007f2a007421 */ /* 0x000fe20000000000 */
[----:B------:R-:W-:-:S02]  /*1c200*/  IMAD.SHL.U32 R11, R11, 0x800000, RZ ;  /* 0x008000000b0b7824 */ /* 0x000fc400078e00ff */
[----:B------:R-:W-:Y:S01]  /*1c210*/  FADD R38, R30, -12583039 ;  /* 0xcb40007f1e267421 */ /* 0x000fe20000000000 */
[----:B------:R-:W-:Y:S01]  /*1c220*/  FADD R39, R33, -12583039 ;  /* 0xcb40007f21277421 */ /* 0x000fe20000000000 */
[----:B------:R-:W-:Y:S01]  /*1c230*/  FADD R45, R43, -12583039 ;  /* 0xcb40007f2b2d7421 */ /* 0x000fe20000000000 */
[----:B------:R-:W-:Y:S01]  /*1c240*/  FADD R40, R47, -12583039 ;  /* 0xcb40007f2f287421 */ /* 0x000fe20000000000 */
[----:B-1----:R-:W-:Y:S01]  /*1c250*/  FFMA R46, R2, R29, 1 ;  /* 0x3f800000022e7423 */ /* 0x002fe2000000001d */
[----:B------:R-:W-:Y:S01]  /*1c260*/  FFMA R2, -R101, 1.4426950216293334961, -R0 ;  /* 0x3fb8aa3b65027823 */ /* 0x000fe20000000900 */
[----:B-----5:R-:W-:Y:S01]  /*1c270*/  FADD R34, R41, -12583039 ;  /* 0xcb40007f29227421 */ /* 0x020fe20000000000 */
[----:B--2---:R-:W-:Y:S01]  /*1c280*/  FFMA R26, R3, R26, 1 ;  /* 0x3f800000031a7423 */ /* 0x004fe2000000001a */
[----:B---3--:R-:W-:Y:S01]  /*1c290*/  FFMA R10, R11, R28, 1 ;  /* 0x3f8000000b0a7423 */ /* 0x008fe2000000001c */
[----:B------:R-:W-:Y:S01]  /*1c2a0*/  SHF.L.U32 R25, R25, 0x17, RZ ;  /* 0x0000001719197819 */ /* 0x000fe200000006ff */
[----:B------:R-:W-:Y:S01]  /*1c2b0*/  FFMA R34, -R97, 1.4426950216293334961, -R34 ;  /* 0x3fb8aa3b61227823 */ /* 0x000fe20000000922 */
[----:B------:R-:W-:Y:S01]  /*1c2c0*/  FADD R51, R49, -12583039 ;  /* 0xcb40007f31337421 */ /* 0x000fe20000000000 */
[----:B------:R-:W-:Y:S01]  /*1c2d0*/  SHF.L.U32 R24, R24, 0x17, RZ ;  /* 0x0000001718187819 */ /* 0x000fe200000006ff */
[----:B------:R-:W-:Y:S01]  /*1c2e0*/  FADD R3, R55, -12583039 ;  /* 0xcb40007f37037421 */ /* 0x000fe20000000000 */
[----:B------:R-:W-:Y:S01]  /*1c2f0*/  FFMA R34, -R97, 1.925963033500011079e-08, R34 ;  /* 0x32a5706061227823 */ /* 0x000fe20000000122 */
[----:B------:R-:W-:Y:S01]  /*1c300*/  FADD R28, R57, -12583039 ;  /* 0xcb40007f391c7421 */ /* 0x000fe20000000000 */
[----:B------:R-:W-:Y:S01]  /*1c310*/  SHF.L.U32 R31, R31, 0x17, RZ ;  /* 0x000000171f1f7819 */ /* 0x000fe200000006ff */
[----:B------:R-:W-:Y:S01]  /*1c320*/  FFMA R38, -R95, 1.4426950216293334961, -R38 ;  /* 0x3fb8aa3b5f267823 */ /* 0x000fe20000000926 */
[----:B------:R-:W-:Y:S01]  /*1c330*/  FFMA R39, -R96, 1.4426950216293334961, -R39 ;  /* 0x3fb8aa3b60277823 */ /* 0x000fe20000000927 */
[----:B------:R-:W-:Y:S01]  /*1c340*/  FFMA R45, -R98, 1.4426950216293334961, -R45 ;  /* 0x3fb8aa3b622d7823 */ /* 0x000fe2000000092d */
[----:B------:R-:W-:Y:S01]  /*1c350*/  FFMA R40, -R99, 1.4426950216293334961, -R40 ;  /* 0x3fb8aa3b63287823 */ /* 0x000fe20000000928 */
[----:B------:R-:W-:Y:S01]  /*1c360*/  FFMA R2, -R101, 1.925963033500011079e-08, R2 ;  /* 0x32a5706065027823 */ /* 0x000fe20000000102 */
[----:B------:R-:W-:Y:S01]  /*1c370*/  FFMA R51, -R100, 1.4426950216293334961, -R51 ;  /* 0x3fb8aa3b64337823 */ /* 0x000fe20000000933 */
[----:B------:R-:W-:Y:S01]  /*1c380*/  FFMA R29, -R102, 1.4426950216293334961, -R3 ;  /* 0x3fb8aa3b661d7823 */ /* 0x000fe20000000903 */
[----:B----4-:R-:W-:Y:S01]  /*1c390*/  FFMA R32, R25, R32, 1 ;  /* 0x3f80000019207423 */ /* 0x010fe20000000020 */
[----:B------:R-:W-:Y:S01]  /*1c3a0*/  FFMA R28, -R103, 1.4426950216293334961, -R28 ;  /* 0x3fb8aa3b671c7823 */ /* 0x000fe2000000091c */
[----:B------:R-:W-:Y:S01]  /*1c3b0*/  FFMA R11, R24, R35, 1 ;  /* 0x3f800000180b7423 */ /* 0x000fe20000000023 */
[----:B------:R-:W-:Y:S01]  /*1c3c0*/  FFMA R25, R31, R36, 1 ;  /* 0x3f8000001f197423 */ /* 0x000fe20000000024 */
[----:B------:R-:W-:Y:S01]  /*1c3d0*/  FFMA R38, -R95, 1.925963033500011079e-08, R38 ;  /* 0x32a570605f267823 */ /* 0x000fe20000000126 */
[----:B------:R-:W-:Y:S01]  /*1c3e0*/  FFMA R39, -R96, 1.925963033500011079e-08, R39 ;  /* 0x32a5706060277823 */ /* 0x000fe20000000127 */
[----:B------:R-:W1:Y:S01]  /*1c3f0*/  MUFU.EX2 R34, R34 ;  /* 0x0000002200227308 */ /* 0x000e620000000800 */
[----:B------:R-:W-:Y:S01]  /*1c400*/  FFMA R45, -R98, 1.925963033500011079e-08, R45 ;  /* 0x32a57060622d7823 */ /* 0x000fe2000000012d */
[----:B------:R-:W-:Y:S01]  /*1c410*/  FFMA R40, -R99, 1.925963033500011079e-08, R40 ;  /* 0x32a5706063287823 */ /* 0x000fe20000000128 */
[----:B------:R-:W-:Y:S01]  /*1c420*/  SHF.L.U32 R24, R27, 0x17, RZ ;  /* 0x000000171b187819 */ /* 0x000fe200000006ff */
[----:B------:R-:W-:Y:S01]  /*1c430*/  FFMA R51, -R100, 1.925963033500011079e-08, R51 ;  /* 0x32a5706064337823 */ /* 0x000fe20000000133 */
[----:B------:R-:W-:Y:S01]  /*1c440*/  IADD3 R31, R46, 0x1800000, RZ ;  /* 0x018000002e1f7810 */ /* 0x000fe20007ffe0ff */
[----:B------:R-:W-:Y:S01]  /*1c450*/  FFMA R35, -R102, 1.925963033500011079e-08, R29 ;  /* 0x32a5706066237823 */ /* 0x000fe2000000011d */
[----:B------:R-:W-:Y:S01]  /*1c460*/  SHF.L.U32 R29, R41, 0x17, RZ ;  /* 0x00000017291d7819 */ /* 0x000fe200000006ff */
[----:B------:R2:W3:Y:S01]  /*1c470*/  MUFU.EX2 R3, R2 ;  /* 0x0000000200037308 */ /* 0x0004e20000000800 */
[----:B------:R-:W-:Y:S01]  /*1c480*/  LOP3.LUT R31, R31, 0x7f800000, RZ, 0xc0, !PT ;  /* 0x7f8000001f1f7812 */ /* 0x000fe200078ec0ff */
[----:B------:R-:W-:Y:S01]  /*1c490*/  FFMA R24, R24, R37, 1 ;  /* 0x3f80000018187423 */ /* 0x000fe20000000025 */
[----:B------:R-:W-:Y:S01]  /*1c4a0*/  SHF.L.U32 R27, R30, 0x17, RZ ;  /* 0x000000171e1b7819 */ /* 0x000fe200000006ff */
[----:B------:R-:W-:Y:S01]  /*1c4b0*/  IMAD.SHL.U32 R30, R43, 0x800000, RZ ;  /* 0x008000002b1e7824 */ /* 0x000fe200078e00ff */
[----:B------:R-:W-:Y:S01]  /*1c4c0*/  ISETP.GT.U32.AND P2, PT, R31, 0x1ffffff, PT ;  /* 0x01ffffff1f00780c */ /* 0x000fe20003f44070 */
[----:B------:R-:W-:Y:S01]  /*1c4d0*/  BSSY B1, `(.L_x_582) ;  /* 0x0000022000017945 */ /* 0x000fe20003800000 */
[----:B------:R-:W-:Y:S01]  /*1c4e0*/  SHF.L.U32 R31, R47, 0x17, RZ ;  /* 0x000000172f1f7819 */ /* 0x000fe200000006ff */
[----:B------:R-:W4:Y:S01]  /*1c4f0*/  MUFU.EX2 R38, R38 ;  /* 0x0000002600267308 */ /* 0x000f220000000800 */
[----:B--2---:R-:W-:Y:S01]  /*1c500*/  FFMA R2, -R103, 1.925963033500011079e-08, R28 ;  /* 0x32a5706067027823 */ /* 0x004fe2000000011c */
[----:B------:R-:W-:Y:S01]  /*1c510*/  SHF.L.U32 R28, R33, 0x17, RZ ;  /* 0x00000017211c7819 */ /* 0x000fe200000006ff */
[----:B-1----:R-:W-:Y:S01]  /*1c520*/  FFMA R29, R29, R34, 1 ;  /* 0x3f8000001d1d7423 */ /* 0x002fe20000000022 */
[----:B------:R-:W-:-:S02]  /*1c530*/  SHF.L.U32 R33, R49, 0x17, RZ ;  /* 0x0000001731217819 */ /* 0x000fc400000006ff */
[----:B------:R-:W-:Y:S02]  /*1c540*/  SHF.L.U32 R34, R42, 0x17, RZ ;  /* 0x000000172a227819 */ /* 0x000fe400000006ff */
[----:B------:R-:W1:Y:S01]  /*1c550*/  MUFU.EX2 R39, R39 ;  /* 0x0000002700277308 */ /* 0x000e620000000800 */
[----:B------:R-:W-:Y:S02]  /*1c560*/  SHF.L.U32 R36, R57, 0x17, RZ ;  /* 0x0000001739247819 */ /* 0x000fe400000006ff */
[----:B---3--:R-:W-:-:S05]  /*1c570*/  FFMA R34, R34, R3, 1 ;  /* 0x3f80000022227423 */ /* 0x008fca0000000003 */
[----:B------:R-:W2:Y:S01]  /*1c580*/  MUFU.EX2 R45, R45 ;  /* 0x0000002d002d7308 */ /* 0x000ea20000000800 */
[----:B----4-:R-:W-:-:S07]  /*1c590*/  FFMA R27, R27, R38, 1 ;  /* 0x3f8000001b1b7423 */ /* 0x010fce0000000026 */
[----:B------:R-:W3:Y:S01]  /*1c5a0*/  MUFU.EX2 R40, R40 ;  /* 0x0000002800287308 */ /* 0x000ee20000000800 */
[----:B-1----:R-:W-:-:S07]  /*1c5b0*/  FFMA R28, R28, R39, 1 ;  /* 0x3f8000001c1c7423 */ /* 0x002fce0000000027 */
[----:B------:R-:W1:Y:S01]  /*1c5c0*/  MUFU.EX2 R0, R51 ;  /* 0x0000003300007308 */ /* 0x000e620000000800 */
[----:B--2---:R-:W-:-:S07]  /*1c5d0*/  FFMA R30, R30, R45, 1 ;  /* 0x3f8000001e1e7423 */ /* 0x004fce000000002d */
[----:B------:R2:W4:Y:S01]  /*1c5e0*/  MUFU.EX2 R44, R35 ;  /* 0x00000023002c7308 */ /* 0x0005220000000800 */
[----:B---3--:R-:W-:-:S07]  /*1c5f0*/  FFMA R31, R31, R40, 1 ;  /* 0x3f8000001f1f7423 */ /* 0x008fce0000000028 */
[----:B------:R-:W3:Y:S01]  /*1c600*/  MUFU.EX2 R37, R2 ;  /* 0x0000000200257308 */ /* 0x000ee20000000800 */
[----:B--2---:R-:W-:Y:S01]  /*1c610*/  SHF.L.U32 R35, R55, 0x17, RZ ;  /* 0x0000001737237819 */ /* 0x004fe200000006ff */
[----:B-1----:R-:W-:-:S04]  /*1c620*/  FFMA R33, R33, R0, 1 ;  /* 0x3f80000021217423 */ /* 0x002fc80000000000 */
[----:B----4-:R-:W-:Y:S01]  /*1c630*/  FFMA R35, R35, R44, 1 ;  /* 0x3f80000023237423 */ /* 0x010fe2000000002c */
[----:B---3--:R-:W-:Y:S01]  /*1c640*/  FFMA R36, R36, R37, 1 ;  /* 0x3f80000024247423 */ /* 0x008fe20000000025 */
[----:B------:R-:W-:Y:S06]  /*1c650*/  @P2 BRA `(.L_x_583) ;  /* 0x0000000000142947 */ /* 0x000fec0003800000 */
[----:B------:R-:W-:Y:S02]  /*1c660*/  MOV R0, R46 ;  /* 0x0000002e00007202 */ /* 0x000fe40000000f00 */
[----:B------:R-:W-:-:S07]  /*1c670*/  MOV R2, 0x1c690 ;  /* 0x0001c69000027802 */ /* 0x000fce0000000f00 */
[----:B------:R-:W-:Y:S05]  /*1c680*/  CALL.REL.NOINC `($__internal_0_$__cuda_sm20_rcp_rn_f32_slowpath) ;  /* 0x0000012000e87944 */ /* 0x000fea0003c00000 */
[----:B------:R-:W-:Y:S01]  /*1c690*/  MOV R37, R0 ;  /* 0x0000000000257202 */ /* 0x000fe20000000f00 */
[----:B------:R-:W-:Y:S06]  /*1c6a0*/  BRA `(.L_x_584) ;  /* 0x0000000000107947 */ /* 0x000fec0003800000 */
.L_x_583:
[----:B------:R-:W1:Y:S02]  /*1c6b0*/  MUFU.RCP R37, R46 ;  /* 0x0000002e00257308 */ /* 0x000e640000001000 */
[----:B-1----:R-:W-:-:S04]  /*1c6c0*/  FFMA R0, R46, R37, -1 ;  /* 0xbf8000002e007423 */ /* 0x002fc80000000025 */
[----:B------:R-:W-:-:S04]  /*1c6d0*/  FADD.FTZ R0, -R0, -RZ ;  /* 0x800000ff00007221 */ /* 0x000fc80000010100 */
[----:B------:R-:W-:-:S07]  /*1c6e0*/  FFMA R37, R37, R0, R37 ;  /* 0x0000000025257223 */ /* 0x000fce0000000025 */
.L_x_584:
[----:B------:R-:W-:Y:S05]  /*1c6f0*/  BSYNC B1 ;  /* 0x0000000000017941 */ /* 0x000fea0003800000 */
.L_x_582:
        /* <DEDUP_REMOVED lines=10> */
.L_x_586:
[----:B------:R-:W1:Y:S02]  /*1c7a0*/  MUFU.RCP R3, R26 ;  /* 0x0000001a00037308 */ /* 0x000e640000001000 */
[----:B-1----:R-:W-:-:S04]  /*1c7b0*/  FFMA R0, R26, R3, -1 ;  /* 0xbf8000001a007423 */ /* 0x002fc80000000003 */
[----:B------:R-:W-:-:S04]  /*1c7c0*/  FADD.FTZ R0, -R0, -RZ ;  /* 0x800000ff00007221 */ /* 0x000fc80000010100 */
[----:B------:R-:W-:-:S07]  /*1c7d0*/  FFMA R38, R3, R0, R3 ;  /* 0x0000000003267223 */ /* 0x000fce0000000003 */
.L_x_587:
[----:B------:R-:W-:Y:S05]  /*1c7e0*/  BSYNC B1 ;  /* 0x0000000000017941 */ /* 0x000fea0003800000 */
.L_x_585:
        /* <DEDUP_REMOVED lines=10> */
.L_x_589:
[----:B------:R-:W1:Y:S02]  /*1c890*/  MUFU.RCP R39, R10 ;  /* 0x0000000a00277308 */ /* 0x000e640000001000 */
[----:B-1----:R-:W-:-:S04]  /*1c8a0*/  FFMA R0, R10, R39, -1 ;  /* 0xbf8000000a007423 */ /* 0x002fc80000000027 */
[----:B------:R-:W-:-:S04]  /*1c8b0*/  FADD.FTZ R0, -R0, -RZ ;  /* 0x800000ff00007221 */ /* 0x000fc80000010100 */
[----:B------:R-:W-:-:S07]  /*1c8c0*/  FFMA R39, R39, R0, R39 ;  /* 0x0000000027277223 */ /* 0x000fce0000000027 */
.L_x_590:
[----:B------:R-:W-:Y:S05]  /*1c8d0*/  BSYNC B1 ;  /* 0x0000000000017941 */ /* 0x000fea0003800000 */
.L_x_588:
        /* <DEDUP_REMOVED lines=10> */
.L_x_592:
[----:B------:R-:W1:Y:S02]  /*1c980*/  MUFU.RCP R10, R11 ;  /* 0x0000000b000a7308 */ /* 0x000e640000001000 */
[----:B-1----:R-:W-:-:S04]  /*1c990*/  FFMA R0, R11, R10, -1 ;  /* 0xbf8000000b007423 */ /* 0x002fc8000000000a */
[----:B------:R-:W-:-:S04]  /*1c9a0*/  FADD.FTZ R3, -R0, -RZ ;  /* 0x800000ff00037221 */ /* 0x000fc80000010100 */
[----:B------:R-:W-:-:S07]  /*1c9b0*/  FFMA R10, R10, R3, R10 ;  /* 0x000000030a0a7223 */ /* 0x000fce000000000a */
.L_x_593:
[----:B------:R-:W-:Y:S05]  /*1c9c0*/  BSYNC B1 ;  /* 0x0000000000017941 */ /* 0x000fea0003800000 */
.L_x_591:
        /* <DEDUP_REMOVED lines=10> */
.L_x_595:
[----:B------:R-:W1:Y:S02]  /*1ca70*/  MUFU.RCP R11, R32 ;  /* 0x00000020000b7308 */ /* 0x000e640000001000 */
[----:B-1----:R-:W-:-:S04]  /*1ca80*/  FFMA R0, R32, R11, -1 ;  /* 0xbf80000020007423 */ /* 0x002fc8000000000b */
[----:B------:R-:W-:-:S04]  /*1ca90*/  FADD.FTZ R0, -R0, -RZ ;  /* 0x800000ff00007221 */ /* 0x000fc80000010100 */
[----:B------:R-:W-:-:S07]  /*1caa0*/  FFMA R11, R11, R0, R11 ;  /* 0x000000000b0b7223 */ /* 0x000fce000000000b */
.L_x_596:
[----:B------:R-:W-:Y:S05]  /*1cab0*/  BSYNC B1 ;  /* 0x0000000000017941 */ /* 0x000fea0003800000 */
.L_x_594:
        /* <DEDUP_REMOVED lines=10> */
.L_x_598:
[----:B------:R-:W1:Y:S02]  /*1cb60*/  MUFU.RCP R3, R24 ;  /* 0x0000001800037308 */ /* 0x000e640000001000 */
[----:B-1----:R-:W-:-:S04]  /*1cb70*/  FFMA R0, R24, R3, -1 ;  /* 0xbf80000018007423 */ /* 0x002fc80000000003 */
[----:B------:R-:W-:-:S04]  /*1cb80*/  FADD.FTZ R0, -R0, -RZ ;  /* 0x800000ff00007221 */ /* 0x000fc80000010100 */
[----:B------:R-:W-:-:S07]  /*1cb90*/  FFMA R26, R3, R0, R3 ;  /* 0x00000000031a7223 */ /* 0x000fce0000000003 */
.L_x_599:
[----:B------:R-:W-:Y:S05]  /*1cba0*/  BSYNC B1 ;  /* 0x0000000000017941 */ /* 0x000fea0003800000 */
.L_x_597:
        /* <DEDUP_REMOVED lines=10> */
.L_x_601:
[----:B------:R-:W1:Y:S02]  /*1cc50*/  MUFU.RCP R0, R25 ;  /* 0x0000001900007308 */ /* 0x000e640000001000 */
[----:B-1----:R-:W-:-:S04]  /*1cc60*/  FFMA R2, R25, R0, -1 ;  /* 0xbf80000019027423 */ /* 0x002fc80000000000 */
[----:B------:R-:W-:-:S04]  /*1cc70*/  FADD.FTZ R41, -R2, -RZ ;  /* 0x800000ff02297221 */ /* 0x000fc80000010100 */
[----:B------:R-:W-:-:S07]  /*1cc80*/  FFMA R41, R0, R41, R0 ;  /* 0x0000002900297223 */ /* 0x000fce0000000000 */
.L_x_602:
[----:B------:R-:W-:Y:S05]  /*1cc90*/  BSYNC B1 ;  /* 0x0000000000017941 */ /* 0x000fea0003800000 */
.L_x_600:
        /* <DEDUP_REMOVED lines=10> */
.L_x_604:
[----:B------:R-:W1:Y:S02]  /*1cd40*/  MUFU.RCP R24, R27 ;  /* 0x0000001b00187308 */ /* 0x000e640000001000 */
[----:B-1----:R-:W-:-:S04]  /*1cd50*/  FFMA R0, R27, R24, -1 ;  /* 0xbf8000001b007423 */ /* 0x002fc80000000018 */
[----:B------:R-:W-:-:S04]  /*1cd60*/  FADD.FTZ R3, -R0, -RZ ;  /* 0x800000ff00037221 */ /* 0x000fc80000010100 */
[----:B------:R-:W-:-:S07]  /*1cd70*/  FFMA R24, R24, R3, R24 ;  /* 0x0000000318187223 */ /* 0x000fce0000000018 */
.L_x_605:
[----:B------:R-:W-:Y:S05]  /*1cd80*/  BSYNC B1 ;  /* 0x0000000000017941 */ /* 0x000fea0003800000 */
.L_x_603:
        /* <DEDUP_REMOVED lines=10> */
.L_x_607:
[----:B------:R-:W1:Y:S02]  /*1ce30*/  MUFU.RCP R25, R28 ;  /* 0x0000001c00197308 */ /* 0x000e640000001000 */
[----:B-1----:R-:W-:-:S04]  /*1ce40*/  FFMA R0, R28, R25, -1 ;  /* 0xbf8000001c007423 */ /* 0x002fc80000000019 */
[----:B------:R-:W-:-:S04]  /*1ce50*/  FADD.FTZ R0, -R0, -RZ ;  /* 0x800000ff00007221 */ /* 0x000fc80000010100 */
[----:B------:R-:W-:-:S07]  /*1ce60*/  FFMA R25, R25, R0, R25 ;  /* 0x0000000019197223 */ /* 0x000fce0000000019 */
.L_x_608:
[----:B------:R-:W-:Y:S05]  /*1ce70*/  BSYNC B1 ;  /* 0x0000000000017941 */ /* 0x000fea0003800000 */
.L_x_606:
        /* <DEDUP_REMOVED lines=10> */
.L_x_610:
[----:B------:R-:W1:Y:S02]  /*1cf20*/  MUFU.RCP R28, R29 ;  /* 0x0000001d001c7308 */ /* 0x000e640000001000 */
[----:B-1----:R-:W-:-:S04]  /*1cf30*/  FFMA R0, R29, R28, -1 ;  /* 0xbf8000001d007423 */ /* 0x002fc8000000001c */
[----:B------:R-:W-:-:S04]  /*1cf40*/  FADD.FTZ R3, -R0, -RZ ;  /* 0x800000ff00037221 */ /* 0x000fc80000010100 */
[----:B------:R-:W-:-:S07]  /*1cf50*/  FFMA R28, R28, R3, R28 ;  /* 0x000000031c1c7223 */ /* 0x000fce000000001c */
.L_x_611:
[----:B------:R-:W-:Y:S05]  /*1cf60*/  BSYNC B1 ;  /* 0x0000000000017941 */ /* 0x000fea0003800000 */
.L_x_609:
        /* <DEDUP_REMOVED lines=10> */
.L_x_613:
[----:B------:R-:W1:Y:S02]  /*1d010*/  MUFU.RCP R27, R30 ;  /* 0x0000001e001b7308 */ /* 0x000e640000001000 */
[----:B-1----:R-:W-:-:S04]  /*1d020*/  FFMA R0, R30, R27, -1 ;  /* 0xbf8000001e007423 */ /* 0x002fc8000000001b */
[----:B------:R-:W-:-:S04]  /*1d030*/  FADD.FTZ R0, -R0, -RZ ;  /* 0x800000ff00007221 */ /* 0x000fc80000010100 */
[----:B------:R-:W-:-:S07]  /*1d040*/  FFMA R27, R27, R0, R27 ;  /* 0x000000001b1b7223 */ /* 0x000fce000000001b */
.L_x_614:
[----:B------:R-:W-:Y:S05]  /*1d050*/  BSYNC B1 ;  /* 0x0000000000017941 */ /* 0x000fea0003800000 */
.L_x_612:
        /* <DEDUP_REMOVED lines=10> */
.L_x_616:
[----:B------:R-:W1:Y:S02]  /*1d100*/  MUFU.RCP R30, R31 ;  /* 0x0000001f001e7308 */ /* 0x000e640000001000 */
[----:B-1----:R-:W-:-:S04]  /*1d110*/  FFMA R0, R31, R30, -1 ;  /* 0xbf8000001f007423 */ /* 0x002fc8000000001e */
[----:B------:R-:W-:-:S04]  /*1d120*/  FADD.FTZ R3, -R0, -RZ ;  /* 0x800000ff00037221 */ /* 0x000fc80000010100 */
[----:B------:R-:W-:-:S07]  /*1d130*/  FFMA R30, R30, R3, R30 ;  /* 0x000000031e1e7223 */ /* 0x000fce000000001e */
.L_x_617:
[----:B------:R-:W-:Y:S05]  /*1d140*/  BSYNC B1 ;  /* 0x0000000000017941 */ /* 0x000fea0003800000 */
.L_x_615:
        /* <DEDUP_REMOVED lines=10> */
.L_x_619:
[----:B------:R-:W1:Y:S02]  /*1d1f0*/  MUFU.RCP R0, R33 ;  /* 0x0000002100007308 */ /* 0x000e640000001000 */
[----:B-1----:R-:W-:-:S04]  /*1d200*/  FFMA R2, R33, R0, -1 ;  /* 0xbf80000021027423 */ /* 0x002fc80000000000 */
[----:B------:R-:W-:-:S04]  /*1d210*/  FADD.FTZ R29, -R2, -RZ ;  /* 0x800000ff021d7221 */ /* 0x000fc80000010100 */
[----:B------:R-:W-:-:S07]  /*1d220*/  FFMA R29, R0, R29, R0 ;  /* 0x0000001d001d7223 */ /* 0x000fce0000000000 */
.L_x_620:
[----:B------:R-:W-:Y:S05]  /*1d230*/  BSYNC B1 ;  /* 0x0000000000017941 */ /* 0x000fea0003800000 */
.L_x_618:
        /* <DEDUP_REMOVED lines=10> */
.L_x_622:
[----:B------:R-:W1:Y:S02]  /*1d2e0*/  MUFU.RCP R3, R34 ;  /* 0x0000002200037308 */ /* 0x000e640000001000 */
[----:B-1----:R-:W-:-:S04]  /*1d2f0*/  FFMA R0, R34, R3, -1 ;  /* 0xbf80000022007423 */ /* 0x002fc80000000003 */
[----:B------:R-:W-:-:S04]  /*1d300*/  FADD.FTZ R0, -R0, -RZ ;  /* 0x800000ff00007221 */ /* 0x000fc80000010100 */
[----:B------:R-:W-:-:S07]  /*1d310*/  FFMA R32, R3, R0, R3 ;  /* 0x0000000003207223 */ /* 0x000fce0000000003 */
.L_x_623:
[----:B------:R-:W-:Y:S05]  /*1d320*/  BSYNC B1 ;  /* 0x0000000000017941 */ /* 0x000fea0003800000 */
.L_x_621:
        /* <DEDUP_REMOVED lines=10> */
.L_x_625:
[----:B------:R-:W1:Y:S02]  /*1d3d0*/  MUFU.RCP R0, R35 ;  /* 0x0000002300007308 */ /* 0x000e640000001000 */
[----:B-1----:R-:W-:-:S04]  /*1d3e0*/  FFMA R2, R35, R0, -1 ;  /* 0xbf80000023027423 */ /* 0x002fc80000000000 */
[----:B------:R-:W-:-:S04]  /*1d3f0*/  FADD.FTZ R31, -R2, -RZ ;  /* 0x800000ff021f7221 */ /* 0x000fc80000010100 */
[----:B------:R-:W-:-:S07]  /*1d400*/  FFMA R31, R0, R31, R0 ;  /* 0x0000001f001f7223 */ /* 0x000fce0000000000 */
.L_x_626:
[----:B------:R-:W-:Y:S05]  /*1d410*/  BSYNC B1 ;  /* 0x0000000000017941 */ /* 0x000fea0003800000 */
.L_x_624:
        /* <DEDUP_REMOVED lines=9> */
.L_x_628:
[----:B------:R-:W1:Y:S02]  /*1d4b0*/  MUFU.RCP R3, R36 ;  /* 0x0000002400037308 */ /* 0x000e640000001000 */
[----:B-1----:R-:W-:-:S04]  /*1d4c0*/  FFMA R0, R36, R3, -1 ;  /* 0xbf80000024007423 */ /* 0x002fc80000000003 */
[----:B------:R-:W-:-:S04]  /*1d4d0*/  FADD.FTZ R0, -R0, -RZ ;  /* 0x800000ff00007221 */ /* 0x000fc80000010100 */
[----:B------:R-:W-:-:S07]  /*1d4e0*/  FFMA R0, R3, R0, R3 ;  /* 0x0000000003007223 */ /* 0x000fce0000000003 */
.L_x_629:
[----:B------:R-:W-:Y:S05]  /*1d4f0*/  BSYNC B1 ;  /* 0x0000000000017941 */ /* 0x000fea0003800000 */
.L_x_627:
        /* <DEDUP_REMOVED lines=45> */
.L_x_631:
[----:B------:R-:W-:Y:S05]  /*1d7d0*/  BSYNC B0 ;  /* 0x0000000000007941 */ /* 0x000fea0003800000 */
.L_x_630:
[----:B------:R-:W-:Y:S06]  /*1d7e0*/  BAR.SYNC.DEFER_BLOCKING 0x1, 0x100 ;  /* 0x0044000000007b1d */ /* 0x000fec0000010000 */
[----:B------:R-:W-:Y:S04]  /*1d7f0*/  BSSY B0, `(.L_x_632) ;  /* 0x0000009000007945 */ /* 0x000fe80003800000 */
[----:B------:R-:W-:Y:S05]  /*1d800*/  @P0 BRA `(.L_x_633) ;  /* 0x00000000001c0947 */ /* 0x000fea0003800000 */
[----:B------:R-:W-:-:S13]  /*1d810*/  ISETP.NE.AND P2, PT, R154, 0x3, PT ;  /* 0x000000039a00780c */ /* 0x000fda0003f45270 */
[----:B------:R-:W-:Y:S05]  /*1d820*/  @!P2 BRA `(.L_x_634) ;  /* 0x000000000004a947 */ /* 0x000fea0003800000 */
[----:B------:R-:W-:Y:S01]  /*1d830*/  BPT.TRAP 0x1 ;  /* 0x000000040000795c */ /* 0x000fe20000300000 */
.L_x_634:
[----:B------:R-:W-:-:S04]  /*1d840*/  ULEA UR4, UR5, UR49, 0x3 ;  /* 0x0000003105047291 */ /* 0x000fc8000f8e183f */
[----:B------:R-:W-:-:S04]  /*1d850*/  UIADD3 UR4, UR4, 0x50, URZ ;  /* 0x0000005004047890 */ /* 0x000fc8000fffe03f */
[----:B------:R-:W-:-:S09]  /*1d860*/  UPRMT UR4, UR48, 0x654, UR4 ;  /* 0x0000065430047896 */ /* 0x000fd20008000004 */
[----:B------:R-:W-:Y:S03]  /*1d870*/  SYNCS.ARRIVE.TRANS64.RED.A1T0 RZ, [UR4], RZ ;  /* 0x000000ffffff79a7 */ /* 0x000fe60008100404 */
.L_x_633:
[----:B------:R-:W-:Y:S05]  /*1d880*/  BSYNC B0 ;  /* 0x0000000000007941 */ /* 0x000fea0003800000 */
.L_x_632:
        /* <DEDUP_REMOVED lines=8> */
.L_x_637:
        /* <DEDUP_REMOVED lines=8> */
.L_x_1146:
[----:B------:R-:W-:Y:S05]  /*1d990*/  BSYNC B1 ;  /* 0x0000000000017941 */ /* 0x000fea0003800000 */
.L_x_638:
[----:B------:R-:W-:Y:S05]  /*1d9a0*/  @P1 BRA `(.L_x_640) ;  /* 0x0000000000941947 */ /* 0x000fea0003800000 */
[----:B-1----:R-:W-:Y:S01]  /*1d9b0*/  LEA R25, R4, R156, 0xd ;  /* 0x0000009c04197211 */ /* 0x002fe200078e68ff */
[----:B------:R-:W-:Y:S05]  /*1d9c0*/  WARPSYNC.ALL ;  /* 0x0000000000007948 */ /* 0x000fea0003800000 */
[----:B------:R-:W-:Y:S01]  /*1d9d0*/  IMAD R4, R164, 0x2, R25 ;  /* 0x00000002a4047824 */ /* 0x000fe200078e0219 */
[----:B------:R-:W1:Y:S05]  /*1d9e0*/  LDSM.16.M88.4 R12, [R25] ;  /* 0x00000000190c783b */ /* 0x000e6a0000000200 */
[----:B------:R-:W3:Y:S01]  /*1d9f0*/  LDSM.16.M88.4 R4, [R4] ;  /* 0x000000000404783b */ /* 0x000ee20000000200 */
[----:B-1----:R-:W-:-:S02]  /*1da00*/  SHF.L.U32 R23, R13, 0x10, RZ ;  /* 0x000000100d177819 */ /* 0x002fc400000006ff */
[----:B------:R-:W-:Y:S02]  /*1da10*/  SHF.L.U32 R19, R15, 0x10, RZ ;  /* 0x000000100f137819 */ /* 0x000fe400000006ff */
        /* <DEDUP_REMOVED lines=24> */
[----:B------:R-:W-:-:S02]  /*1dba0*/  SHF.L.U32 R35, R7, 0x10, RZ ;  /* 0x0000001007237819 */ /* 0x000fc400000006ff */
[----:B------:R-:W-:Y:S01]  /*1dbb0*/  LOP3.LUT R37, R7, 0xffff0000, RZ, 0xc0, !PT ;  /* 0xffff000007257812 */ /* 0x000fe200078ec0ff */
[C---:B------:R-:W-:Y:S01]  /*1dbc0*/  FMUL R7, R16.reuse, R31 ;  /* 0x0000001f10077220 */ /* 0x040fe20000400000 */
[C---:B------:R-:W-:Y:S01]  /*1dbd0*/  FMUL R8, R16.reuse, R33 ;  /* 0x0000002110087220 */ /* 0x040fe20000400000 */
[C---:B------:R-:W-:Y:S02]  /*1dbe0*/  FMUL R6, R16.reuse, R35 ;  /* 0x0000002310067220 */ /* 0x040fe40000400000 */
[----:B------:R-:W-:-:S07]  /*1dbf0*/  FMUL R5, R16, R37 ;  /* 0x0000002510057220 */ /* 0x000fce0000400000 */
.L_x_640:
[----:B------:R-:W-:Y:S02]  /*1dc00*/  LOP3.LUT R9, R9, R10, RZ, 0x3c, !PT ;  /* 0x0000000a09097212 */ /* 0x000fe400078e3cff */
[----:B------:R-:W-:-:S07]  /*1dc10*/  SEL R4, R2, RZ, P3 ;  /* 0x000000ff02047207 */ /* 0x000fce0001800000 */
.L_x_636:
[----:B------:R-:W-:Y:S05]  /*1dc20*/  BSYNC B0 ;  /* 0x0000000000007941 */ /* 0x000fea0003800000 */
.L_x_635:
[----:B--2---:R-:W2:Y:S04]  /*1dc30*/  LDL.LU R0, [R1+0x140] ;  /* 0x0001400001007983 */ /* 0x004ea80000300800 */
[----:B------:R-:W3:Y:S04]  /*1dc40*/  LDL.LU R2, [R1+0x144] ;  /* 0x0001440001027983 */ /* 0x000ee80000300800 */
[----:B-1----:R-:W4:Y:S04]  /*1dc50*/  LDL.LU R24, [R1+0x148] ;  /* 0x0001480001187983 */ /* 0x002f280000300800 */
        /* <DEDUP_REMOVED lines=13> */
[----:B------:R-:W-:Y:S01]  /*1dd30*/  IMAD.MOV.U32 R67, RZ, RZ, 0x3bbb989d ;  /* 0x3bbb989dff437424 */ /* 0x000fe200078e00ff */
[----:B------:R-:W-:Y:S01]  /*1dd40*/  MOV R69, 0x437c0000 ;  /* 0x437c000000457802 */ /* 0x000fe20000000f00 */
[----:B------:R-:W-:Y:S01]  /*1dd50*/  BSSY B1, `(.L_x_641) ;  /* 0x000009e000017945 */ /* 0x000fe20003800000 */
[C---:B--2---:R-:W-:Y:S01]  /*1dd60*/  FFMA R10, R17.reuse, R0, R153 ;  /* 0x00000000110a7223 */ /* 0x044fe20000000099 */
[----:B---3--:R-:W-:-:S03]  /*1dd70*/  FFMA R11, R17, R2, R152 ;  /* 0x00000002110b7223 */ /* 0x008fc60000000098 */
[-C--:B------:R-:W-:Y:S01]  /*1dd80*/  FFMA.SAT R0, -R10, R67.reuse, 0.5 ;  /* 0x3f0000000a007423 */ /* 0x080fe20000002143 */
[----:B----4-:R-:W-:Y:S01]  /*1dd90*/  FFMA R24, R17, R24, R23 ;  /* 0x0000001811187223 */ /* 0x010fe20000000017 */
[----:B------:R-:W-:Y:S02]  /*1dda0*/  FFMA.SAT R2, -R11, R67, 0.5 ;  /* 0x3f0000000b027423 */ /* 0x000fe40000002143 */
[----:B------:R-:W-:Y:S01]  /*1ddb0*/  FFMA.RM R0, R0, R69, 12582913 ;  /* 0x4b40000100007423 */ /* 0x000fe20000004045 */
[----:B------:R-:W-:Y:S01]  /*1ddc0*/  FFMA.SAT R27, -R24, R67, 0.5 ;  /* 0x3f000000181b7423 */ /* 0x000fe20000002143 */
[----:B------:R-:W-:Y:S01]  /*1ddd0*/  FFMA.RM R2, R2, R69, 12582913 ;  /* 0x4b40000102027423 */ /* 0x000fe20000004045 */
[----:B-----5:R-:W-:Y:S01]  /*1dde0*/  FFMA R25, R17, R25, R22 ;  /* 0x0000001911197223 */ /* 0x020fe20000000016 */
[----:B------:R-:W-:Y:S01]  /*1ddf0*/  FADD R3, R0, -12583039 ;  /* 0xcb40007f00037421 */ /* 0x000fe20000000000 */
[----:B------:R-:W-:Y:S01]  /*1de00*/  FFMA.RM R40, R27, R69, 12582913 ;  /* 0x4b4000011b287423 */ /* 0x000fe20000004045 */
[----:B------:R-:W-:Y:S01]  /*1de10*/  FADD R26, R2, -12583039 ;  /* 0xcb40007f021a7421 */ /* 0x000fe20000000000 */
[----:B------:R-:W-:Y:S01]  /*1de20*/  FFMA.SAT R29, -R25, R67, 0.5 ;  /* 0x3f000000191d7423 */ /* 0x000fe20000002143 */
[----:B------:R-:W-:Y:S01]  /*1de30*/  FFMA R3, -R10, 1.4426950216293334961, -R3 ;  /* 0x3fb8aa3b0a037823 */ /* 0x000fe20000000903 */
[----:B------:R-:W-:Y:S01]  /*1de40*/  FADD R27, R40, -12583039 ;  /* 0xcb40007f281b7421 */ /* 0x000fe20000000000 */
[----:B------:R-:W-:Y:S01]  /*1de50*/  FFMA R26, -R11, 1.4426950216293334961, -R26 ;  /* 0x3fb8aa3b0b1a7823 */ /* 0x000fe2000000091a */
[----:B------:R-:W-:Y:S01]  /*1de60*/  FFMA.RM R42, R29, R69, 12582913 ;  /* 0x4b4000011d2a7423 */ /* 0x000fe20000004045 */
[----:B------:R-:W-:Y:S01]  /*1de70*/  FFMA R3, -R10, 1.925963033500011079e-08, R3 ;  /* 0x32a570600a037823 */ /* 0x000fe20000000103 */
[----:B------:R-:W-:Y:S01]  /*1de80*/  FFMA R27, -R24, 1.4426950216293334961, -R27 ;  /* 0x3fb8aa3b181b7823 */ /* 0x000fe2000000091b */
[----:B------:R-:W-:Y:S01]  /*1de90*/  FFMA R28, -R11, 1.925963033500011079e-08, R26 ;  /* 0x32a570600b1c7823 */ /* 0x000fe2000000011a */
[C---:B------:R-:W-:Y:S01]  /*1dea0*/  FFMA R26, R17.reuse, R30, R21 ;  /* 0x0000001e111a7223 */ /* 0x040fe20000000015 */
[----:B------:R-:W-:Y:S01]  /*1deb0*/  FADD R30, R42, -12583039 ;  /* 0xcb40007f2a1e7421 */ /* 0x000fe20000000000 */
[----:B------:R-:W-:Y:S01]  /*1dec0*/  FFMA R29, -R24, 1.925963033500011079e-08, R27 ;  /* 0x32a57060181d7823 */ /* 0x000fe2000000011b */
[----:B------:R-:W-:Y:S01]  /*1ded0*/  FFMA R27, R17, R32, R20 ;  /* 0x00000020111b7223 */ /* 0x000fe20000000014 */
[-C--:B------:R-:W-:Y:S01]  /*1dee0*/  FFMA.SAT R31, -R26, R67.reuse, 0.5 ;  /* 0x3f0000001a1f7423 */ /* 0x080fe20000002143 */
[----:B------:R-:W-:Y:S01]  /*1def0*/  FFMA R30, -R25, 1.4426950216293334961, -R30 ;  /* 0x3fb8aa3b191e7823 */ /* 0x000fe2000000091e */
[----:B------:R1:W-:Y:S01]  /*1df00*/  MUFU.EX2 R41, R29 ;  /* 0x0000001d00297308 */ /* 0x0003e20000000800 */
[----:B------:R-:W-:Y:S01]  /*1df10*/  FFMA.SAT R32, -R27, R67, 0.5 ;  /* 0x3f0000001b207423 */ /* 0x000fe20000002143 */
[-C--:B------:R-:W-:Y:S01]  /*1df20*/  FFMA.RM R44, R31, R69.reuse, 12582913 ;  /* 0x4b4000011f2c7423 */ /* 0x080fe20000004045 */
[----:B------:R-:W-:Y:S01]  /*1df30*/  FFMA R30, -R25, 1.925963033500011079e-08, R30 ;  /* 0x32a57060191e7823 */ /* 0x000fe2000000011e */
[----:B------:R-:W-:Y:S01]  /*1df40*/  SHF.L.U32 R0, R0, 0x17, RZ ;  /* 0x0000001700007819 */ /* 0x000fe200000006ff */
[----:B------:R-:W-:Y:S01]  /*1df50*/  FFMA.RM R45, R32, R69, 12582913 ;  /* 0x4b400001202d7423 */ /* 0x000fe20000004045 */
[----:B------:R-:W-:Y:S01]  /*1df60*/  FADD R31, R44, -12583039 ;  /* 0xcb40007f2c1f7421 */ /* 0x000fe20000000000 */
[----:B------:R-:W-:Y:S01]  /*1df70*/  SHF.L.U32 R40, R40, 0x17, RZ ;  /* 0x0000001728287819 */ /* 0x000fe200000006ff */
[----:B------:R2:W-:Y:S01]  /*1df80*/  MUFU.EX2 R39, R28 ;  /* 0x0000001c00277308 */ /* 0x0005e20000000800 */
[----:B-1----:R-:W-:Y:S01]  /*1df90*/  FFMA R29, R17, R34, R18 ;  /* 0x00000022111d7223 */ /* 0x002fe20000000012 */
[----:B------:R-:W-:Y:S01]  /*1dfa0*/  FADD R32, R45, -12583039 ;  /* 0xcb40007f2d207421 */ /* 0x000fe20000000000 */
[----:B------:R-:W-:Y:S01]  /*1dfb0*/  FFMA R31, -R26, 1.4426950216293334961, -R31 ;  /* 0x3fb8aa3b1a1f7823 */ /* 0x000fe2000000091f */
[----:B------:R-:W-:Y:S01]  /*1dfc0*/  SHF.L.U32 R42, R42, 0x17, RZ ;  /* 0x000000172a2a7819 */ /* 0x000fe200000006ff */
[----:B------:R-:W-:Y:S01]  /*1dfd0*/  FFMA.SAT R34, -R29, R67, 0.5 ;  /* 0x3f0000001d227423 */ /* 0x000fe20000002143 */
[----:B------:R-:W-:Y:S01]  /*1dfe0*/  FFMA R32, -R27, 1.4426950216293334961, -R32 ;  /* 0x3fb8aa3b1b207823 */ /* 0x000fe20000000920 */
[----:B------:R-:W-:Y:S01]  /*1dff0*/  FFMA R31, -R26, 1.925963033500011079e-08, R31 ;  /* 0x32a570601a1f7823 */ /* 0x000fe2000000011f */
[----:B------:R1:W-:Y:S01]  /*1e000*/  MUFU.EX2 R43, R30 ;  /* 0x0000001e002b7308 */ /* 0x0003e20000000800 */
[----:B--2---:R-:W-:Y:S01]  /*1e010*/  FFMA R28, R17, R33, R19 ;  /* 0x00000021111c7223 */ /* 0x004fe20000000013 */
[----:B------:R-:W-:-:S03]  /*1e020*/  FFMA.RM R49, R34, R69, 12582913 ;  /* 0x4b40000122317423 */ /* 0x000fc60000004045 */
[----:B------:R-:W-:-:S03]  /*1e030*/  FFMA.SAT R33, -R28, R67, 0.5 ;  /* 0x3f0000001c217423 */ /* 0x000fc60000002143 */
[----:B------:R2:W-:Y:S01]  /*1e040*/  MUFU.EX2 R46, R31 ;  /* 0x0000001f002e7308 */ /* 0x0005e20000000800 */
[----:B-1----:R-:W-:Y:S01]  /*1e050*/  FFMA R30, R17, R47, R15 ;  /* 0x0000002f111e7223 */ /* 0x002fe2000000000f */
[----:B------:R-:W-:Y:S01]  /*1e060*/  FFMA.RM R48, R33, R69, 12582913 ;  /* 0x4b40000121307423 */ /* 0x000fe20000004045 */
[----:B------:R-:W-:Y:S01]  /*1e070*/  FFMA R33, -R27, 1.925963033500011079e-08, R32 ;  /* 0x32a570601b217823 */ /* 0x000fe20000000120 */
[----:B------:R-:W-:Y:S01]  /*1e080*/  FADD R32, R49, -12583039 ;  /* 0xcb40007f31207421 */ /* 0x000fe20000000000 */
[----:B------:R-:W-:Y:S01]  /*1e090*/  FFMA.SAT R34, -R30, R67, 0.5 ;  /* 0x3f0000001e227423 */ /* 0x000fe20000002143 */
[----:B------:R-:W-:Y:S02]  /*1e0a0*/  FADD R35, R48, -12583039 ;  /* 0xcb40007f30237421 */ /* 0x000fe40000000000 */
[----:B------:R-:W1:Y:S01]  /*1e0b0*/  MUFU.EX2 R3, R3 ;  /* 0x0000000300037308 */ /* 0x000e620000000800 */
[----:B--2---:R-:W-:Y:S01]  /*1e0c0*/  FFMA R31, R17, R37, R14 ;  /* 0x00000025111f7223 */ /* 0x004fe2000000000e */
[----:B------:R-:W-:Y:S01]  /*1e0d0*/  FFMA.RM R52, R34, R69, 12582913 ;  /* 0x4b40000122347423 */ /* 0x000fe20000004045 */
[----:B------:R-:W-:Y:S01]  /*1e0e0*/  FFMA R34, -R29, 1.4426950216293334961, -R32 ;  /* 0x3fb8aa3b1d227823 */ /* 0x000fe20000000920 */
[----:B------:R-:W-:Y:S01]  /*1e0f0*/  FFMA R32, R17, R36, R13 ;  /* 0x0000002411207223 */ /* 0x000fe2000000000d */
[----:B------:R-:W-:Y:S01]  /*1e100*/  FFMA.SAT R36, -R31, R67, 0.5 ;  /* 0x3f0000001f247423 */ /* 0x000fe20000002143 */
[----:B------:R-:W-:Y:S01]  /*1e110*/  FFMA R35, -R28, 1.4426950216293334961, -R35 ;  /* 0x3fb8aa3b1c237823 */ /* 0x000fe20000000923 */
[----:B------:R-:W-:Y:S01]  /*1e120*/  FFMA R37, -R29, 1.925963033500011079e-08, R34 ;  /* 0x32a570601d257823 */ /* 0x000fe20000000122 */
[----:B------:R-:W-:Y:S01]  /*1e130*/  FFMA R34, R17, R38, R7 ;  /* 0x0000002611227223 */ /* 0x000fe20000000007 */
[----:B------:R-:W-:Y:S01]  /*1e140*/  FFMA.RM R56, R36, R69, 12582913 ;  /* 0x4b40000124387423 */ /* 0x000fe20000004045 */
[----:B------:R-:W-:Y:S01]  /*1e150*/  FFMA.SAT R38, -R32, R67, 0.5 ;  /* 0x3f00000020267423 */ /* 0x000fe20000002143 */
[----:B------:R-:W-:Y:S01]  /*1e160*/  FFMA R35, -R28, 1.925963033500011079e-08, R35 ;  /* 0x32a570601c237823 */ /* 0x000fe20000000123 */
[----:B------:R2:W3:Y:S01]  /*1e170*/  MUFU.EX2 R47, R33 ;  /* 0x00000021002f7308 */ /* 0x0004e20000000800 */
[----:B------:R-:W-:Y:S01]  /*1e180*/  FADD R36, R56, -12583039 ;  /* 0xcb40007f38247421 */ /* 0x000fe20000000000 */
[----:B------:R-:W-:Y:S01]  /*1e190*/  FFMA.RM R58, R38, R69, 12582913 ;  /* 0x4b400001263a7423 */ /* 0x000fe20000004045 */
[----:B------:R-:W-:Y:S01]  /*1e1a0*/  FADD R51, R52, -12583039 ;  /* 0xcb40007f34337421 */ /* 0x000fe20000000000 */
[----:B------:R-:W-:Y:S01]  /*1e1b0*/  FFMA.SAT R62, -R34, R67, 0.5 ;  /* 0x3f000000223e7423 */ /* 0x000fe20000002143 */
[----:B------:R-:W-:Y:S01]  /*1e1c0*/  FFMA R38, -R31, 1.4426950216293334961, -R36 ;  /* 0x3fb8aa3b1f267823 */ /* 0x000fe20000000924 */
[C---:B------:R-:W-:Y:S01]  /*1e1d0*/  FFMA R36, R17.reuse, R57, R6 ;  /* 0x0000003911247223 */ /* 0x040fe20000000006 */
[----:B------:R-:W-:Y:S01]  /*1e1e0*/  FADD R57, R58, -12583039 ;  /* 0xcb40007f3a397421 */ /* 0x000fe20000000000 */
[----:B------:R4:W-:Y:S01]  /*1e1f0*/  MUFU.EX2 R50, R35 ;  /* 0x0000002300327308 */ /* 0x0009e20000000800 */
[----:B--2---:R-:W-:Y:S01]  /*1e200*/  FFMA R33, R17, R55, R12 ;  /* 0x0000003711217223 */ /* 0x004fe2000000000c */
[----:B------:R-:W-:Y:S01]  /*1e210*/  FFMA R55, -R30, 1.4426950216293334961, -R51 ;  /* 0x3fb8aa3b1e377823 */ /* 0x000fe20000000933 */
[----:B------:R-:W-:Y:S01]  /*1e220*/  FFMA R38, -R31, 1.925963033500011079e-08, R38 ;  /* 0x32a570601f267823 */ /* 0x000fe20000000126 */
[-C--:B------:R-:W-:Y:S01]  /*1e230*/  FFMA.SAT R65, -R36, R67.reuse, 0.5 ;  /* 0x3f00000024417423 */ /* 0x080fe20000002143 */
[----:B------:R-:W-:Y:S01]  /*1e240*/  FFMA.SAT R59, -R33, R67, 0.5 ;  /* 0x3f000000213b7423 */ /* 0x000fe20000002143 */
[----:B------:R-:W-:Y:S01]  /*1e250*/  FFMA R55, -R30, 1.925963033500011079e-08, R55 ;  /* 0x32a570601e377823 */ /* 0x000fe20000000137 */
[-C--:B------:R-:W-:Y:S01]  /*1e260*/  FFMA.RM R63, R62, R69.reuse, 12582913 ;  /* 0x4b4000013e3f7423 */ /* 0x080fe20000004045 */
[----:B------:R2:W5:Y:S01]  /*1e270*/  MUFU.EX2 R51, R37 ;  /* 0x0000002500337308 */ /* 0x0005620000000800 */
[----:B----4-:R-:W-:Y:S01]  /*1e280*/  FFMA R35, R17, R54, R8 ;  /* 0x0000003611237223 */ /* 0x010fe20000000008 */
[-C--:B------:R-:W-:Y:S01]  /*1e290*/  FFMA.RM R61, R59, R69.reuse, 12582913 ;  /* 0x4b4000013b3d7423 */ /* 0x080fe20000004045 */
[----:B------:R-:W-:Y:S01]  /*1e2a0*/  FFMA R59, -R32, 1.4426950216293334961, -R57 ;  /* 0x3fb8aa3b203b7823 */ /* 0x000fe20000000939 */
[----:B------:R-:W-:Y:S01]  /*1e2b0*/  FFMA.RM R66, R65, R69, 12582913 ;  /* 0x4b40000141427423 */ /* 0x000fe20000004045 */
[----:B------:R-:W-:Y:S01]  /*1e2c0*/  FFMA.SAT R64, -R35, R67, 0.5 ;  /* 0x3f00000023407423 */ /* 0x000fe20000002143 */
[----:B-1----:R-:W-:Y:S01]  /*1e2d0*/  FFMA R68, R0, R3, 1 ;  /* 0x3f80000000447423 */ /* 0x002fe20000000003 */
[----:B------:R-:W-:Y:S01]  /*1e2e0*/  FFMA R59, -R32, 1.925963033500011079e-08, R59 ;  /* 0x32a57060203b7823 */ /* 0x000fe2000000013b */
[----:B------:R1:W-:Y:S01]  /*1e2f0*/  MUFU.EX2 R57, R38 ;  /* 0x0000002600397308 */ /* 0x0003e20000000800 */
[----:B--2---:R-:W-:Y:S01]  /*1e300*/  FFMA R37, R17, R60, R5 ;  /* 0x0000003c11257223 */ /* 0x004fe20000000005 */
[----:B------:R-:W-:Y:S01]  /*1e310*/  FFMA.RM R64, R64, R69, 12582913 ;  /* 0x4b40000140407423 */ /* 0x000fe20000004045 */
[----:B------:R-:W-:Y:S01]  /*1e320*/  FADD R3, R66, -12583039 ;  /* 0xcb40007f42037421 */ /* 0x000fe20000000000 */
[----:B------:R-:W-:Y:S01]  /*1e330*/  FADD R60, R61, -12583039 ;  /* 0xcb40007f3d3c7421 */ /* 0x000fe20000000000 */
[----:B------:R-:W-:Y:S01]  /*1e340*/  FFMA.SAT R67, -R37, R67, 0.5 ;  /* 0x3f00000025437423 */ /* 0x000fe20000002143 */
[----:B------:R-:W-:-:S02]  /*1e350*/  FADD R0, R64, -12583039 ;  /* 0xcb40007f40007421 */ /* 0x000fc40000000000 */
[----:B------:R2:W4:Y:S01]  /*1e360*/  MUFU.EX2 R54, R55 ;  /* 0x0000003700367308 */ /* 0x0005220000000800 */
[----:B-1----:R-:W-:Y:S01]  /*1e370*/  SHF.L.U32 R38, R2, 0x17, RZ ;  /* 0x0000001702267819 */ /* 0x002fe200000006ff */
[----:B------:R-:W-:Y:S01]  /*1e380*/  FFMA.RM R67, R67, R69, 12582913 ;  /* 0x4b40000143437423 */ /* 0x000fe20000004045 */
[----:B------:R-:W-:Y:S01]  /*1e390*/  FFMA R2, -R35, 1.4426950216293334961, -R0 ;  /* 0x3fb8aa3b23027823 */ /* 0x000fe20000000900 */
[----:B------:R-:W-:Y:S02]  /*1e3a0*/  FFMA R62, -R33, 1.4426950216293334961, -R60 ;  /* 0x3fb8aa3b213e7823 */ /* 0x000fe4000000093c */
[----:B------:R-:W-:Y:S01]  /*1e3b0*/  FFMA R38, R38, R39, 1 ;  /* 0x3f80000026267423 */ /* 0x000fe20000000027 */
[----:B------:R-:W-:Y:S01]  /*1e3c0*/  FFMA R39, R40, R41, 1 ;  /* 0x3f80000028277423 */ /* 0x000fe20000000029 */
[----:B------:R-:W-:Y:S01]  /*1e3d0*/  SHF.L.U32 R41, R44, 0x17, RZ ;  /* 0x000000172c297819 */ /* 0x000fe200000006ff */
[----:B--2---:R-:W-:Y:S01]  /*1e3e0*/  FADD R55, R63, -12583039 ;  /* 0xcb40007f3f377421 */ /* 0x004fe20000000000 */
[----:B------:R-:W-:Y:S01]  /*1e3f0*/  FFMA R40, R42, R43, 1 ;  /* 0x3f8000002a287423 */ /* 0x000fe2000000002b */
[----:B------:R-:W-:Y:S01]  /*1e400*/  FFMA R43, -R36, 1.4426950216293334961, -R3 ;  /* 0x3fb8aa3b242b7823 */ /* 0x000fe20000000903 */
[----:B------:R-:W-:Y:S01]  /*1e410*/  FADD R44, R67, -12583039 ;  /* 0xcb40007f432c7421 */ /* 0x000fe20000000000 */
[C---:B------:R-:W-:Y:S01]  /*1e420*/  FFMA R65, -R34.reuse, 1.4426950216293334961, -R55 ;  /* 0x3fb8aa3b22417823 */ /* 0x040fe20000000937 */
[----:B------:R1:W2:Y:S01]  /*1e430*/  MUFU.EX2 R60, R59 ;  /* 0x0000003b003c7308 */ /* 0x0002a20000000800 */
[----:B------:R-:W-:Y:S01]  /*1e440*/  FFMA R2, -R35, 1.925963033500011079e-08, R2 ;  /* 0x32a5706023027823 */ /* 0x000fe20000000102 */
[----:B------:R-:W-:Y:S01]  /*1e450*/  FFMA R41, R41, R46, 1 ;  /* 0x3f80000029297423 */ /* 0x000fe2000000002e */
[----:B------:R-:W-:Y:S01]  /*1e460*/  FFMA R46, -R37, 1.4426950216293334961, -R44 ;  /* 0x3fb8aa3b252e7823 */ /* 0x000fe2000000092c */
[----:B------:R-:W-:Y:S01]  /*1e470*/  FFMA R62, -R33, 1.925963033500011079e-08, R62 ;  /* 0x32a57060213e7823 */ /* 0x000fe2000000013e */
[----:B------:R-:W-:Y:S01]  /*1e480*/  FFMA R65, -R34, 1.925963033500011079e-08, R65 ;  /* 0x32a5706022417823 */ /* 0x000fe20000000141 */
[----:B------:R-:W-:Y:S01]  /*1e490*/  SHF.L.U32 R42, R45, 0x17, RZ ;  /* 0x000000172d2a7819 */ /* 0x000fe200000006ff */
[----:B------:R-:W-:Y:S01]  /*1e4a0*/  IMAD.SHL.U32 R44, R49, 0x800000, RZ ;  /* 0x00800000312c7824 */ /* 0x000fe200078e00ff */
[----:B------:R4:W-:Y:S01]  /*1e4b0*/  MUFU.EX2 R3, R2 ;  /* 0x0000000200037308 */ /* 0x0009e20000000800 */
[----:B-1----:R-:W-:Y:S01]  /*1e4c0*/  FFMA R59, -R36, 1.925963033500011079e-08, R43 ;  /* 0x32a57060243b7823 */ /* 0x002fe2000000012b */
[----:B------:R-:W-:Y:S01]  /*1e4d0*/  SHF.L.U32 R43, R48, 0x17, RZ ;  /* 0x00000017302b7819 */ /* 0x000fe200000006ff */
[----:B---3--:R-:W-:Y:S01]  /*1e4e0*/  FFMA R42, R42, R47, 1 ;  /* 0x3f8000002a2a7423 */ /* 0x008fe2000000002f */
[----:B------:R-:W-:Y:S01]  /*1e4f0*/  IADD3 R48, R68, 0x1800000, RZ ;  /* 0x0180000044307810 */ /* 0x000fe20007ffe0ff */
[----:B-----5:R-:W-:Y:S01]  /*1e500*/  FFMA R44, R44, R51, 1 ;  /* 0x3f8000002c2c7423 */ /* 0x020fe20000000033 */
[----:B------:R-:W-:Y:S01]  /*1e510*/  SHF.L.U32 R45, R52, 0x17, RZ ;  /* 0x00000017342d7819 */ /* 0x000fe200000006ff */
[----:B------:R-:W-:Y:S01]  /*1e520*/  FFMA R43, R43, R50, 1 ;  /* 0x3f8000002b2b7423 */ /* 0x000fe20000000032 */
[----:B------:R-:W-:Y:S01]  /*1e530*/  LOP3.LUT R48, R48, 0x7f800000, RZ, 0xc0, !PT ;  /* 0x7f80000030307812 */ /* 0x000fe200078ec0ff */
[----:B----4-:R-:W-:Y:S01]  /*1e540*/  FFMA R2, -R37, 1.925963033500011079e-08, R46 ;  /* 0x32a5706025027823 */ /* 0x010fe2000000012e */
[----:B------:R-:W1:Y:S01]  /*1e550*/  MUFU.EX2 R55, R62 ;  /* 0x0000003e00377308 */ /* 0x000e620000000800 */
[----:B------:R-:W-:Y:S01]  /*1e560*/  SHF.L.U32 R46, R56, 0x17, RZ ;  /* 0x00000017382e7819 */ /* 0x000fe200000006ff */
[----:B------:R-:W-:Y:S01]  /*1e570*/  FFMA R45, R45, R54, 1 ;  /* 0x3f8000002d2d7423 */ /* 0x000fe20000000036 */
[----:B------:R-:W-:-:S02]  /*1e580*/  ISETP.GT.U32.AND P2, PT, R48, 0x1ffffff, PT ;  /* 0x01ffffff3000780c */ /* 0x000fc40003f44070 */
[----:B------:R-:W-:Y:S01]  /*1e590*/  SHF.L.U32 R47, R58, 0x17, RZ ;  /* 0x000000173a2f7819 */ /* 0x000fe200000006ff */
[----:B------:R-:W-:Y:S01]  /*1e5a0*/  FFMA R46, R46, R57, 1 ;  /* 0x3f8000002e2e7423 */ /* 0x000fe20000000039 */
[----:B------:R-:W-:Y:S01]  /*1e5b0*/  SHF.L.U32 R48, R61, 0x17, RZ ;  /* 0x000000173d307819 */ /* 0x000fe200000006ff */
[----:B------:R-:W3:Y:S01]  /*1e5c0*/  MUFU.EX2 R0, R65 ;  /* 0x0000004100007308 */ /* 0x000ee20000000800 */
[----:B------:R-:W-:Y:S01]  /*1e5d0*/  SHF.L.U32 R49, R63, 0x17, RZ ;  /* 0x000000173f317819 */ /* 0x000fe200000006ff */
[----:B--2---:R-:W-:Y:S01]  /*1e5e0*/  FFMA R47, R47, R60, 1 ;  /* 0x3f8000002f2f7423 */ /* 0x004fe2000000003c */
[----:B------:R-:W-:Y:S02]  /*1e5f0*/  SHF.L.U32 R50, R64, 0x17, RZ ;  /* 0x0000001740327819 */ /* 0x000fe400000006ff */
[----:B------:R-:W-:Y:S02]  /*1e600*/  SHF.L.U32 R51, R66, 0x17, RZ ;  /* 0x0000001742337819 */ /* 0x000fe400000006ff */
[----:B------:R-:W-:Y:S01]  /*1e610*/  SHF.L.U32 R52, R67, 0x17, RZ ;  /* 0x0000001743347819 */ /* 0x000fe200000006ff */
[----:B------:R-:W2:Y:S01]  /*1e620*/  MUFU.EX2 R62, R59 ;  /* 0x0000003b003e7308 */ /* 0x000ea20000000800 */
[----:B-1----:R-:W-:Y:S01]  /*1e630*/  FFMA R48, R48, R55, 1 ;  /* 0x3f80000030307423 */ /* 0x002fe20000000037 */
[----:B------:R-:W-:-:S06]  /*1e640*/  FFMA R50, R50, R3, 1 ;  /* 0x3f80000032327423 */ /* 0x000fcc0000000003 */
[----:B------:R-:W1:Y:S01]  /*1e650*/  MUFU.EX2 R65, R2 ;  /* 0x0000000200417308 */ /* 0x000e620000000800 */
[----:B---3--:R-:W-:Y:S01]  /*1e660*/  FFMA R49, R49, R0, 1 ;  /* 0x3f80000031317423 */ /* 0x008fe20000000000 */
[----:B--2---:R-:W-:Y:S01]  /*1e670*/  FFMA R51, R51, R62, 1 ;  /* 0x3f80000033337423 */ /* 0x004fe2000000003e */
[----:B-1----:R-:W-:Y:S01]  /*1e680*/  FFMA R52, R52, R65, 1 ;  /* 0x3f80000034347423 */ /* 0x002fe20000000041 */
[----:B------:R-:W-:Y:S06]  /*1e690*/  @P2 BRA `(.L_x_642) ;  /* 0x0000000000142947 */ /* 0x000fec0003800000 */
[----:B------:R-:W-:Y:S01]  /*1e6a0*/  IMAD.MOV.U32 R0, RZ, RZ, R68 ;  /* 0x000000ffff007224 */ /* 0x000fe200078e0044 */
[----:B------:R-:W-:-:S07]  /*1e6b0*/  MOV R2, 0x1e6d0 ;  /* 0x0001e6d000027802 */ /* 0x000fce0000000f00 */
[----:B------:R-:W-:Y:S05]  /*1e6c0*/  CALL.REL.NOINC `($__internal_0_$__cuda_sm20_rcp_rn_f32_slowpath) ;  /* 0x0000010000d87944 */ /* 0x000fea0003c00000 */
[----:B------:R-:W-:Y:S01]  /*1e6d0*/  MOV R55, R0 ;  /* 0x0000000000377202 */ /* 0x000fe20000000f00 */
[----:B------:R-:W-:Y:S06]  /*1e6e0*/  BRA `(.L_x_643) ;  /* 0x0000000000107947 */ /* 0x000fec0003800000 */
.L_x_642:
[----:B------:R-:W1:Y:S02]  /*1e6f0*/  MUFU.RCP R55, R68 ;  /* 0x0000004400377308 */ /* 0x000e640000001000 */
[----:B-1----:R-:W-:-:S04]  /*1e700*/  FFMA R0, R68, R55, -1 ;  /* 0xbf80000044007423 */ /* 0x002fc80000000037 */
[----:B------:R-:W-:-:S04]  /*1e710*/  FADD.FTZ R0, -R0, -RZ ;  /* 0x800000ff00007221 */ /* 0x000fc80000010100 */
[----:B------:R-:W-:-:S07]  /*1e720*/  FFMA R55, R55, R0, R55 ;  /* 0x0000000037377223 */ /* 0x000fce0000000037 */
.L_x_643:
[----:B------:R-:W-:Y:S05]  /*1e730*/  BSYNC B1 ;  /* 0x0000000000017941 */ /* 0x000fea0003800000 */
.L_x_641:
        /* <DEDUP_REMOVED lines=10> */
.L_x_645:
[----:B------:R-:W1:Y:S02]  /*1e7e0*/  MUFU.RCP R3, R38 ;  /* 0x0000002600037308 */ /* 0x000e640000001000 */
[----:B-1----:R-:W-:-:S04]  /*1e7f0*/  FFMA R0, R38, R3, -1 ;  /* 0xbf80000026007423 */ /* 0x002fc80000000003 */
[----:B------:R-:W-:-:S04]  /*1e800*/  FADD.FTZ R0, -R0, -RZ ;  /* 0x800000ff00007221 */ /* 0x000fc80000010100 */
[----:B------:R-:W-:-:S07]  /*1e810*/  FFMA R54, R3, R0, R3 ;  /* 0x0000000003367223 */ /* 0x000fce0000000003 */
.L_x_646:
[----:B------:R-:W-:Y:S05]  /*1e820*/  BSYNC B1 ;  /* 0x0000000000017941 */ /* 0x000fea0003800000 */
.L_x_644:
        /* <DEDUP_REMOVED lines=10> */
.L_x_648:
[----:B------:R-:W1:Y:S02]  /*1e8d0*/  MUFU.RCP R0, R39 ;  /* 0x0000002700007308 */ /* 0x000e640000001000 */
[----:B-1----:R-:W-:-:S04]  /*1e8e0*/  FFMA R2, R39, R0, -1 ;  /* 0xbf80000027027423 */ /* 0x002fc80000000000 */
[----:B------:R-:W-:-:S04]  /*1e8f0*/  FADD.FTZ R57, -R2, -RZ ;  /* 0x800000ff02397221 */ /* 0x000fc80000010100 */
[----:B------:R-:W-:-:S07]  /*1e900*/  FFMA R57, R0, R57, R0 ;  /* 0x0000003900397223 */ /* 0x000fce0000000000 */
.L_x_649:
[----:B------:R-:W-:Y:S05]  /*1e910*/  BSYNC B1 ;  /* 0x0000000000017941 */ /* 0x000fea0003800000 */
.L_x_647:
        /* <DEDUP_REMOVED lines=10> */
.L_x_651:
[----:B------:R-:W1:Y:S02]  /*1e9c0*/  MUFU.RCP R3, R40 ;  /* 0x0000002800037308 */ /* 0x000e640000001000 */
[----:B-1----:R-:W-:-:S04]  /*1e9d0*/  FFMA R0, R40, R3, -1 ;  /* 0xbf80000028007423 */ /* 0x002fc80000000003 */
[----:B------:R-:W-:-:S04]  /*1e9e0*/  FADD.FTZ R0, -R0, -RZ ;  /* 0x800000ff00007221 */ /* 0x000fc80000010100 */
[----:B------:R-:W-:-:S07]  /*1e9f0*/  FFMA R38, R3, R0, R3 ;  /* 0x0000000003267223 */ /* 0x000fce0000000003 */
.L_x_652:
[----:B------:R-:W-:Y:S05]  /*1ea00*/  BSYNC B1 ;  /* 0x0000000000017941 */ /* 0x000fea0003800000 */
.L_x_650:
        /* <DEDUP_REMOVED lines=10> */
.L_x_654:
[----:B------:R-:W1:Y:S02]  /*1eab0*/  MUFU.RCP R0, R41 ;  /* 0x0000002900007308 */ /* 0x000e640000001000 */
[----:B-1----:R-:W-:-:S04]  /*1eac0*/  FFMA R2, R41, R0, -1 ;  /* 0xbf80000029027423 */ /* 0x002fc80000000000 */
[----:B------:R-:W-:-:S04]  /*1ead0*/  FADD.FTZ R39, -R2, -RZ ;  /* 0x800000ff02277221 */ /* 0x000fc80000010100 */
[----:B------:R-:W-:-:S07]  /*1eae0*/  FFMA R39, R0, R39, R0 ;  /* 0x0000002700277223 */ /* 0x000fce0000000000 */
.L_x_655:
[----:B------:R-:W-:Y:S05]  /*1eaf0*/  BSYNC B1 ;  /* 0x0000000000017941 */ /* 0x000fea0003800000 */
.L_x_653:
        /* <DEDUP_REMOVED lines=10> */
.L_x_657:
[----:B------:R-:W1:Y:S02]  /*1eba0*/  MUFU.RCP R3, R42 ;  /* 0x0000002a00037308 */ /* 0x000e640000001000 */
[----:B-1----:R-:W-:-:S04]  /*1ebb0*/  FFMA R0, R42, R3, -1 ;  /* 0xbf8000002a007423 */ /* 0x002fc80000000003 */
[----:B------:R-:W-:-:S04]  /*1ebc0*/  FADD.FTZ R0, -R0, -RZ ;  /* 0x800000ff00007221 */ /* 0x000fc80000010100 */
[----:B------:R-:W-:-:S07]  /*1ebd0*/  FFMA R40, R3, R0, R3 ;  /* 0x0000000003287223 */ /* 0x000fce0000000003 */
.L_x_658:
[----:B------:R-:W-:Y:S05]  /*1ebe0*/  BSYNC B1 ;  /* 0x0000000000017941 */ /* 0x000fea0003800000 */
.L_x_656:
        /* <DEDUP_REMOVED lines=10> */
.L_x_660:
[----:B------:R-:W1:Y:S02]  /*1ec90*/  MUFU.RCP R0, R43 ;  /* 0x0000002b00007308 */ /* 0x000e640000001000 */
[----:B-1----:R-:W-:-:S04]  /*1eca0*/  FFMA R2, R43, R0, -1 ;  /* 0xbf8000002b027423 */ /* 0x002fc80000000000 */
[----:B------:R-:W-:-:S04]  /*1ecb0*/  FADD.FTZ R41, -R2, -RZ ;  /* 0x800000ff02297221 */ /* 0x000fc80000010100 */
[----:B------:R-:W-:-:S07]  /*1ecc0*/  FFMA R41, R0, R41, R0 ;  /* 0x0000002900297223 */ /* 0x000fce0000000000 */
.L_x_661:
[----:B------:R-:W-:Y:S05]  /*1ecd0*/  BSYNC B1 ;  /* 0x0000000000017941 */ /* 0x000fea0003800000 */
.L_x_659:
        /* <DEDUP_REMOVED lines=10> */
.L_x_663:
[----:B------:R-:W1:Y:S02]  /*1ed80*/  MUFU.RCP R3, R44 ;  /* 0x0000002c00037308 */ /* 0x000e640000001000 */
[----:B-1----:R-:W-:-:S04]  /*1ed90*/  FFMA R0, R44, R3, -1 ;  /* 0xbf8000002c007423 */ /* 0x002fc80000000003 */
[----:B------:R-:W-:-:S04]  /*1eda0*/  FADD.FTZ R0, -R0, -RZ ;  /* 0x800000ff00007221 */ /* 0x000fc80000010100 */
[----:B------:R-:W-:-:S07]  /*1edb0*/  FFMA R42, R3, R0, R3 ;  /* 0x00000000032a7223 */ /* 0x000fce0000000003 */
.L_x_664:
[----:B------:R-:W-:Y:S05]  /*1edc0*/  BSYNC B1 ;  /* 0x0000000000017941 */ /* 0x000fea0003800000 */
.L_x_662:
        /* <DEDUP_REMOVED lines=10> */
.L_x_666:
[----:B------:R-:W1:Y:S02]  /*1ee70*/  MUFU.RCP R0, R45 ;  /* 0x0000002d00007308 */ /* 0x000e640000001000 */
[----:B-1----:R-:W-:-:S04]  /*1ee80*/  FFMA R2, R45, R0, -1 ;  /* 0xbf8000002d027423 */ /* 0x002fc80000000000 */
[----:B------:R-:W-:-:S04]  /*1ee90*/  FADD.FTZ R43, -R2, -RZ ;  /* 0x800000ff022b7221 */ /* 0x000fc80000010100 */
[----:B------:R-:W-:-:S07]  /*1eea0*/  FFMA R43, R0, R43, R0 ;  /* 0x0000002b002b7223 */ /* 0x000fce0000000000 */
.L_x_667:
[----:B------:R-:W-:Y:S05]  /*1eeb0*/  BSYNC B1 ;  /* 0x0000000000017941 */ /* 0x000fea0003800000 */
.L_x_665:
        /* <DEDUP_REMOVED lines=10> */
.L_x_669:
[----:B------:R-:W1:Y:S02]  /*1ef60*/  MUFU.RCP R3, R46 ;  /* 0x0000002e00037308 */ /* 0x000e640000001000 */
[----:B-1----:R-:W-:-:S04]  /*1ef70*/  FFMA R0, R46, R3, -1 ;  /* 0xbf8000002e007423 */ /* 0x002fc80000000003 */
[----:B------:R-:W-:-:S04]  /*1ef80*/  FADD.FTZ R0, -R0, -RZ ;  /* 0x800000ff00007221 */ /* 0x000fc80000010100 */
[----:B------:R-:W-:-:S07]  /*1ef90*/  FFMA R44, R3, R0, R3 ;  /* 0x00000000032c7223 */ /* 0x000fce0000000003 */
.L_x_670:
[----:B------:R-:W-:Y:S05]  /*1efa0*/  BSYNC B1 ;  /* 0x0000000000017941 */ /* 0x000fea0003800000 */
.L_x_668:
        /* <DEDUP_REMOVED lines=10> */
.L_x_672:
[----:B------:R-:W1:Y:S02]  /*1f050*/  MUFU.RCP R0, R47 ;  /* 0x0000002f00007308 */ /* 0x000e640000001000 */
[----:B-1----:R-:W-:-:S04]  /*1f060*/  FFMA R2, R47, R0, -1 ;  /* 0xbf8000002f027423 */ /* 0x002fc80000000000 */
[----:B------:R-:W-:-:S04]  /*1f070*/  FADD.FTZ R45, -R2, -RZ ;  /* 0x800000ff022d7221 */ /* 0x000fc80000010100 */
[----:B------:R-:W-:-:S07]  /*1f080*/  FFMA R45, R0, R45, R0 ;  /* 0x0000002d002d7223 */ /* 0x000fce0000000000 */
.L_x_673:
[----:B------:R-:W-:Y:S05]  /*1f090*/  BSYNC B1 ;  /* 0x0000000000017941 */ /* 0x000fea0003800000 */
.L_x_671:
        /* <DEDUP_REMOVED lines=10> */
.L_x_675:
[----:B------:R-:W1:Y:S02]  /*1f140*/  MUFU.RCP R3, R48 ;  /* 0x0000003000037308 */ /* 0x000e640000001000 */
[----:B-1----:R-:W-:-:S04]  /*1f150*/  FFMA R0, R48, R3, -1 ;  /* 0xbf80000030007423 */ /* 0x002fc80000000003 */
[----:B------:R-:W-:-:S04]  /*1f160*/  FADD.FTZ R0, -R0, -RZ ;  /* 0x800000ff00007221 */ /* 0x000fc80000010100 */
[----:B------:R-:W-:-:S07]  /*1f170*/  FFMA R46, R3, R0, R3 ;  /* 0x00000000032e7223 */ /* 0x000fce0000000003 */
.L_x_676:
[----:B------:R-:W-:Y:S05]  /*1f180*/  BSYNC B1 ;  /* 0x0000000000017941 */ /* 0x000fea0003800000 */
.L_x_674:
        /* <DEDUP_REMOVED lines=10> */
.L_x_678:
[----:B------:R-:W1:Y:S02]  /*1f230*/  MUFU.RCP R0, R49 ;  /* 0x0000003100007308 */ /* 0x000e640000001000 */
[----:B-1----:R-:W-:-:S04]  /*1f240*/  FFMA R2, R49, R0, -1 ;  /* 0xbf80000031027423 */ /* 0x002fc80000000000 */
[----:B------:R-:W-:-:S04]  /*1f250*/  FADD.FTZ R47, -R2, -RZ ;  /* 0x800000ff022f7221 */ /* 0x000fc80000010100 */
[----:B------:R-:W-:-:S07]  /*1f260*/  FFMA R47, R0, R47, R0 ;  /* 0x0000002f002f7223 */ /* 0x000fce0000000000 */
.L_x_679:
[----:B------:R-:W-:Y:S05]  /*1f270*/  BSYNC B1 ;  /* 0x0000000000017941 */ /* 0x000fea0003800000 */
.L_x_677:
        /* <DEDUP_REMOVED lines=10> */
.L_x_681:
[----:B------:R-:W1:Y:S02]  /*1f320*/  MUFU.RCP R3, R50 ;  /* 0x0000003200037308 */ /* 0x000e640000001000 */
[----:B-1----:R-:W-:-:S04]  /*1f330*/  FFMA R0, R50, R3, -1 ;  /* 0xbf80000032007423 */ /* 0x002fc80000000003 */
[----:B------:R-:W-:-:S04]  /*1f340*/  FADD.FTZ R0, -R0, -RZ ;  /* 0x800000ff00007221 */ /* 0x000fc80000010100 */
[----:B------:R-:W-:-:S07]  /*1f350*/  FFMA R48, R3, R0, R3 ;  /* 0x0000000003307223 */ /* 0x000fce0000000003 */
.L_x_682:
[----:B------:R-:W-:Y:S05]  /*1f360*/  BSYNC B1 ;  /* 0x0000000000017941 */ /* 0x000fea0003800000 */
.L_x_680:
        /* <DEDUP_REMOVED lines=10> */
.L_x_684:
[----:B------:R-:W1:Y:S02]  /*1f410*/  MUFU.RCP R0, R51 ;  /* 0x0000003300007308 */ /* 0x000e640000001000 */
[----:B-1----:R-:W-:-:S04]  /*1f420*/  FFMA R2, R51, R0, -1 ;  /* 0xbf80000033027423 */ /* 0x002fc80000000000 */
[----:B------:R-:W-:-:S04]  /*1f430*/  FADD.FTZ R49, -R2, -RZ ;  /* 0x800000ff02317221 */ /* 0x000fc80000010100 */
[----:B------:R-:W-:-:S07]  /*1f440*/  FFMA R49, R0, R49, R0 ;  /* 0x0000003100317223 */ /* 0x000fce0000000000 */
.L_x_685:
[----:B------:R-:W-:Y:S05]  /*1f450*/  BSYNC B1 ;  /* 0x0000000000017941 */ /* 0x000fea0003800000 */
.L_x_683:
        /* <DEDUP_REMOVED lines=9> */
.L_x_687:
[----:B------:R-:W1:Y:S02]  /*1f4f0*/  MUFU.RCP R3, R52 ;  /* 0x0000003400037308 */ /* 0x000e640000001000 */
[----:B-1----:R-:W-:-:S04]  /*1f500*/  FFMA R0, R52, R3, -1 ;  /* 0xbf80000034007423 */ /* 0x002fc80000000003 */
[----:B------:R-:W-:-:S04]  /*1f510*/  FADD.FTZ R0, -R0, -RZ ;  /* 0x800000ff00007221 */ /* 0x000fc80000010100 */
[----:B------:R-:W-:-:S07]  /*1f520*/  FFMA R0, R3, R0, R3 ;  /* 0x0000000003007223 */ /* 0x000fce0000000003 */
.L_x_688:
[----:B------:R-:W-:Y:S05]  /*1f530*/  BSYNC B1 ;  /* 0x0000000000017941 */ /* 0x000fea0003800000 */
.L_x_686:
        /* <DEDUP_REMOVED lines=45> */
.L_x_690:
[----:B------:R-:W-:Y:S05]  /*1f810*/  BSYNC B0 ;  /* 0x0000000000007941 */ /* 0x000fea0003800000 */
.L_x_689:
[----:B------:R-:W-:Y:S06]  /*1f820*/  BAR.SYNC.DEFER_BLOCKING 0x1, 0x100 ;  /* 0x0044000000007b1d */ /* 0x000fec0000010000 */
[----:B------:R-:W-:Y:S04]  /*1f830*/  BSSY B0, `(.L_x_691) ;  /* 0x0000009000007945 */ /* 0x000fe80003800000 */
[----:B------:R-:W-:Y:S05]  /*1f840*/  @P0 BRA `(.L_x_692) ;  /* 0x00000000001c0947 */ /* 0x000fea0003800000 */
[----:B------:R-:W-:-:S13]  /*1f850*/  ISETP.NE.AND P2, PT, R154, 0x3, PT ;  /* 0x000000039a00780c */ /* 0x000fda0003f45270 */
[----:B------:R-:W-:Y:S05]  /*1f860*/  @!P2 BRA `(.L_x_693) ;  /* 0x000000000004a947 */ /* 0x000fea0003800000 */
[----:B------:R-:W-:Y:S01]  /*1f870*/  BPT.TRAP 0x1 ;  /* 0x000000040000795c */ /* 0x000fe20000300000 */
.L_x_693:
[----:B------:R-:W-:-:S04]  /*1f880*/  ULEA UR4, UR5, UR49, 0x3 ;  /* 0x0000003105047291 */ /* 0x000fc8000f8e183f */
[----:B------:R-:W-:-:S04]  /*1f890*/  UIADD3 UR4, UR4, 0x50, URZ ;  /* 0x0000005004047890 */ /* 0x000fc8000fffe03f */
[----:B------:R-:W-:-:S09]  /*1f8a0*/  UPRMT UR4, UR48, 0x654, UR4 ;  /* 0x0000065430047896 */ /* 0x000fd20008000004 */
[----:B------:R-:W-:Y:S03]  /*1f8b0*/  SYNCS.ARRIVE.TRANS64.RED.A1T0 RZ, [UR4], RZ ;  /* 0x000000ffffff79a7 */ /* 0x000fe60008100404 */
.L_x_692:
[----:B------:R-:W-:Y:S05]  /*1f8c0*/  BSYNC B0 ;  /* 0x0000000000007941 */ /* 0x000fea0003800000 */
.L_x_691:
        /* <DEDUP_REMOVED lines=8> */
.L_x_696:
        /* <DEDUP_REMOVED lines=8> */
.L_x_1147:
[----:B------:R-:W-:Y:S05]  /*1f9d0*/  BSYNC B1 ;  /* 0x0000000000017941 */ /* 0x000fea0003800000 */
.L_x_697:
[----:B------:R-:W-:Y:S05]  /*1f9e0*/  @P1 BRA `(.L_x_699) ;  /* 0x0000000000941947 */ /* 0x000fea0003800000 */
[----:B-1----:R-:W-:Y:S01]  /*1f9f0*/  LEA R25, R4, R156, 0xd ;  /* 0x0000009c04197211 */ /* 0x002fe200078e68ff */
[----:B------:R-:W-:Y:S05]  /*1fa00*/  WARPSYNC.ALL ;  /* 0x0000000000007948 */ /* 0x000fea0003800000 */
[----:B------:R-:W-:Y:S01]  /*1fa10*/  LEA R4, R164, R25, 0x1 ;  /* 0x00000019a4047211 */ /* 0x000fe200078e08ff */
[----:B------:R-:W1:Y:S05]  /*1fa20*/  LDSM.16.M88.4 R12, [R25] ;  /* 0x00000000190c783b */ /* 0x000e6a0000000200 */
[----:B------:R-:W3:Y:S01]  /*1fa30*/  LDSM.16.M88.4 R4, [R4] ;  /* 0x000000000404783b */ /* 0x000ee20000000200 */
[----:B-1----:R-:W-:Y:S01]  /*1fa40*/  IMAD.U32 R23, R13, 0x10000, RZ ;  /* 0x000100000d177824 */ /* 0x002fe200078e00ff */
        /* <DEDUP_REMOVED lines=31> */
.L_x_699:
[----:B------:R-:W-:Y:S02]  /*1fc40*/  LOP3.LUT R9, R9, R10, RZ, 0x3c, !PT ;  /* 0x0000000a09097212 */ /* 0x000fe400078e3cff */
[----:B------:R-:W-:-:S07]  /*1fc50*/  SEL R4, R2, RZ, P3 ;  /* 0x000000ff02047207 */ /* 0x000fce0001800000 */
.L_x_695:
[----:B------:R-:W-:Y:S05]  /*1fc60*/  BSYNC B0 ;  /* 0x0000000000007941 */ /* 0x000fea0003800000 */
.L_x_694:
[----:B------:R-:W-:Y:S01]  /*1fc70*/  MOV R48, 0x3bbb989d ;  /* 0x3bbb989d00307802 */ /* 0x000fe20000000f00 */
[C---:B------:R-:W-:Y:S01]  /*1fc80*/  FFMA R105, R17.reuse, R105, R152 ;  /* 0x0000006911697223 */ /* 0x040fe20000000098 */
[C---:B------:R-:W-:Y:S01]  /*1fc90*/  FFMA R104, R17.reuse, R104, R153 ;  /* 0x0000006811687223 */ /* 0x040fe20000000099 */
[----:B------:R-:W-:Y:S01]  /*1fca0*/  MOV R49, 0x437c0000 ;  /* 0x437c000000317802 */ /* 0x000fe20000000f00 */
[----:B------:R-:W-:Y:S01]  /*1fcb0*/  FFMA R107, R17, R107, R22 ;  /* 0x0000006b116b7223 */ /* 0x000fe20000000016 */
[----:B------:R-:W-:Y:S01]  /*1fcc0*/  FFMA.SAT R2, -R105, R48, 0.5 ;  /* 0x3f00000069027423 */ /* 0x000fe20000002130 */
[----:B------:R-:W-:Y:S01]  /*1fcd0*/  FFMA R106, R17, R106, R23 ;  /* 0x0000006a116a7223 */ /* 0x000fe20000000017 */
[-C--:B--2---:R-:W-:Y:S01]  /*1fce0*/  FFMA.SAT R0, -R104, R48.reuse, 0.5 ;  /* 0x3f00000068007423 */ /* 0x084fe20000002130 */
[----:B-1----:R-:W-:Y:S01]  /*1fcf0*/  FFMA.SAT R25, -R107, R48, 0.5 ;  /* 0x3f0000006b197423 */ /* 0x002fe20000002130 */
[-C--:B------:R-:W-:Y:S01]  /*1fd00*/  FFMA.RM R2, R2, R49.reuse, 12582913 ;  /* 0x4b40000102027423 */ /* 0x080fe20000004031 */
[----:B------:R-:W-:Y:S01]  /*1fd10*/  FFMA R108, R17, R108, R21 ;  /* 0x0000006c116c7223 */ /* 0x000fe20000000015 */
[-C--:B------:R-:W-:Y:S01]  /*1fd20*/  FFMA.SAT R11, -R106, R48.reuse, 0.5 ;  /* 0x3f0000006a0b7423 */ /* 0x080fe20000002130 */
[-C--:B------:R-:W-:Y:S01]  /*1fd30*/  FFMA.RM R0, R0, R49.reuse, 12582913 ;  /* 0x4b40000100007423 */ /* 0x080fe20000004031 */
[----:B------:R-:W-:Y:S01]  /*1fd40*/  FFMA.RM R26, R25, R49, 12582913 ;  /* 0x4b400001191a7423 */ /* 0x000fe20000004031 */
[----:B------:R-:W-:Y:S01]  /*1fd50*/  FADD R10, R2, -12583039 ;  /* 0xcb40007f020a7421 */ /* 0x000fe20000000000 */
[-C--:B------:R-:W-:Y:S01]  /*1fd60*/  FFMA.SAT R27, -R108, R48.reuse, 0.5 ;  /* 0x3f0000006c1b7423 */ /* 0x080fe20000002130 */
[----:B------:R-:W-:Y:S01]  /*1fd70*/  FFMA R109, R17, R109, R20 ;  /* 0x0000006d116d7223 */ /* 0x000fe20000000014 */
[-C--:B------:R-:W-:Y:S01]  /*1fd80*/  FFMA.RM R24, R11, R49.reuse, 12582913 ;  /* 0x4b4000010b187423 */ /* 0x080fe20000004031 */
[----:B------:R-:W-:Y:S01]  /*1fd90*/  FADD R3, R0, -12583039 ;  /* 0xcb40007f00037421 */ /* 0x000fe20000000000 */
[----:B------:R-:W-:Y:S01]  /*1fda0*/  FADD R28, R26, -12583039 ;  /* 0xcb40007f1a1c7421 */ /* 0x000fe20000000000 */
[----:B------:R-:W-:Y:S01]  /*1fdb0*/  FFMA R10, -R105, 1.4426950216293334961, -R10 ;  /* 0x3fb8aa3b690a7823 */ /* 0x000fe2000000090a */
[----:B------:R-:W-:Y:S01]  /*1fdc0*/  FFMA.RM R29, R27, R49, 12582913 ;  /* 0x4b4000011b1d7423 */ /* 0x000fe20000004031 */
[----:B------:R-:W-:Y:S01]  /*1fdd0*/  FFMA.SAT R30, -R109, R48, 0.5 ;  /* 0x3f0000006d1e7423 */ /* 0x000fe20000002130 */
[----:B------:R-:W-:Y:S01]  /*1fde0*/  FADD R11, R24, -12583039 ;  /* 0xcb40007f180b7421 */ /* 0x000fe20000000000 */
[----:B------:R-:W-:Y:S01]  /*1fdf0*/  FFMA R3, -R104, 1.4426950216293334961, -R3 ;  /* 0x3fb8aa3b68037823 */ /* 0x000fe20000000903 */
[----:B------:R-:W-:Y:S01]  /*1fe00*/  FFMA R28, -R107, 1.4426950216293334961, -R28 ;  /* 0x3fb8aa3b6b1c7823 */ /* 0x000fe2000000091c */
[----:B------:R-:W-:Y:S01]  /*1fe10*/  FFMA R110, R17, R110, R19 ;  /* 0x0000006e116e7223 */ /* 0x000fe20000000013 */
[----:B------:R-:W-:Y:S01]  /*1fe20*/  FFMA R10, -R105, 1.925963033500011079e-08, R10 ;  /* 0x32a57060690a7823 */ /* 0x000fe2000000010a */
[----:B------:R-:W-:Y:S01]  /*1fe30*/  FFMA R111, R17, R111, R18 ;  /* 0x0000006f116f7223 */ /* 0x000fe20000000012 */
[----:B------:R-:W-:Y:S01]  /*1fe40*/  FADD R27, R29, -12583039 ;  /* 0xcb40007f1d1b7421 */ /* 0x000fe20000000000 */
[----:B------:R-:W-:Y:S01]  /*1fe50*/  FFMA.RM R30, R30, R49, 12582913 ;  /* 0x4b4000011e1e7423 */ /* 0x000fe20000004031 */
[----:B------:R-:W-:Y:S01]  /*1fe60*/  FFMA R3, -R104, 1.925963033500011079e-08, R3 ;  /* 0x32a5706068037823 */ /* 0x000fe20000000103 */
[----:B------:R-:W-:Y:S01]  /*1fe70*/  FFMA R25, -R106, 1.4426950216293334961, -R11 ;  /* 0x3fb8aa3b6a197823 */ /* 0x000fe2000000090b */
[----:B------:R-:W-:Y:S01]  /*1fe80*/  FFMA R28, -R107, 1.925963033500011079e-08, R28 ;  /* 0x32a570606b1c7823 */ /* 0x000fe2000000011c */
[-C--:B------:R-:W-:Y:S01]  /*1fe90*/  FFMA.SAT R32, -R110, R48.reuse, 0.5 ;  /* 0x3f0000006e207423 */ /* 0x080fe20000002130 */
[----:B------:R1:W-:Y:S01]  /*1fea0*/  MUFU.EX2 R11, R10 ;  /* 0x0000000a000b7308 */ /* 0x0003e20000000800 */
[----:B------:R-:W-:Y:S01]  /*1feb0*/  FFMA.SAT R35, -R111, R48, 0.5 ;  /* 0x3f0000006f237423 */ /* 0x000fe20000002130 */
[----:B------:R-:W-:Y:S01]  /*1fec0*/  FFMA R31, -R108, 1.4426950216293334961, -R27 ;  /* 0x3fb8aa3b6c1f7823 */ /* 0x000fe2000000091b */
[C---:B------:R-:W-:Y:S01]  /*1fed0*/  FFMA R112, R17.reuse, R112, R15 ;  /* 0x0000007011707223 */ /* 0x040fe2000000000f */
[----:B------:R-:W-:Y:S01]  /*1fee0*/  FFMA R113, R17, R113, R14 ;  /* 0x0000007111717223 */ /* 0x000fe2000000000e */
[----:B------:R-:W-:Y:S01]  /*1fef0*/  FFMA.RM R34, R32, R49, 12582913 ;  /* 0x4b40000120227423 */ /* 0x000fe20000004031 */
[----:B------:R-:W-:Y:S01]  /*1ff00*/  FFMA R25, -R106, 1.925963033500011079e-08, R25 ;  /* 0x32a570606a197823 */ /* 0x000fe20000000119 */
[----:B------:R-:W-:Y:S01]  /*1ff10*/  FFMA R31, -R108, 1.925963033500011079e-08, R31 ;  /* 0x32a570606c1f7823 */ /* 0x000fe2000000011f */
[----:B------:R2:W-:Y:S01]  /*1ff20*/  MUFU.EX2 R27, R28 ;  /* 0x0000001c001b7308 */ /* 0x0005e20000000800 */
[----:B-1----:R-:W-:Y:S01]  /*1ff30*/  FADD R10, R30, -12583039 ;  /* 0xcb40007f1e0a7421 */ /* 0x002fe20000000000 */
[-C--:B------:R-:W-:Y:S01]  /*1ff40*/  FFMA.SAT R37, -R112, R48.reuse, 0.5 ;  /* 0x3f00000070257423 */ /* 0x080fe20000002130 */
[----:B------:R-:W-:Y:S01]  /*1ff50*/  FFMA.SAT R38, -R113, R48, 0.5 ;  /* 0x3f00000071267423 */ /* 0x000fe20000002130 */
[----:B------:R-:W-:Y:S01]  /*1ff60*/  FADD R33, R34, -12583039 ;  /* 0xcb40007f22217421 */ /* 0x000fe20000000000 */
[----:B------:R-:W-:Y:S01]  /*1ff70*/  FFMA R32, -R109, 1.4426950216293334961, -R10 ;  /* 0x3fb8aa3b6d207823 */ /* 0x000fe2000000090a */
[C---:B------:R-:W-:Y:S01]  /*1ff80*/  FFMA R114, R17.reuse, R114, R13 ;  /* 0x0000007211727223 */ /* 0x040fe2000000000d */
[----:B------:R-:W-:Y:S01]  /*1ff90*/  FFMA R115, R17, R115, R12 ;  /* 0x0000007311737223 */ /* 0x000fe2000000000c */
[----:B------:R-:W1:Y:S01]  /*1ffa0*/  MUFU.EX2 R3, R3 ;  /* 0x0000000300037308 */ /* 0x000e620000000800 */
[-C--:B--2---:R-:W-:Y:S01]  /*1ffb0*/  FFMA.RM R28, R35, R49.reuse, 12582913 ;  /* 0x4b400001231c7423 */ /* 0x084fe20000004031 */
[----:B------:R-:W-:Y:S01]  /*1ffc0*/  FFMA R32, -R109, 1.925963033500011079e-08, R32 ;  /* 0x32a570606d207823 */ /* 0x000fe20000000120 */
[-C--:B------:R-:W-:Y:S01]  /*1ffd0*/  FFMA.RM R37, R37, R49.reuse, 12582913 ;  /* 0x4b40000125257423 */ /* 0x080fe20000004031 */
[----:B------:R-:W-:Y:S01]  /*1ffe0*/  FFMA.RM R38, R38, R49, 12582913 ;  /* 0x4b40000126267423 */ /* 0x000fe20000004031 */
[----:B------:R-:W-:Y:S01]  /*1fff0*/  FADD R36, R28, -12583039 ;  /* 0xcb40007f1c247421 */ /* 0x000fe20000000000 */
[C---:B------:R-:W-:Y:S01]  /*20000*/  FFMA R116, R17.reuse, R116, R7 ;  /* 0x0000007411747223 */ /* 0x040fe20000000007 */
[C---:B------:R-:W-:Y:S01]  /*20010*/  FFMA R117, R17.reuse, R117, R8 ;  /* 0x0000007511757223 */ /* 0x040fe20000000008 */
[----:B------:R2:W3:Y:S01]  /*20020*/  MUFU.EX2 R10, R31 ;  /* 0x0000001f000a7308 */ /* 0x0004e20000000800 */
[C---:B------:R-:W-:Y:S01]  /*20030*/  FFMA R118, R17.reuse, R118, R6 ;  /* 0x0000007611767223 */ /* 0x040fe20000000006 */
[----:B------:R-:W-:Y:S01]  /*20040*/  FFMA R119, R17, R119, R5 ;  /* 0x0000007711777223 */ /* 0x000fe20000000005 */
[----:B------:R-:W-:Y:S01]  /*20050*/  FFMA R35, -R110, 1.4426950216293334961, -R33 ;  /* 0x3fb8aa3b6e237823 */ /* 0x000fe20000000921 */
[----:B------:R-:W-:Y:S01]  /*20060*/  FFMA R36, -R111, 1.4426950216293334961, -R36 ;  /* 0x3fb8aa3b6f247823 */ /* 0x000fe20000000924 */
[-C--:B------:R-:W-:Y:S01]  /*20070*/  FFMA.SAT R40, -R114, R48.reuse, 0.5 ;  /* 0x3f00000072287423 */ /* 0x080fe20000002130 */
[-C--:B------:R-:W-:Y:S01]  /*20080*/  FFMA.SAT R42, -R115, R48.reuse, 0.5 ;  /* 0x3f000000732a7423 */ /* 0x080fe20000002130 */
[-C--:B------:R-:W-:Y:S01]  /*20090*/  FFMA.SAT R44, -R116, R48.reuse, 0.5 ;  /* 0x3f000000742c7423 */ /* 0x080fe20000002130 */
[----:B------:R-:W4:Y:S01]  /*200a0*/  MUFU.EX2 R25, R25 ;  /* 0x0000001900197308 */ /* 0x000f220000000800 */
[----:B--2---:R-:W-:Y:S01]  /*200b0*/  FADD R31, R37, -12583039 ;  /* 0xcb40007f251f7421 */ /* 0x004fe20000000000 */
[-C--:B------:R-:W-:Y:S01]  /*200c0*/  FFMA.SAT R45, -R117, R48.reuse, 0.5 ;  /* 0x3f000000752d7423 */ /* 0x080fe20000002130 */
[-C--:B------:R-:W-:Y:S01]  /*200d0*/  FFMA.SAT R47, -R118, R48.reuse, 0.5 ;  /* 0x3f000000762f7423 */ /* 0x080fe20000002130 */
[----:B------:R-:W-:Y:S01]  /*200e0*/  FFMA.SAT R48, -R119, R48, 0.5 ;  /* 0x3f00000077307423 */ /* 0x000fe20000002130 */
[----:B------:R-:W-:Y:S01]  /*200f0*/  FFMA R36, -R111, 1.925963033500011079e-08, R36 ;  /* 0x32a570606f247823 */ /* 0x000fe20000000124 */
[-C--:B------:R-:W-:Y:S01]  /*20100*/  FFMA.RM R40, R40, R49.reuse, 12582913 ;  /* 0x4b40000128287423 */ /* 0x080fe20000004031 */
[----:B------:R-:W-:Y:S01]  /*20110*/  FFMA.RM R42, R42, R49, 12582913 ;  /* 0x4b4000012a2a7423 */ /* 0x000fe20000004031 */
[----:B------:R2:W-:Y:S01]  /*20120*/  MUFU.EX2 R33, R32 ;  /* 0x0000002000217308 */ /* 0x0005e20000000800 */
[----:B------:R-:W-:Y:S01]  /*20130*/  SHF.L.U32 R0, R0, 0x17, RZ ;  /* 0x0000001700007819 */ /* 0x000fe200000006ff */
[----:B------:R-:W-:-:S02]  /*20140*/  IMAD.SHL.U32 R2, R2, 0x800000, RZ ;  /* 0x0080000002027824 */ /* 0x000fc400078e00ff */
[----:B------:R-:W-:Y:S01]  /*20150*/  FFMA R39, -R112, 1.4426950216293334961, -R31 ;  /* 0x3fb8aa3b70277823 */ /* 0x000fe2000000091f */
[-C--:B------:R-:W-:Y:S01]  /*20160*/  FFMA.RM R44, R44, R49.reuse, 12582913 ;  /* 0x4b4000012c2c7423 */ /* 0x080fe20000004031 */
[-C--:B------:R-:W-:Y:S01]  /*20170*/  FFMA.RM R46, R45, R49.reuse, 12582913 ;  /* 0x4b4000012d2e7423 */ /* 0x080fe20000004031 */
[-C--:B------:R-:W-:Y:S01]  /*20180*/  FFMA.RM R47, R47, R49.reuse, 12582913 ;  /* 0x4b4000012f2f7423 */ /* 0x080fe20000004031 */
[----:B------:R-:W-:Y:S01]  /*20190*/  FFMA.RM R48, R48, R49, 12582913 ;  /* 0x4b40000130307423 */ /* 0x000fe20000004031 */
[----:B------:R5:W-:Y:S01]  /*201a0*/  MUFU.EX2 R31, R36 ;  /* 0x00000024001f7308 */ /* 0x000be20000000800 */
[----:B--2---:R-:W-:Y:S01]  /*201b0*/  FADD R32, R38, -12583039 ;  /* 0xcb40007f26207421 */ /* 0x004fe20000000000 */
[----:B------:R-:W-:Y:S01]  /*201c0*/  FADD R41, R40, -12583039 ;  /* 0xcb40007f28297421 */ /* 0x000fe20000000000 */
[----:B------:R-:W-:Y:S01]  /*201d0*/  FFMA R35, -R110, 1.925963033500011079e-08, R35 ;  /* 0x32a570606e237823 */ /* 0x000fe20000000123 */
[----:B------:R-:W-:Y:S01]  /*201e0*/  SHF.L.U32 R29, R29, 0x17, RZ ;  /* 0x000000171d1d7819 */ /* 0x000fe200000006ff */
[C---:B------:R-:W-:Y:S01]  /*201f0*/  FFMA R32, -R113.reuse, 1.4426950216293334961, -R32 ;  /* 0x3fb8aa3b71207823 */ /* 0x040fe20000000920 */
[----:B-1----:R-:W-:Y:S01]  /*20200*/  FFMA R50, R0, R3, 1 ;  /* 0x3f80000000327423 */ /* 0x002fe20000000003 */
[----:B------:R-:W-:Y:S01]  /*20210*/  FFMA R49, R2, R11, 1 ;  /* 0x3f80000002317423 */ /* 0x000fe2000000000b */
[----:B------:R-:W-:Y:S01]  /*20220*/  FADD R45, R44, -12583039 ;  /* 0xcb40007f2c2d7421 */ /* 0x000fe20000000000 */
[----:B-----5:R-:W-:Y:S01]  /*20230*/  FADD R36, R42, -12583039 ;  /* 0xcb40007f2a247421 */ /* 0x020fe20000000000 */
[----:B------:R-:W-:Y:S01]  /*20240*/  FFMA R32, -R113, 1.925963033500011079e-08, R32 ;  /* 0x32a5706071207823 */ /* 0x000fe20000000120 */
[----:B------:R-:W-:Y:S01]  /*20250*/  FADD R0, R46, -12583039 ;  /* 0xcb40007f2e007421 */ /* 0x000fe20000000000 */
[----:B------:R-:W-:Y:S01]  /*20260*/  SHF.L.U32 R24, R24, 0x17, RZ ;  /* 0x0000001718187819 */ /* 0x000fe200000006ff */
[----:B------:R-:W-:Y:S01]  /*20270*/  FADD R3, R47, -12583039 ;  /* 0xcb40007f2f037421 */ /* 0x000fe20000000000 */
[----:B------:R-:W-:Y:S01]  /*20280*/  FADD R2, R48, -12583039 ;  /* 0xcb40007f30027421 */ /* 0x000fe20000000000 */
[----:B------:R-:W-:Y:S01]  /*20290*/  FFMA R43, -R114, 1.4426950216293334961, -R41 ;  /* 0x3fb8aa3b722b7823 */ /* 0x000fe20000000929 */
[----:B------:R-:W-:Y:S01]  /*202a0*/  FFMA R36, -R115, 1.4426950216293334961, -R36 ;  /* 0x3fb8aa3b73247823 */ /* 0x000fe20000000924 */
[----:B------:R1:W-:Y:S01]  /*202b0*/  MUFU.EX2 R41, R32 ;  /* 0x0000002000297308 */ /* 0x0003e20000000800 */
[----:B---3--:R-:W-:Y:S01]  /*202c0*/  FFMA R54, R29, R10, 1 ;  /* 0x3f8000001d367423 */ /* 0x008fe2000000000a */
[----:B------:R-:W-:Y:S01]  /*202d0*/  FFMA R45, -R116, 1.4426950216293334961, -R45 ;  /* 0x3fb8aa3b742d7823 */ /* 0x000fe2000000092d */
[----:B------:R-:W-:Y:S01]  /*202e0*/  FFMA R11, -R118, 1.4426950216293334961, -R3 ;  /* 0x3fb8aa3b760b7823 */ /* 0x000fe20000000903 */
[----:B------:R-:W-:Y:S01]  /*202f0*/  FFMA R10, -R119, 1.4426950216293334961, -R2 ;  /* 0x3fb8aa3b770a7823 */ /* 0x000fe20000000902 */
[----:B----4-:R-:W-:Y:S01]  /*20300*/  FFMA R52, R24, R25, 1 ;  /* 0x3f80000018347423 */ /* 0x010fe20000000019 */
[----:B------:R-:W-:Y:S01]  /*20310*/  FFMA R39, -R112, 1.925963033500011079e-08, R39 ;  /* 0x32a5706070277823 */ /* 0x000fe20000000127 */
[----:B------:R-:W-:Y:S01]  /*20320*/  FFMA R43, -R114, 1.925963033500011079e-08, R43 ;  /* 0x32a57060722b7823 */ /* 0x000fe2000000012b */
[----:B------:R-:W2:Y:S01]  /*20330*/  MUFU.EX2 R35, R35 ;  /* 0x0000002300237308 */ /* 0x000ea20000000800 */
[----:B-1----:R-:W-:Y:S01]  /*20340*/  FFMA R32, -R117, 1.4426950216293334961, -R0 ;  /* 0x3fb8aa3b75207823 */ /* 0x002fe20000000900 */
[----:B------:R-:W-:Y:S01]  /*20350*/  FFMA R36, -R115, 1.925963033500011079e-08, R36 ;  /* 0x32a5706073247823 */ /* 0x000fe20000000124 */
[----:B------:R-:W-:Y:S01]  /*20360*/  SHF.L.U32 R26, R26, 0x17, RZ ;  /* 0x000000171a1a7819 */ /* 0x000fe200000006ff */
[----:B------:R-:W-:Y:S01]  /*20370*/  FFMA R45, -R116, 1.925963033500011079e-08, R45 ;  /* 0x32a57060742d7823 */ /* 0x000fe2000000012d */
[----:B------:R-:W-:Y:S01]  /*20380*/  IADD3 R24, R50, 0x1800000, RZ ;  /* 0x0180000032187810 */ /* 0x000fe20007ffe0ff */
[----:B------:R-:W-:Y:S01]  /*20390*/  FFMA R32, -R117, 1.925963033500011079e-08, R32 ;  /* 0x32a5706075207823 */ /* 0x000fe20000000120 */
[----:B------:R-:W-:Y:S01]  /*203a0*/  FFMA R11, -R118, 1.925963033500011079e-08, R11 ;  /* 0x32a57060760b7823 */ /* 0x000fe2000000010b */
[----:B------:R-:W-:Y:S01]  /*203b0*/  FFMA R25, -R119, 1.925963033500011079e-08, R10 ;  /* 0x32a5706077197823 */ /* 0x000fe2000000010a */
[----:B------:R-:W-:Y:S01]  /*203c0*/  LOP3.LUT R24, R24, 0x7f800000, RZ, 0xc0, !PT ;  /* 0x7f80000018187812 */ /* 0x000fe200078ec0ff */
[----:B------:R-:W-:Y:S01]  /*203d0*/  FFMA R51, R26, R27, 1 ;  /* 0x3f8000001a337423 */ /* 0x000fe2000000001b */
[----:B------:R-:W1:Y:S01]  /*203e0*/  MUFU.EX2 R39, R39 ;  /* 0x0000002700277308 */ /* 0x000e620000000800 */
[----:B------:R-:W-:Y:S01]  /*203f0*/  SHF.L.U32 R34, R34, 0x17, RZ ;  /* 0x0000001722227819 */ /* 0x000fe200000006ff */
[----:B------:R-:W-:Y:S01]  /*20400*/  IMAD.SHL.U32 R10, R40, 0x800000, RZ ;  /* 0x00800000280a7824 */ /* 0x000fe200078e00ff */
[----:B------:R-:W-:Y:S01]  /*20410*/  ISETP.GT.U32.AND P2, PT, R24, 0x1ffffff, PT ;  /* 0x01ffffff1800780c */ /* 0x000fe20003f44070 */
[----:B------:R-:W-:Y:S01]  /*20420*/  BSSY B1, `(.L_x_700) ;  /* 0x0000025000017945 */ /* 0x000fe20003800000 */
[----:B------:R-:W-:Y:S01]  /*20430*/  SHF.L.U32 R28, R28, 0x17, RZ ;  /* 0x000000171c1c7819 */ /* 0x000fe200000006ff */
[----:B--2---:R-:W-:Y:S01]  /*20440*/  FFMA R56, R34, R35, 1 ;  /* 0x3f80000022387423 */ /* 0x004fe20000000023 */
[----:B------:R-:W-:Y:S01]  /*20450*/  SHF.L.U32 R34, R37, 0x17, RZ ;  /* 0x0000001725227819 */ /* 0x000fe200000006ff */
[----:B------:R-:W2:Y:S01]  /*20460*/  MUFU.EX2 R43, R43 ;  /* 0x0000002b002b7308 */ /* 0x000ea20000000800 */
[----:B------:R-:W-:Y:S01]  /*20470*/  SHF.L.U32 R30, R30, 0x17, RZ ;  /* 0x000000171e1e7819 */ /* 0x000fe200000006ff */
[----:B------:R-:W-:Y:S01]  /*20480*/  FFMA R37, R28, R31, 1 ;  /* 0x3f8000001c257423 */ /* 0x000fe2000000001f */
[----:B------:R-:W-:-:S02]  /*20490*/  SHF.L.U32 R31, R42, 0x17, RZ ;  /* 0x000000172a1f7819 */ /* 0x000fc400000006ff */
[----:B------:R-:W-:Y:S02]  /*204a0*/  SHF.L.U32 R24, R46, 0x17, RZ ;  /* 0x000000172e187819 */ /* 0x000fe400000006ff */
[----:B------:R-:W-:Y:S01]  /*204b0*/  SHF.L.U32 R26, R48, 0x17, RZ ;  /* 0x00000017301a7819 */ /* 0x000fe200000006ff */
[----:B------:R-:W3:Y:S01]  /*204c0*/  MUFU.EX2 R36, R36 ;  /* 0x0000002400247308 */ /* 0x000ee20000000800 */
[----:B-1----:R-:W-:-:S07]  /*204d0*/  FFMA R34, R34, R39, 1 ;  /* 0x3f80000022227423 */ /* 0x002fce0000000027 */
[----:B------:R1:W-:Y:S01]  /*204e0*/  MUFU.EX2 R0, R45 ;  /* 0x0000002d00007308 */ /* 0x0003e20000000800 */
[----:B--2---:R-:W-:-:S07]  /*204f0*/  FFMA R10, R10, R43, 1 ;  /* 0x3f8000000a0a7423 */ /* 0x004fce000000002b */
[----:B------:R2:W4:Y:S01]  /*20500*/  MUFU.EX2 R3, R32 ;  /* 0x0000002000037308 */ /* 0x0005220000000800 */
[----:B-1----:R-:W-:Y:S01]  /*20510*/  FFMA R45, R30, R33, 1 ;  /* 0x3f8000001e2d7423 */ /* 0x002fe20000000021 */
[----:B---3--:R-:W-:-:S06]  /*20520*/  FFMA R31, R31, R36, 1 ;  /* 0x3f8000001f1f7423 */ /* 0x008fcc0000000024 */
[----:B------:R1:W3:Y:S01]  /*20530*/  MUFU.EX2 R2, R11 ;  /* 0x0000000b00027308 */ /* 0x0002e20000000800 */
[----:B--2---:R-:W-:-:S05]  /*20540*/  SHF.L.U32 R32, R38, 0x17, RZ ;  /* 0x0000001726207819 */ /* 0x004fca00000006ff */
[----:B------:R-:W-:Y:S02]  /*20550*/  FFMA R32, R32, R41, 1 ;  /* 0x3f80000020207423 */ /* 0x000fe40000000029 */
[----:B------:R2:W5:Y:S01]  /*20560*/  MUFU.EX2 R27, R25 ;  /* 0x00000019001b7308 */ /* 0x0005620000000800 */
[----:B-1----:R-:W-:Y:S01]  /*20570*/  SHF.L.U32 R11, R44, 0x17, RZ ;  /* 0x000000172c0b7819 */ /* 0x002fe200000006ff */
[----:B----4-:R-:W-:-:S04]  /*20580*/  FFMA R24, R24, R3, 1 ;  /* 0x3f80000018187423 */ /* 0x010fc80000000003 */
[----:B------:R-:W-:Y:S01]  /*20590*/  FFMA R11, R11, R0, 1 ;  /* 0x3f8000000b0b7423 */ /* 0x000fe20000000000 */
[----:B--2---:R-:W-:-:S05]  /*205a0*/  SHF.L.U32 R25, R47, 0x17, RZ ;  /* 0x000000172f197819 */ /* 0x004fca00000006ff */
[----:B---3--:R-:W-:Y:S01]  /*205b0*/  FFMA R25, R25, R2, 1 ;  /* 0x3f80000019197423 */ /* 0x008fe20000000002 */
[----:B-----5:R-:W-:Y:S01]  /*205c0*/  FFMA R26, R26, R27, 1 ;  /* 0x3f8000001a1a7423 */ /* 0x020fe2000000001b */
[----:B------:R-:W-:Y:S06]  /*205d0*/  @P2 BRA `(.L_x_701) ;  /* 0x0000000000142947 */ /* 0x000fec0003800000 */
[----:B------:R-:W-:Y:S02]  /*205e0*/  MOV R0, R50 ;  /* 0x0000003200007202 */ /* 0x000fe40000000f00 */
[----:B------:R-:W-:-:S07]  /*205f0*/  MOV R2, 0x20610 ;  /* 0x0002061000027802 */ /* 0x000fce0000000f00 */
[----:B------:R-:W-:Y:S05]  /*20600*/  CALL.REL.NOINC `($__internal_0_$__cuda_sm20_rcp_rn_f32_slowpath) ;  /* 0x000000e400087944 */ /* 0x000fea0003c00000 */
[----:B------:R-:W-:Y:S01]  /*20610*/  MOV R27, R0 ;  /* 0x00000000001b7202 */ /* 0x000fe20000000f00 */
[----:B------:R-:W-:Y:S06]  /*20620*/  BRA `(.L_x_702) ;  /* 0x0000000000107947 */ /* 0x000fec0003800000 */
.L_x_701:
[----:B------:R-:W1:Y:S02]  /*20630*/  MUFU.RCP R27, R50 ;  /* 0x00000032001b7308 */ /* 0x000e640000001000 */
[----:B-1----:R-:W-:-:S04]  /*20640*/  FFMA R0, R50, R27, -1 ;  /* 0xbf80000032007423 */ /* 0x002fc8000000001b */
[----:B------:R-:W-:-:S04]  /*20650*/  FADD.FTZ R0, -R0, -RZ ;  /* 0x800000ff00007221 */ /* 0x000fc80000010100 */
[----:B------:R-:W-:-:S07]  /*20660*/  FFMA R27, R27, R0, R27 ;  /* 0x000000001b1b7223 */ /* 0x000fce000000001b */
.L_x_702:
[----:B------:R-:W-:Y:S05]  /*20670*/  BSYNC B1 ;  /* 0x0000000000017941 */ /* 0x000fea0003800000 */
.L_x_700:
        /* <DEDUP_REMOVED lines=10> */
.L_x_704:
[----:B------:R-:W1:Y:S02]  /*20720*/  MUFU.RCP R28, R49 ;  /* 0x00000031001c7308 */ /* 0x000e640000001000 */
[----:B-1----:R-:W-:-:S04]  /*20730*/  FFMA R0, R49, R28, -1 ;  /* 0xbf80000031007423 */ /* 0x002fc8000000001c */
[----:B------:R-:W-:-:S04]  /*20740*/  FADD.FTZ R3, -R0, -RZ ;  /* 0x800000ff00037221 */ /* 0x000fc80000010100 */
[----:B------:R-:W-:-:S07]  /*20750*/  FFMA R28, R28, R3, R28 ;  /* 0x000000031c1c7223 */ /* 0x000fce000000001c */
.L_x_705:
[----:B------:R-:W-:Y:S05]  /*20760*/  BSYNC B1 ;  /* 0x0000000000017941 */ /* 0x000fea0003800000 */
.L_x_703:
        /* <DEDUP_REMOVED lines=10> */
.L_x_707:
[----:B------:R-:W1:Y:S02]  /*20810*/  MUFU.RCP R29, R52 ;  /* 0x00000034001d7308 */ /* 0x000e640000001000 */
[----:B-1----:R-:W-:-:S04]  /*20820*/  FFMA R0, R52, R29, -1 ;  /* 0xbf80000034007423 */ /* 0x002fc8000000001d */
[----:B------:R-:W-:-:S04]  /*20830*/  FADD.FTZ R0, -R0, -RZ ;  /* 0x800000ff00007221 */ /* 0x000fc80000010100 */
[----:B------:R-:W-:-:S07]  /*20840*/  FFMA R29, R29, R0, R29 ;  /* 0x000000001d1d7223 */ /* 0x000fce000000001d */
.L_x_708:
[----:B------:R-:W-:Y:S05]  /*20850*/  BSYNC B1 ;  /* 0x0000000000017941 */ /* 0x000fea0003800000 */
.L_x_706:
        /* <DEDUP_REMOVED lines=10> */
.L_x_710:
[----:B------:R-:W1:Y:S02]  /*20900*/  MUFU.RCP R30, R51 ;  /* 0x00000033001e7308 */ /* 0x000e640000001000 */
[----:B-1----:R-:W-:-:S04]  /*20910*/  FFMA R0, R51, R30, -1 ;  /* 0xbf80000033007423 */ /* 0x002fc8000000001e */
[----:B------:R-:W-:-:S04]  /*20920*/  FADD.FTZ R3, -R0, -RZ ;  /* 0x800000ff00037221 */ /* 0x000fc80000010100 */
[----:B------:R-:W-:-:S07]  /*20930*/  FFMA R30, R30, R3, R30 ;  /* 0x000000031e1e7223 */ /* 0x000fce000000001e */
.L_x_711:
[----:B------:R-:W-:Y:S05]  /*20940*/  BSYNC B1 ;  /* 0x0000000000017941 */ /* 0x000fea0003800000 */
.L_x_709:
        /* <DEDUP_REMOVED lines=10> */
.L_x_713:
[----:B------:R-:W1:Y:S02]  /*209f0*/  MUFU.RCP R33, R54 ;  /* 0x0000003600217308 */ /* 0x000e640000001000 */
[----:B-1----:R-:W-:-:S04]  /*20a00*/  FFMA R0, R54, R33, -1 ;  /* 0xbf80000036007423 */ /* 0x002fc80000000021 */
[----:B------:R-:W-:-:S04]  /*20a10*/  FADD.FTZ R0, -R0, -RZ ;  /* 0x800000ff00007221 */ /* 0x000fc80000010100 */
[----:B------:R-:W-:-:S07]  /*20a20*/  FFMA R33, R33, R0, R33 ;  /* 0x0000000021217223 */ /* 0x000fce0000000021 */
.L_x_714:
[----:B------:R-:W-:Y:S05]  /*20a30*/  BSYNC B1 ;  /* 0x0000000000017941 */ /* 0x000fea0003800000 */
.L_x_712:
        /* <DEDUP_REMOVED lines=10> */
.L_x_716:
[----:B------:R-:W1:Y:S02]  /*20ae0*/  MUFU.RCP R36, R45 ;  /* 0x0000002d00247308 */ /* 0x000e640000001000 */
[----:B-1----:R-:W-:-:S04]  /*20af0*/  FFMA R0, R45, R36, -1 ;  /* 0xbf8000002d007423 */ /* 0x002fc80000000024 */
[----:B------:R-:W-:-:S04]  /*20b00*/  FADD.FTZ R3, -R0, -RZ ;  /* 0x800000ff00037221 */ /* 0x000fc80000010100 */
[----:B------:R-:W-:-:S07]  /*20b10*/  FFMA R36, R36, R3, R36 ;  /* 0x0000000324247223 */ /* 0x000fce0000000024 */
.L_x_717:
[----:B------:R-:W-:Y:S05]  /*20b20*/  BSYNC B1 ;  /* 0x0000000000017941 */ /* 0x000fea0003800000 */
.L_x_715:
        /* <DEDUP_REMOVED lines=10> */
.L_x_719:
[----:B------:R-:W1:Y:S02]  /*20bd0*/  MUFU.RCP R35, R56 ;  /* 0x0000003800237308 */ /* 0x000e640000001000 */
[----:B-1----:R-:W-:-:S04]  /*20be0*/  FFMA R0, R56, R35, -1 ;  /* 0xbf80000038007423 */ /* 0x002fc80000000023 */
[----:B------:R-:W-:-:S04]  /*20bf0*/  FADD.FTZ R0, -R0, -RZ ;  /* 0x800000ff00007221 */ /* 0x000fc80000010100 */
[----:B------:R-:W-:-:S07]  /*20c00*/  FFMA R35, R35, R0, R35 ;  /* 0x0000000023237223 */ /* 0x000fce0000000023 */
.L_x_720:
[----:B------:R-:W-:Y:S05]  /*20c10*/  BSYNC B1 ;  /* 0x0000000000017941 */ /* 0x000fea0003800000 */
.L_x_718:
        /* <DEDUP_REMOVED lines=10> */
.L_x_722:
[----:B------:R-:W1:Y:S02]  /*20cc0*/  MUFU.RCP R38, R37 ;  /* 0x0000002500267308 */ /* 0x000e640000001000 */
[----:B-1----:R-:W-:-:S04]  /*20cd0*/  FFMA R0, R37, R38, -1 ;  /* 0xbf80000025007423 */ /* 0x002fc80000000026 */
[----:B------:R-:W-:-:S04]  /*20ce0*/  FADD.FTZ R3, -R0, -RZ ;  /* 0x800000ff00037221 */ /* 0x000fc80000010100 */
[----:B------:R-:W-:-:S07]  /*20cf0*/  FFMA R38, R38, R3, R38 ;  /* 0x0000000326267223 */ /* 0x000fce0000000026 */
.L_x_723:
[----:B------:R-:W-:Y:S05]  /*20d00*/  BSYNC B1 ;  /* 0x0000000000017941 */ /* 0x000fea0003800000 */
.L_x_721:
        /* <DEDUP_REMOVED lines=10> */
.L_x_725:
[----:B------:R-:W1:Y:S02]  /*20db0*/  MUFU.RCP R37, R34 ;  /* 0x0000002200257308 */ /* 0x000e640000001000 */
[----:B-1----:R-:W-:-:S04]  /*20dc0*/  FFMA R0, R34, R37, -1 ;  /* 0xbf80000022007423 */ /* 0x002fc80000000025 */
[----:B------:R-:W-:-:S04]  /*20dd0*/  FADD.FTZ R0, -R0, -RZ ;  /* 0x800000ff00007221 */ /* 0x000fc80000010100 */
[----:B------:R-:W-:-:S07]  /*20de0*/  FFMA R37, R37, R0, R37 ;  /* 0x0000000025257223 */ /* 0x000fce0000000025 */
.L_x_726:
[----:B------:R-:W-:Y:S05]  /*20df0*/  BSYNC B1 ;  /* 0x0000000000017941 */ /* 0x000fea0003800000 */
.L_x_724:
        /* <DEDUP_REMOVED lines=10> */
.L_x_728:
[----:B------:R-:W1:Y:S02]  /*20ea0*/  MUFU.RCP R3, R32 ;  /* 0x0000002000037308 */ /* 0x000e640000001000 */
[----:B-1----:R-:W-:-:S04]  /*20eb0*/  FFMA R0, R32, R3, -1 ;  /* 0xbf80000020007423 */ /* 0x002fc80000000003 */
[----:B------:R-:W-:-:S04]  /*20ec0*/  FADD.FTZ R0, -R0, -RZ ;  /* 0x800000ff00007221 */ /* 0x000fc80000010100 */
[----:B------:R-:W-:-:S07]  /*20ed0*/  FFMA R34, R3, R0, R3 ;  /* 0x0000000003227223 */ /* 0x000fce0000000003 */
.L_x_729:
[----:B------:R-:W-:Y:S05]  /*20ee0*/  BSYNC B1 ;  /* 0x0000000000017941 */ /* 0x000fea0003800000 */
.L_x_727:
        /* <DEDUP_REMOVED lines=10> */
.L_x_731:
[----:B------:R-:W1:Y:S02]  /*20f90*/  MUFU.RCP R39, R10 ;  /* 0x0000000a00277308 */ /* 0x000e640000001000 */
[----:B-1----:R-:W-:-:S04]  /*20fa0*/  FFMA R0, R10, R39, -1 ;  /* 0xbf8000000a007423 */ /* 0x002fc80000000027 */
[----:B------:R-:W-:-:S04]  /*20fb0*/  FADD.FTZ R0, -R0, -RZ ;  /* 0x800000ff00007221 */ /* 0x000fc80000010100 */
[----:B------:R-:W-:-:S07]  /*20fc0*/  FFMA R39, R39, R0, R39 ;  /* 0x0000000027277223 */ /* 0x000fce0000000027 */
.L_x_732:
[----:B------:R-:W-:Y:S05]  /*20fd0*/  BSYNC B1 ;  /* 0x0000000000017941 */ /* 0x000fea0003800000 */
.L_x_730:
        /* <DEDUP_REMOVED lines=10> */
.L_x_734:
[----:B------:R-:W1:Y:S02]  /*21080*/  MUFU.RCP R10, R31 ;  /* 0x0000001f000a7308 */ /* 0x000e640000001000 */
[----:B-1----:R-:W-:-:S04]  /*21090*/  FFMA R0, R31, R10, -1 ;  /* 0xbf8000001f007423 */ /* 0x002fc8000000000a */
[----:B------:R-:W-:-:S04]  /*210a0*/  FADD.FTZ R3, -R0, -RZ ;  /* 0x800000ff00037221 */ /* 0x000fc80000010100 */
[----:B------:R-:W-:-:S07]  /*210b0*/  FFMA R10, R10, R3, R10 ;  /* 0x000000030a0a7223 */ /* 0x000fce000000000a */
.L_x_735:
[----:B------:R-:W-:Y:S05]  /*210c0*/  BSYNC B1 ;  /* 0x0000000000017941 */ /* 0x000fea0003800000 */
.L_x_733:
        /* <DEDUP_REMOVED lines=10> */
.L_x_737:
[----:B------:R-:W1:Y:S02]  /*21170*/  MUFU.RCP R0, R11 ;  /* 0x0000000b00007308 */ /* 0x000e640000001000 */
[----:B-1----:R-:W-:-:S04]  /*21180*/  FFMA R2, R11, R0, -1 ;  /* 0xbf8000000b027423 */ /* 0x002fc80000000000 */
[----:B------:R-:W-:-:S04]  /*21190*/  FADD.FTZ R31, -R2, -RZ ;  /* 0x800000ff021f7221 */ /* 0x000fc80000010100 */
[----:B------:R-:W-:-:S07]  /*211a0*/  FFMA R31, R0, R31, R0 ;  /* 0x0000001f001f7223 */ /* 0x000fce0000000000 */
.L_x_738:
[----:B------:R-:W-:Y:S05]  /*211b0*/  BSYNC B1 ;  /* 0x0000000000017941 */ /* 0x000fea0003800000 */
.L_x_736:
        /* <DEDUP_REMOVED lines=10> */
.L_x_740:
[----:B------:R-:W1:Y:S02]  /*21260*/  MUFU.RCP R3, R24 ;  /* 0x0000001800037308 */ /* 0x000e640000001000 */
[----:B-1----:R-:W-:-:S04]  /*21270*/  FFMA R0, R24, R3, -1 ;  /* 0xbf80000018007423 */ /* 0x002fc80000000003 */
[----:B------:R-:W-:-:S04]  /*21280*/  FADD.FTZ R0, -R0, -RZ ;  /* 0x800000ff00007221 */ /* 0x000fc80000010100 */
[----:B------:R-:W-:-:S07]  /*21290*/  FFMA R32, R3, R0, R3 ;  /* 0x0000000003207223 */ /* 0x000fce0000000003 */
.L_x_741:
[----:B------:R-:W-:Y:S05]  /*212a0*/  BSYNC B1 ;  /* 0x0000000000017941 */ /* 0x000fea0003800000 */
.L_x_739:
        /* <DEDUP_REMOVED lines=10> */
.L_x_743:
[----:B------:R-:W1:Y:S02]  /*21350*/  MUFU.RCP R0, R25 ;  /* 0x0000001900007308 */ /* 0x000e640000001000 */
[----:B-1----:R-:W-:-:S04]  /*21360*/  FFMA R2, R25, R0, -1 ;  /* 0xbf80000019027423 */ /* 0x002fc80000000000 */
[----:B------:R-:W-:-:S04]  /*21370*/  FADD.FTZ R11, -R2, -RZ ;  /* 0x800000ff020b7221 */ /* 0x000fc80000010100 */
[----:B------:R-:W-:-:S07]  /*21380*/  FFMA R11, R0, R11, R0 ;  /* 0x0000000b000b7223 */ /* 0x000fce0000000000 */
.L_x_744:
[----:B------:R-:W-:Y:S05]  /*21390*/  BSYNC B1 ;  /* 0x0000000000017941 */ /* 0x000fea0003800000 */
.L_x_742:
        /* <DEDUP_REMOVED lines=9> */
.L_x_746:
[----:B------:R-:W1:Y:S02]  /*21430*/  MUFU.RCP R3, R26 ;  /* 0x0000001a00037308 */ /* 0x000e640000001000 */
[----:B-1----:R-:W-:-:S04]  /*21440*/  FFMA R0, R26, R3, -1 ;  /* 0xbf8000001a007423 */ /* 0x002fc80000000003 */
[----:B------:R-:W-:-:S04]  /*21450*/  FADD.FTZ R0, -R0, -RZ ;  /* 0x800000ff00007221 */ /* 0x000fc80000010100 */
[----:B------:R-:W-:-:S07]  /*21460*/  FFMA R0, R3, R0, R3 ;  /* 0x0000000003007223 */ /* 0x000fce0000000003 */
.L_x_747:
[----:B------:R-:W-:Y:S05]  /*21470*/  BSYNC B1 ;  /* 0x0000000000017941 */ /* 0x000fea0003800000 */
.L_x_745:
        /* <DEDUP_REMOVED lines=45> */
.L_x_749:
[----:B------:R-:W-:Y:S05]  /*21750*/  BSYNC B0 ;  /* 0x0000000000007941 */ /* 0x000fea0003800000 */
.L_x_748:
[----:B------:R-:W-:Y:S06]  /*21760*/  BAR.SYNC.DEFER_BLOCKING 0x1, 0x100 ;  /* 0x0044000000007b1d */ /* 0x000fec0000010000 */
[----:B------:R-:W-:Y:S04]  /*21770*/  BSSY B0, `(.L_x_750) ;  /* 0x0000009000007945 */ /* 0x000fe80003800000 */
[----:B------:R-:W-:Y:S05]  /*21780*/  @P0 BRA `(.L_x_751) ;  /* 0x00000000001c0947 */ /* 0x000fea0003800000 */
[----:B------:R-:W-:-:S13]  /*21790*/  ISETP.NE.AND P2, PT, R154, 0x3, PT ;  /* 0x000000039a00780c */ /* 0x000fda0003f45270 */
[----:B------:R-:W-:Y:S05]  /*217a0*/  @!P2 BRA `(.L_x_752) ;  /* 0x000000000004a947 */ /* 0x000fea0003800000 */
[----:B------:R-:W-:Y:S01]  /*217b0*/  BPT.TRAP 0x1 ;  /* 0x000000040000795c */ /* 0x000fe20000300000 */
.L_x_752:
[----:B------:R-:W-:-:S04]  /*217c0*/  ULEA UR4, UR5, UR49, 0x3 ;  /* 0x0000003105047291 */ /* 0x000fc8000f8e183f */
[----:B------:R-:W-:-:S04]  /*217d0*/  UIADD3 UR4, UR4, 0x50, URZ ;  /* 0x0000005004047890 */ /* 0x000fc8000fffe03f */
[----:B------:R-:W-:-:S09]  /*217e0*/  UPRMT UR4, UR48, 0x654, UR4 ;  /* 0x0000065430047896 */ /* 0x000fd20008000004 */
[----:B------:R-:W-:Y:S03]  /*217f0*/  SYNCS.ARRIVE.TRANS64.RED.A1T0 RZ, [UR4], RZ ;  /* 0x000000ffffff79a7 */ /* 0x000fe60008100404 */
.L_x_751:
[----:B------:R-:W-:Y:S05]  /*21800*/  BSYNC B0 ;  /* 0x0000000000007941 */ /* 0x000fea0003800000 */
.L_x_750:
        /* <DEDUP_REMOVED lines=8> */
.L_x_755:
        /* <DEDUP_REMOVED lines=8> */
.L_x_1148:
[----:B------:R-:W-:Y:S05]  /*21910*/  BSYNC B1 ;  /* 0x0000000000017941 */ /* 0x000fea0003800000 */
.L_x_756:
        /* <DEDUP_REMOVED lines=38> */
.L_x_758:
[----:B------:R-:W-:Y:S02]  /*21b80*/  LOP3.LUT R9, R9, R10, RZ, 0x3c, !PT ;  /* 0x0000000a09097212 */ /* 0x000fe400078e3cff */
[----:B------:R-:W-:-:S07]  /*21b90*/  SEL R4, R2, RZ, P3 ;  /* 0x000000ff02047207 */ /* 0x000fce0001800000 */
.L_x_754:
[----:B------:R-:W-:Y:S05]  /*21ba0*/  BSYNC B0 ;  /* 0x0000000000007941 */ /* 0x000fea0003800000 */
.L_x_753:
        /* <DEDUP_REMOVED lines=21> */
[----:B------:R-:W-:Y:S01]  /*21d00*/  FFMA.SAT R0, -R10, R66, 0.5 ;  /* 0x3f0000000a007423 */ /* 0x000fe20000002142 */
[----:B----4-:R-:W-:Y:S01]  /*21d10*/  FFMA R24, R17, R24, R23 ;  /* 0x0000001811187223 */ /* 0x010fe20000000017 */
[-C--:B------:R-:W-:Y:S02]  /*21d20*/  FFMA.SAT R2, -R11, R66.reuse, 0.5 ;  /* 0x3f0000000b027423 */ /* 0x080fe40000002142 */
[-C--:B------:R-:W-:Y:S01]  /*21d30*/  FFMA.RM R0, R0, R67.reuse, 12582913 ;  /* 0x4b40000100007423 */ /* 0x080fe20000004043 */
[-C--:B------:R-:W-:Y:S01]  /*21d40*/  FFMA.SAT R27, -R24, R66.reuse, 0.5 ;  /* 0x3f000000181b7423 */ /* 0x080fe20000002142 */
[----:B------:R-:W-:Y:S01]  /*21d50*/  FFMA.RM R2, R2, R67, 12582913 ;  /* 0x4b40000102027423 */ /* 0x000fe20000004043 */
[----:B-----5:R-:W-:Y:S01]  /*21d60*/  FFMA R25, R17, R25, R22 ;  /* 0x0000001911197223 */ /* 0x020fe20000000016 */
[----:B------:R-:W-:Y:S01]  /*21d70*/  FADD R3, R0, -12583039 ;  /* 0xcb40007f00037421 */ /* 0x000fe20000000000 */
[-C--:B------:R-:W-:Y:S01]  /*21d80*/  FFMA.RM R38, R27, R67.reuse, 12582913 ;  /* 0x4b4000011b267423 */ /* 0x080fe20000004043 */
[----:B------:R-:W-:Y:S01]  /*21d90*/  FADD R26, R2, -12583039 ;  /* 0xcb40007f021a7421 */ /* 0x000fe20000000000 */
[----:B------:R-:W-:Y:S01]  /*21da0*/  FFMA.SAT R29, -R25, R66, 0.5 ;  /* 0x3f000000191d7423 */ /* 0x000fe20000002142 */
[----:B------:R-:W-:Y:S01]  /*21db0*/  FFMA R3, -R10, 1.4426950216293334961, -R3 ;  /* 0x3fb8aa3b0a037823 */ /* 0x000fe20000000903 */
[----:B------:R-:W-:Y:S01]  /*21dc0*/  FADD R27, R38, -12583039 ;  /* 0xcb40007f261b7421 */ /* 0x000fe20000000000 */
[----:B------:R-:W-:Y:S01]  /*21dd0*/  FFMA R26, -R11, 1.4426950216293334961, -R26 ;  /* 0x3fb8aa3b0b1a7823 */ /* 0x000fe2000000091a */
[-C--:B------:R-:W-:Y:S01]  /*21de0*/  FFMA.RM R40, R29, R67.reuse, 12582913 ;  /* 0x4b4000011d287423 */ /* 0x080fe20000004043 */
        /* <DEDUP_REMOVED lines=17> */
[----:B------:R2:W3:Y:S01]  /*21f00*/  MUFU.EX2 R39, R28 ;  /* 0x0000001c00277308 */ /* 0x0004e20000000800 */
        /* <DEDUP_REMOVED lines=9> */
[----:B------:R-:W-:Y:S01]  /*21fa0*/  FFMA.RM R48, R34, R67, 12582913 ;  /* 0x4b40000122307423 */ /* 0x000fe20000004043 */
[----:B------:R-:W-:Y:S01]  /*21fb0*/  SHF.L.U32 R40, R40, 0x17, RZ ;  /* 0x0000001728287819 */ /* 0x000fe200000006ff */
[----:B------:R-:W-:-:S02]  /*21fc0*/  IMAD.SHL.U32 R44, R44, 0x800000, RZ ;  /* 0x008000002c2c7824 */ /* 0x000fc400078e00ff */
[-C--:B------:R-:W-:Y:S01]  /*21fd0*/  FFMA.SAT R33, -R28, R66.reuse, 0.5 ;  /* 0x3f0000001c217423 */ /* 0x080fe20000002142 */
[----:B------:R-:W-:Y:S01]  /*21fe0*/  SHF.L.U32 R42, R42, 0x17, RZ ;  /* 0x000000172a2a7819 */ /* 0x000fe200000006ff */
[----:B------:R2:W-:Y:S01]  /*21ff0*/  MUFU.EX2 R45, R31 ;  /* 0x0000001f002d7308 */ /* 0x0005e20000000800 */
[----:B-1----:R-:W-:Y:S01]  /*22000*/  FFMA R30, R17, R47, R15 ;  /* 0x0000002f111e7223 */ /* 0x002fe2000000000f */
[----:B------:R-:W-:Y:S01]  /*22010*/  FFMA.RM R46, R33, R67, 12582913 ;  /* 0x4b400001212e7423 */ /* 0x000fe20000004043 */
[----:B------:R-:W-:Y:S01]  /*22020*/  FFMA R33, -R27, 1.925963033500011079e-08, R32 ;  /* 0x32a570601b217823 */ /* 0x000fe20000000120 */
[----:B------:R-:W-:Y:S01]  /*22030*/  FADD R32, R48, -12583039 ;  /* 0xcb40007f30207421 */ /* 0x000fe20000000000 */
[----:B------:R-:W-:Y:S01]  /*22040*/  FFMA.SAT R34, -R30, R66, 0.5 ;  /* 0x3f0000001e227423 */ /* 0x000fe20000002142 */
[C---:B------:R-:W-:Y:S01]  /*22050*/  FADD R35, R46.reuse, -12583039 ;  /* 0xcb40007f2e237421 */ /* 0x040fe20000000000 */
[----:B------:R-:W-:Y:S01]  /*22060*/  SHF.L.U32 R46, R46, 0x17, RZ ;  /* 0x000000172e2e7819 */ /* 0x000fe200000006ff */
[----:B------:R1:W-:Y:S01]  /*22070*/  MUFU.EX2 R47, R33 ;  /* 0x00000021002f7308 */ /* 0x0003e20000000800 */
[----:B--2---:R-:W-:Y:S01]  /*22080*/  FFMA R31, R17, R37, R14 ;  /* 0x00000025111f7223 */ /* 0x004fe2000000000e */
[-C--:B------:R-:W-:Y:S01]  /*22090*/  FFMA.RM R50, R34, R67.reuse, 12582913 ;  /* 0x4b40000122327423 */ /* 0x080fe20000004043 */
[----:B------:R-:W-:Y:S01]  /*220a0*/  FFMA R34, -R29, 1.4426950216293334961, -R32 ;  /* 0x3fb8aa3b1d227823 */ /* 0x000fe20000000920 */
[----:B------:R-:W-:Y:S01]  /*220b0*/  FFMA R32, R17, R36, R13 ;  /* 0x0000002411207223 */ /* 0x000fe2000000000d */
[C---:B------:R-:W-:Y:S01]  /*220c0*/  FFMA R35, -R28.reuse, 1.4426950216293334961, -R35 ;  /* 0x3fb8aa3b1c237823 */ /* 0x040fe20000000923 */
[----:B------:R-:W-:Y:S01]  /*220d0*/  FFMA.SAT R36, -R31, R66, 0.5 ;  /* 0x3f0000001f247423 */ /* 0x000fe20000002142 */
[----:B------:R-:W-:Y:S01]  /*220e0*/  FFMA R37, -R29, 1.925963033500011079e-08, R34 ;  /* 0x32a570601d257823 */ /* 0x000fe20000000122 */
[----:B------:R-:W2:Y:S01]  /*220f0*/  MUFU.EX2 R3, R3 ;  /* 0x0000000300037308 */ /* 0x000ea20000000800 */
[C---:B-1----:R-:W-:Y:S01]  /*22100*/  FFMA R33, R17.reuse, R52, R12 ;  /* 0x0000003411217223 */ /* 0x042fe2000000000c */
[----:B------:R-:W-:Y:S01]  /*22110*/  FFMA R35, -R28, 1.925963033500011079e-08, R35 ;  /* 0x32a570601c237823 */ /* 0x000fe20000000123 */
[-C--:B------:R-:W-:Y:S01]  /*22120*/  FFMA.RM R52, R36, R67.reuse, 12582913 ;  /* 0x4b40000124347423 */ /* 0x080fe20000004043 */
[----:B------:R-:W-:Y:S01]  /*22130*/  FFMA R34, R17, R54, R7 ;  /* 0x0000003611227223 */ /* 0x000fe20000000007 */
[-C--:B------:R-:W-:Y:S01]  /*22140*/  FFMA.SAT R54, -R32, R66.reuse, 0.5 ;  /* 0x3f00000020367423 */ /* 0x080fe20000002142 */
[----:B------:R-:W-:Y:S01]  /*22150*/  FADD R51, R50, -12583039 ;  /* 0xcb40007f32337421 */ /* 0x000fe20000000000 */
[----:B------:R-:W-:Y:S01]  /*22160*/  FADD R36, R52, -12583039 ;  /* 0xcb40007f34247421 */ /* 0x000fe20000000000 */
[----:B------:R1:W4:Y:S01]  /*22170*/  MUFU.EX2 R49, R35 ;  /* 0x0000002300317308 */ /* 0x0003220000000800 */
[-C--:B------:R-:W-:Y:S01]  /*22180*/  FFMA.SAT R58, -R33, R66.reuse, 0.5 ;  /* 0x3f000000213a7423 */ /* 0x080fe20000002142 */
[----:B------:R-:W-:Y:S01]  /*22190*/  FFMA R55, -R30, 1.4426950216293334961, -R51 ;  /* 0x3fb8aa3b1e377823 */ /* 0x000fe20000000933 */
[----:B------:R-:W-:Y:S01]  /*221a0*/  FFMA.SAT R61, -R34, R66, 0.5 ;  /* 0x3f000000223d7423 */ /* 0x000fe20000002142 */
[----:B------:R-:W-:Y:S01]  /*221b0*/  SHF.L.U32 R50, R50, 0x17, RZ ;  /* 0x0000001732327819 */ /* 0x000fe200000006ff */
[-C--:B------:R-:W-:Y:S01]  /*221c0*/  FFMA.RM R58, R58, R67.reuse, 12582913 ;  /* 0x4b4000013a3a7423 */ /* 0x080fe20000004043 */
[----:B------:R-:W-:Y:S01]  /*221d0*/  FFMA R55, -R30, 1.925963033500011079e-08, R55 ;  /* 0x32a570601e377823 */ /* 0x000fe20000000137 */
[-C--:B------:R-:W-:Y:S01]  /*221e0*/  FFMA.RM R62, R61, R67.reuse, 12582913 ;  /* 0x4b4000013d3e7423 */ /* 0x080fe20000004043 */
[----:B------:R5:W4:Y:S01]  /*221f0*/  MUFU.EX2 R51, R37 ;  /* 0x0000002500337308 */ /* 0x000b220000000800 */
[----:B-1----:R-:W-:Y:S01]  /*22200*/  FFMA R35, R17, R56, R8 ;  /* 0x0000003811237223 */ /* 0x002fe20000000008 */
[----:B------:R-:W-:Y:S01]  /*22210*/  FFMA.RM R56, R54, R67, 12582913 ;  /* 0x4b40000136387423 */ /* 0x000fe20000004043 */
[----:B------:R-:W-:Y:S01]  /*22220*/  FFMA R54, -R31, 1.4426950216293334961, -R36 ;  /* 0x3fb8aa3b1f367823 */ /* 0x000fe20000000924 */
[----:B------:R-:W-:Y:S01]  /*22230*/  FFMA R36, R17, R57, R6 ;  /* 0x0000003911247223 */ /* 0x000fe20000000006 */
[-C--:B------:R-:W-:Y:S01]  /*22240*/  FFMA.SAT R63, -R35, R66.reuse, 0.5 ;  /* 0x3f000000233f7423 */ /* 0x080fe20000002142 */
[----:B------:R-:W-:Y:S01]  /*22250*/  FADD R57, R56, -12583039 ;  /* 0xcb40007f38397421 */ /* 0x000fe20000000000 */
[----:B------:R-:W-:Y:S01]  /*22260*/  FFMA R54, -R31, 1.925963033500011079e-08, R54 ;  /* 0x32a570601f367823 */ /* 0x000fe20000000136 */
[-C--:B------:R-:W-:Y:S01]  /*22270*/  FFMA.SAT R65, -R36, R66.reuse, 0.5 ;  /* 0x3f00000024417423 */ /* 0x080fe20000002142 */
[----:B-----5:R-:W-:Y:S01]  /*22280*/  FFMA R37, R17, R59, R5 ;  /* 0x0000003b11257223 */ /* 0x020fe20000000005 */
[-C--:B------:R-:W-:Y:S01]  /*22290*/  FFMA.RM R64, R63, R67.reuse, 12582913 ;  /* 0x4b4000013f407423 */ /* 0x080fe20000004043 */
[----:B------:R-:W-:Y:S01]  /*222a0*/  FFMA R59, -R32, 1.4426950216293334961, -R57 ;  /* 0x3fb8aa3b203b7823 */ /* 0x000fe20000000939 */
[-C--:B------:R-:W-:Y:S01]  /*222b0*/  FFMA.RM R65, R65, R67.reuse, 12582913 ;  /* 0x4b40000141417423 */ /* 0x080fe20000004043 */
[----:B------:R2:W1:Y:S01]  /*222c0*/  MUFU.EX2 R57, R54 ;  /* 0x0000003600397308 */ /* 0x0004620000000800 */
[----:B------:R-:W-:Y:S01]  /*222d0*/  FFMA.SAT R66, -R37, R66, 0.5 ;  /* 0x3f00000025427423 */ /* 0x000fe20000002142 */
[----:B------:R-:W-:Y:S01]  /*222e0*/  FADD R60, R58, -12583039 ;  /* 0xcb40007f3a3c7421 */ /* 0x000fe20000000000 */
[----:B------:R-:W-:Y:S01]  /*222f0*/  FADD R61, R62, -12583039 ;  /* 0xcb40007f3e3d7421 */ /* 0x000fe20000000000 */
[----:B------:R-:W-:Y:S01]  /*22300*/  FFMA R59, -R32, 1.925963033500011079e-08, R59 ;  /* 0x32a57060203b7823 */ /* 0x000fe2000000013b */
[----:B------:R-:W-:Y:S01]  /*22310*/  FFMA.RM R66, R66, R67, 12582913 ;  /* 0x4b40000142427423 */ /* 0x000fe20000004043 */
[----:B---3--:R-:W-:Y:S01]  /*22320*/  FFMA R67, R2, R39, 1 ;  /* 0x3f80000002437423 */ /* 0x008fe20000000027 */
[----:B------:R-:W-:Y:S01]  /*22330*/  FFMA R60, -R33, 1.4426950216293334961, -R60 ;  /* 0x3fb8aa3b213c7823 */ /* 0x000fe2000000093c */
[----:B------:R-:W-:Y:S01]  /*22340*/  FFMA R63, -R34, 1.4426950216293334961, -R61 ;  /* 0x3fb8aa3b223f7823 */ /* 0x000fe2000000093d */
[----:B--2---:R-:W-:Y:S01]  /*22350*/  FFMA R54, R0, R3, 1 ;  /* 0x3f80000000367423 */ /* 0x004fe20000000003 */
[----:B------:R-:W-:Y:S01]  /*22360*/  FADD R0, R64, -12583039 ;  /* 0xcb40007f40007421 */ /* 0x000fe20000000000 */
[----:B------:R-:W-:Y:S01]  /*22370*/  FADD R3, R65, -12583039 ;  /* 0xcb40007f41037421 */ /* 0x000fe20000000000 */
[----:B------:R-:W-:Y:S01]  /*22380*/  FADD R2, R66, -12583039 ;  /* 0xcb40007f42027421 */ /* 0x000fe20000000000 */
[----:B------:R-:W-:Y:S01]  /*22390*/  FFMA R60, -R33, 1.925963033500011079e-08, R60 ;  /* 0x32a57060213c7823 */ /* 0x000fe2000000013c */
[----:B------:R-:W-:Y:S01]  /*223a0*/  FFMA R0, -R35, 1.4426950216293334961, -R0 ;  /* 0x3fb8aa3b23007823 */ /* 0x000fe20000000900 */
[----:B------:R-:W-:Y:S01]  /*223b0*/  FFMA R39, -R36, 1.4426950216293334961, -R3 ;  /* 0x3fb8aa3b24277823 */ /* 0x000fe20000000903 */
[----:B------:R-:W-:Y:S01]  /*223c0*/  FFMA R2, -R37, 1.4426950216293334961, -R2 ;  /* 0x3fb8aa3b25027823 */ /* 0x000fe20000000902 */
[----:B------:R-:W-:Y:S01]  /*223d0*/  FFMA R63, -R34, 1.925963033500011079e-08, R63 ;  /* 0x32a57060223f7823 */ /* 0x000fe2000000013f */
[----:B------:R-:W-:Y:S01]  /*223e0*/  FFMA R0, -R35, 1.925963033500011079e-08, R0 ;  /* 0x32a5706023007823 */ /* 0x000fe20000000100 */
[----:B------:R-:W-:Y:S01]  /*223f0*/  FFMA R39, -R36, 1.925963033500011079e-08, R39 ;  /* 0x32a5706024277823 */ /* 0x000fe20000000127 */
[----:B------:R-:W-:Y:S01]  /*22400*/  FFMA R2, -R37, 1.925963033500011079e-08, R2 ;  /* 0x32a5706025027823 */ /* 0x000fe20000000102 */
[----:B------:R2:W3:Y:S01]  /*22410*/  MUFU.EX2 R61, R60 ;  /* 0x0000003c003d7308 */ /* 0x0004e20000000800 */
[----:B------:R-:W-:Y:S01]  /*22420*/  FFMA R43, R40, R43, 1 ;  /* 0x3f800000282b7423 */ /* 0x000fe2000000002b */
[----:B------:R-:W-:Y:S01]  /*22430*/  SHF.L.U32 R48, R48, 0x17, RZ ;  /* 0x0000001730307819 */ /* 0x000fe200000006ff */
[----:B------:R-:W-:Y:S01]  /*22440*/  IMAD.SHL.U32 R40, R65, 0x800000, RZ ;  /* 0x0080000041287824 */ /* 0x000fe200078e00ff */
[----:B------:R-:W-:Y:S01]  /*22450*/  SHF.L.U32 R52, R52, 0x17, RZ ;  /* 0x0000001734347819 */ /* 0x000fe200000006ff */
[----:B------:R-:W-:Y:S01]  /*22460*/  FFMA R68, R42, R45, 1 ;  /* 0x3f8000002a447423 */ /* 0x000fe2000000002d */
[----:B------:R-:W-:Y:S01]  /*22470*/  SHF.L.U32 R56, R56, 0x17, RZ ;  /* 0x0000001738387819 */ /* 0x000fe200000006ff */
[----:B------:R-:W-:Y:S01]  /*22480*/  FFMA R47, R44, R47, 1 ;  /* 0x3f8000002c2f7423 */ /* 0x000fe2000000002f */
[----:B------:R5:W-:Y:S01]  /*22490*/  MUFU.EX2 R3, R0 ;  /* 0x0000000000037308 */ /* 0x000be20000000800 */
[----:B--2---:R-:W-:Y:S01]  /*224a0*/  FFMA R60, R38, R41, 1 ;  /* 0x3f800000263c7423 */ /* 0x004fe20000000029 */
[----:B------:R-:W-:Y:S01]  /*224b0*/  SHF.L.U32 R58, R58, 0x17, RZ ;  /* 0x000000173a3a7819 */ /* 0x000fe200000006ff */
[----:B----4-:R-:W-:Y:S01]  /*224c0*/  FFMA R70, R46, R49, 1 ;  /* 0x3f8000002e467423 */ /* 0x010fe20000000031 */
[----:B------:R-:W-:Y:S01]  /*224d0*/  SHF.L.U32 R62, R62, 0x17, RZ ;  /* 0x000000173e3e7819 */ /* 0x000fe200000006ff */
[----:B------:R-:W-:Y:S01]  /*224e0*/  FFMA R51, R48, R51, 1 ;  /* 0x3f80000030337423 */ /* 0x000fe20000000033 */
[----:B------:R-:W-:Y:S01]  /*224f0*/  SHF.L.U32 R64, R64, 0x17, RZ ;  /* 0x0000001740407819 */ /* 0x000fe200000006ff */
[----:B-1----:R-:W-:Y:S01]  /*22500*/  FFMA R57, R52, R57, 1 ;  /* 0x3f80000034397423 */ /* 0x002fe20000000039 */
[----:B------:R-:W1:Y:S01]  /*22510*/  MUFU.EX2 R55, R55 ;  /* 0x0000003700377308 */ /* 0x000e620000000800 */
[----:B-----5:R-:W-:Y:S01]  /*22520*/  IADD3 R0, R54, 0x1800000, RZ ;  /* 0x0180000036007810 */ /* 0x020fe20007ffe0ff */
[----:B---3--:R-:W-:Y:S01]  /*22530*/  FFMA R61, R58, R61, 1 ;  /* 0x3f8000003a3d7423 */ /* 0x008fe2000000003d */
[----:B------:R-:W-:-:S02]  /*22540*/  SHF.L.U32 R38, R66, 0x17, RZ ;  /* 0x0000001742267819 */ /* 0x000fc400000006ff */
[----:B------:R-:W-:-:S03]  /*22550*/  LOP3.LUT R0, R0, 0x7f800000, RZ, 0xc0, !PT ;  /* 0x7f80000000007812 */ /* 0x000fc600078ec0ff */
[----:B------:R-:W2:Y:S01]  /*22560*/  MUFU.EX2 R59, R59 ;  /* 0x0000003b003b7308 */ /* 0x000ea20000000800 */
[----:B------:R-:W-:-:S07]  /*22570*/  ISETP.GT.U32.AND P2, PT, R0, 0x1ffffff, PT ;  /* 0x01ffffff0000780c */ /* 0x000fce0003f44070 */
[----:B------:R-:W3:Y:S01]  /*22580*/  MUFU.EX2 R63, R63 ;  /* 0x0000003f003f7308 */ /* 0x000ee20000000800 */
[----:B-1----:R-:W-:Y:S01]  /*22590*/  FFMA R50, R50, R55, 1 ;  /* 0x3f80000032327423 */ /* 0x002fe20000000037 */
[----:B------:R-:W-:-:S06]  /*225a0*/  FFMA R55, R64, R3, 1 ;  /* 0x3f80000040377423 */ /* 0x000fcc0000000003 */
[----:B------:R-:W1:Y:S01]  /*225b0*/  MUFU.EX2 R39, R39 ;  /* 0x0000002700277308 */ /* 0x000e620000000800 */
[----:B--2---:R-:W-:-:S07]  /*225c0*/  FFMA R56, R56, R59, 1 ;  /* 0x3f80000038387423 */ /* 0x004fce000000003b */
[----:B------:R-:W2:Y:S01]  /*225d0*/  MUFU.EX2 R41, R2 ;  /* 0x0000000200297308 */ /* 0x000ea20000000800 */
[----:B---3--:R-:W-:Y:S01]  /*225e0*/  FFMA R62, R62, R63, 1 ;  /* 0x3f8000003e3e7423 */ /* 0x008fe2000000003f */
        /* <DEDUP_REMOVED lines=8> */
.L_x_760:
[----:B------:R-:W1:Y:S02]  /*22670*/  MUFU.RCP R39, R54 ;  /* 0x0000003600277308 */ /* 0x000e640000001000 */
[----:B-1----:R-:W-:-:S04]  /*22680*/  FFMA R0, R54, R39, -1 ;  /* 0xbf80000036007423 */ /* 0x002fc80000000027 */
[----:B------:R-:W-:-:S04]  /*22690*/  FADD.FTZ R0, -R0, -RZ ;  /* 0x800000ff00007221 */ /* 0x000fc80000010100 */
[----:B------:R-:W-:-:S07]  /*226a0*/  FFMA R39, R39, R0, R39 ;  /* 0x0000000027277223 */ /* 0x000fce0000000027 */
.L_x_761:
[----:B------:R-:W-:Y:S05]  /*226b0*/  BSYNC B1 ;  /* 0x0000000000017941 */ /* 0x000fea0003800000 */
.L_x_759:
        /* <DEDUP_REMOVED lines=10> */
.L_x_763:
[----:B------:R-:W1:Y:S02]  /*22760*/  MUFU.RCP R42, R67 ;  /* 0x00000043002a7308 */ /* 0x000e640000001000 */
[----:B-1----:R-:W-:-:S04]  /*22770*/  FFMA R0, R67, R42, -1 ;  /* 0xbf80000043007423 */ /* 0x002fc8000000002a */
[----:B------:R-:W-:-:S04]  /*22780*/  FADD.FTZ R3, -R0, -RZ ;  /* 0x800000ff00037221 */ /* 0x000fc80000010100 */
[----:B------:R-:W-:-:S07]  /*22790*/  FFMA R42, R42, R3, R42 ;  /* 0x000000032a2a7223 */ /* 0x000fce000000002a */
.L_x_764:
[----:B------:R-:W-:Y:S05]  /*227a0*/  BSYNC B1 ;  /* 0x0000000000017941 */ /* 0x000fea0003800000 */
.L_x_762:
        /* <DEDUP_REMOVED lines=10> */
.L_x_766:
[----:B------:R-:W1:Y:S02]  /*22850*/  MUFU.RCP R41, R60 ;  /* 0x0000003c00297308 */ /* 0x000e640000001000 */
[----:B-1----:R-:W-:-:S04]  /*22860*/  FFMA R0, R60, R41, -1 ;  /* 0xbf8000003c007423 */ /* 0x002fc80000000029 */
[----:B------:R-:W-:-:S04]  /*22870*/  FADD.FTZ R0, -R0, -RZ ;  /* 0x800000ff00007221 */ /* 0x000fc80000010100 */
[----:B------:R-:W-:-:S07]  /*22880*/  FFMA R41, R41, R0, R41 ;  /* 0x0000000029297223 */ /* 0x000fce0000000029 */
.L_x_767:
[----:B------:R-:W-:Y:S05]  /*22890*/  BSYNC B1 ;  /* 0x0000000000017941 */ /* 0x000fea0003800000 */
.L_x_765:
        /* <DEDUP_REMOVED lines=10> */
.L_x_769:
[----:B------:R-:W1:Y:S02]  /*22940*/  MUFU.RCP R44, R43 ;  /* 0x0000002b002c7308 */ /* 0x000e640000001000 */
[----:B-1----:R-:W-:-:S04]  /*22950*/  FFMA R0, R43, R44, -1 ;  /* 0xbf8000002b007423 */ /* 0x002fc8000000002c */
[----:B------:R-:W-:-:S04]  /*22960*/  FADD.FTZ R3, -R0, -RZ ;  /* 0x800000ff00037221 */ /* 0x000fc80000010100 */
[----:B------:R-:W-:-:S07]  /*22970*/  FFMA R44, R44, R3, R44 ;  /* 0x000000032c2c7223 */ /* 0x000fce000000002c */
.L_x_770:
[----:B------:R-:W-:Y:S05]  /*22980*/  BSYNC B1 ;  /* 0x0000000000017941 */ /* 0x000fea0003800000 */
.L_x_768:
        /* <DEDUP_REMOVED lines=10> */
.L_x_772:
[----:B------:R-:W1:Y:S02]  /*22a30*/  MUFU.RCP R43, R68 ;  /* 0x00000044002b7308 */ /* 0x000e640000001000 */
[----:B-1----:R-:W-:-:S04]  /*22a40*/  FFMA R0, R68, R43, -1 ;  /* 0xbf80000044007423 */ /* 0x002fc8000000002b */
[----:B------:R-:W-:-:S04]  /*22a50*/  FADD.FTZ R0, -R0, -RZ ;  /* 0x800000ff00007221 */ /* 0x000fc80000010100 */
[----:B------:R-:W-:-:S07]  /*22a60*/  FFMA R43, R43, R0, R43 ;  /* 0x000000002b2b7223 */ /* 0x000fce000000002b */
.L_x_773:
[----:B------:R-:W-:Y:S05]  /*22a70*/  BSYNC B1 ;  /* 0x0000000000017941 */ /* 0x000fea0003800000 */
.L_x_771:
        /* <DEDUP_REMOVED lines=10> */
.L_x_775:
[----:B------:R-:W1:Y:S02]  /*22b20*/  MUFU.RCP R46, R47 ;  /* 0x0000002f002e7308 */ /* 0x000e640000001000 */
[----:B-1----:R-:W-:-:S04]  /*22b30*/  FFMA R0, R47, R46, -1 ;  /* 0xbf8000002f007423 */ /* 0x002fc8000000002e */
[----:B------:R-:W-:-:S04]  /*22b40*/  FADD.FTZ R3, -R0, -RZ ;  /* 0x800000ff00037221 */ /* 0x000fc80000010100 */
[----:B------:R-:W-:-:S07]  /*22b50*/  FFMA R46, R46, R3, R46 ;  /* 0x000000032e2e7223 */ /* 0x000fce000000002e */
.L_x_776:
[----:B------:R-:W-:Y:S05]  /*22b60*/  BSYNC B1 ;  /* 0x0000000000017941 */ /* 0x000fea0003800000 */
.L_x_774:
        /* <DEDUP_REMOVED lines=10> */
.L_x_778:
[----:B------:R-:W1:Y:S02]  /*22c10*/  MUFU.RCP R45, R70 ;  /* 0x00000046002d7308 */ /* 0x000e640000001000 */
[----:B-1----:R-:W-:-:S04]  /*22c20*/  FFMA R0, R70, R45, -1 ;  /* 0xbf80000046007423 */ /* 0x002fc8000000002d */
[----:B------:R-:W-:-:S04]  /*22c30*/  FADD.FTZ R0, -R0, -RZ ;  /* 0x800000ff00007221 */ /* 0x000fc80000010100 */
[----:B------:R-:W-:-:S07]  /*22c40*/  FFMA R45, R45, R0, R45 ;  /* 0x000000002d2d7223 */ /* 0x000fce000000002d */
.L_x_779:
[----:B------:R-:W-:Y:S05]  /*22c50*/  BSYNC B1 ;  /* 0x0000000000017941 */ /* 0x000fea0003800000 */
.L_x_777:
        /* <DEDUP_REMOVED lines=10> */
.L_x_781:
[----:B------:R-:W1:Y:S02]  /*22d00*/  MUFU.RCP R48, R51 ;  /* 0x0000003300307308 */ /* 0x000e640000001000 */
[----:B-1----:R-:W-:-:S04]  /*22d10*/  FFMA R0, R51, R48, -1 ;  /* 0xbf80000033007423 */ /* 0x002fc80000000030 */
[----:B------:R-:W-:-:S04]  /*22d20*/  FADD.FTZ R3, -R0, -RZ ;  /* 0x800000ff00037221 */ /* 0x000fc80000010100 */
[----:B------:R-:W-:-:S07]  /*22d30*/  FFMA R48, R48, R3, R48 ;  /* 0x0000000330307223 */ /* 0x000fce0000000030 */
.L_x_782:
[----:B------:R-:W-:Y:S05]  /*22d40*/  BSYNC B1 ;  /* 0x0000000000017941 */ /* 0x000fea0003800000 */
.L_x_780:
        /* <DEDUP_REMOVED lines=10> */
.L_x_784:
[----:B------:R-:W1:Y:S02]  /*22df0*/  MUFU.RCP R47, R50 ;  /* 0x00000032002f7308 */ /* 0x000e640000001000 */
[----:B-1----:R-:W-:-:S04]  /*22e00*/  FFMA R0, R50, R47, -1 ;  /* 0xbf80000032007423 */ /* 0x002fc8000000002f */
[----:B------:R-:W-:-:S04]  /*22e10*/  FADD.FTZ R0, -R0, -RZ ;  /* 0x800000ff00007221 */ /* 0x000fc80000010100 */
[----:B------:R-:W-:-:S07]  /*22e20*/  FFMA R47, R47, R0, R47 ;  /* 0x000000002f2f7223 */ /* 0x000fce000000002f */
.L_x_785:
[----:B------:R-:W-:Y:S05]  /*22e30*/  BSYNC B1 ;  /* 0x0000000000017941 */ /* 0x000fea0003800000 */
.L_x_783:
        /* <DEDUP_REMOVED lines=10> */
.L_x_787:
[----:B------:R-:W1:Y:S02]  /*22ee0*/  MUFU.RCP R50, R57 ;  /* 0x0000003900327308 */ /* 0x000e640000001000 */
[----:B-1----:R-:W-:-:S04]  /*22ef0*/  FFMA R0, R57, R50, -1 ;  /* 0xbf80000039007423 */ /* 0x002fc80000000032 */
[----:B------:R-:W-:-:S04]  /*22f00*/  FADD.FTZ R3, -R0, -RZ ;  /* 0x800000ff00037221 */ /* 0x000fc80000010100 */
[----:B------:R-:W-:-:S07]  /*22f10*/  FFMA R50, R50, R3, R50 ;  /* 0x0000000332327223 */ /* 0x000fce0000000032 */
.L_x_788:
[----:B------:R-:W-:Y:S05]  /*22f20*/  BSYNC B1 ;  /* 0x0000000000017941 */ /* 0x000fea0003800000 */
.L_x_786:
        /* <DEDUP_REMOVED lines=10> */
.L_x_790:
[----:B------:R-:W1:Y:S02]  /*22fd0*/  MUFU.RCP R49, R56 ;  /* 0x0000003800317308 */ /* 0x000e640000001000 */
[----:B-1----:R-:W-:-:S04]  /*22fe0*/  FFMA R0, R56, R49, -1 ;  /* 0xbf80000038007423 */ /* 0x002fc80000000031 */
[----:B------:R-:W-:-:S04]  /*22ff0*/  FADD.FTZ R0, -R0, -RZ ;  /* 0x800000ff00007221 */ /* 0x000fc80000010100 */
[----:B------:R-:W-:-:S07]  /*23000*/  FFMA R49, R49, R0, R49 ;  /* 0x0000000031317223 */ /* 0x000fce0000000031 */
.L_x_791:
[----:B------:R-:W-:Y:S05]  /*23010*/  BSYNC B1 ;  /* 0x0000000000017941 */ /* 0x000fea0003800000 */
.L_x_789:
        /* <DEDUP_REMOVED lines=10> */
.L_x_793:
[----:B------:R-:W1:Y:S02]  /*230c0*/  MUFU.RCP R52, R61 ;  /* 0x0000003d00347308 */ /* 0x000e640000001000 */
[----:B-1----:R-:W-:-:S04]  /*230d0*/  FFMA R0, R61, R52, -1 ;  /* 0xbf8000003d007423 */ /* 0x002fc80000000034 */
[----:B------:R-:W-:-:S04]  /*230e0*/  FADD.FTZ R3, -R0, -RZ ;  /* 0x800000ff00037221 */ /* 0x000fc80000010100 */
[----:B------:R-:W-:-:S07]  /*230f0*/  FFMA R52, R52, R3, R52 ;  /* 0x0000000334347223 */ /* 0x000fce0000000034 */
.L_x_794:
[----:B------:R-:W-:Y:S05]  /*23100*/  BSYNC B1 ;  /* 0x0000000000017941 */ /* 0x000fea0003800000 */
.L_x_792:
        /* <DEDUP_REMOVED lines=10> */
.L_x_796:
[----:B------:R-:W1:Y:S02]  /*231b0*/  MUFU.RCP R51, R62 ;  /* 0x0000003e00337308 */ /* 0x000e640000001000 */
[----:B-1----:R-:W-:-:S04]  /*231c0*/  FFMA R0, R62, R51, -1 ;  /* 0xbf8000003e007423 */ /* 0x002fc80000000033 */
[----:B------:R-:W-:-:S04]  /*231d0*/  FADD.FTZ R0, -R0, -RZ ;  /* 0x800000ff00007221 */ /* 0x000fc80000010100 */
[----:B------:R-:W-:-:S07]  /*231e0*/  FFMA R51, R51, R0, R51 ;  /* 0x0000000033337223 */ /* 0x000fce0000000033 */
.L_x_797:
[----:B------:R-:W-:Y:S05]  /*231f0*/  BSYNC B1 ;  /* 0x0000000000017941 */ /* 0x000fea0003800000 */
.L_x_795:
        /* <DEDUP_REMOVED lines=10> */
.L_x_799:
[----:B------:R-:W1:Y:S02]  /*232a0*/  MUFU.RCP R54, R55 ;  /* 0x0000003700367308 */ /* 0x000e640000001000 */
[----:B-1----:R-:W-:-:S04]  /*232b0*/  FFMA R0, R55, R54, -1 ;  /* 0xbf80000037007423 */ /* 0x002fc80000000036 */
[----:B------:R-:W-:-:S04]  /*232c0*/  FADD.FTZ R3, -R0, -RZ ;  /* 0x800000ff00037221 */ /* 0x000fc80000010100 */
[----:B------:R-:W-:-:S07]  /*232d0*/  FFMA R54, R54, R3, R54 ;  /* 0x0000000336367223 */ /* 0x000fce0000000036 */
.L_x_800:
[----:B------:R-:W-:Y:S05]  /*232e0*/  BSYNC B1 ;  /* 0x0000000000017941 */ /* 0x000fea0003800000 */
.L_x_798:
        /* <DEDUP_REMOVED lines=10> */
.L_x_802:
[----:B------:R-:W1:Y:S02]  /*23390*/  MUFU.RCP R55, R40 ;  /* 0x0000002800377308 */ /* 0x000e640000001000 */
[----:B-1----:R-:W-:-:S04]  /*233a0*/  FFMA R0, R40, R55, -1 ;  /* 0xbf80000028007423 */ /* 0x002fc80000000037 */
[----:B------:R-:W-:-:S04]  /*233b0*/  FADD.FTZ R0, -R0, -RZ ;  /* 0x800000ff00007221 */ /* 0x000fc80000010100 */
[----:B------:R-:W-:-:S07]  /*233c0*/  FFMA R55, R55, R0, R55 ;  /* 0x0000000037377223 */ /* 0x000fce0000000037 */
.L_x_803:
[----:B------:R-:W-:Y:S05]  /*233d0*/  BSYNC B1 ;  /* 0x0000000000017941 */ /* 0x000fea0003800000 */
.L_x_801:
        /* <DEDUP_REMOVED lines=9> */
.L_x_805:
[----:B------:R-:W1:Y:S02]  /*23470*/  MUFU.RCP R3, R38 ;  /* 0x0000002600037308 */ /* 0x000e640000001000 */
[----:B-1----:R-:W-:-:S04]  /*23480*/  FFMA R0, R38, R3, -1 ;  /* 0xbf80000026007423 */ /* 0x002fc80000000003 */
[----:B------:R-:W-:-:S04]  /*23490*/  FADD.FTZ R0, -R0, -RZ ;  /* 0x800000ff00007221 */ /* 0x000fc80000010100 */
[----:B------:R-:W-:-:S07]  /*234a0*/  FFMA R0, R3, R0, R3 ;  /* 0x0000000003007223 */ /* 0x000fce0000000003 */
.L_x_806:
[----:B------:R-:W-:Y:S05]  /*234b0*/  BSYNC B1 ;  /* 0x0000000000017941 */ /* 0x000fea0003800000 */
.L_x_804:
        /* <DEDUP_REMOVED lines=45> */
.L_x_808:
[----:B------:R-:W-:Y:S05]  /*23790*/  BSYNC B0 ;  /* 0x0000000000007941 */ /* 0x000fea0003800000 */
.L_x_807:
[----:B------:R-:W-:Y:S06]  /*237a0*/  BAR.SYNC.DEFER_BLOCKING 0x1, 0x100 ;  /* 0x0044000000007b1d */ /* 0x000fec0000010000 */
[----:B------:R-:W-:Y:S04]  /*237b0*/  BSSY B0, `(.L_x_809) ;  /* 0x0000009000007945 */ /* 0x000fe80003800000 */
[----:B------:R-:W-:Y:S05]  /*237c0*/  @P0 BRA `(.L_x_810) ;  /* 0x00000000001c0947 */ /* 0x000fea0003800000 */
[----:B------:R-:W-:-:S13]  /*237d0*/  ISETP.NE.AND P2, PT, R154, 0x3, PT ;  /* 0x000000039a00780c */ /* 0x000fda0003f45270 */
[----:B------:R-:W-:Y:S05]  /*237e0*/  @!P2 BRA `(.L_x_811) ;  /* 0x000000000004a947 */ /* 0x000fea0003800000 */
[----:B------:R-:W-:Y:S01]  /*237f0*/  BPT.TRAP 0x1 ;  /* 0x000000040000795c */ /* 0x000fe20000300000 */
.L_x_811:
[----:B------:R-:W-:-:S04]  /*23800*/  ULEA UR4, UR5, UR49, 0x3 ;  /* 0x0000003105047291 */ /* 0x000fc8000f8e183f */
[----:B------:R-:W-:-:S04]  /*23810*/  UIADD3 UR4, UR4, 0x50, URZ ;  /* 0x0000005004047890 */ /* 0x000fc8000fffe03f */
[----:B------:R-:W-:-:S09]  /*23820*/  UPRMT UR4, UR48, 0x654, UR4 ;  /* 0x0000065430047896 */ /* 0x000fd20008000004 */
[----:B------:R-:W-:Y:S03]  /*23830*/  SYNCS.ARRIVE.TRANS64.RED.A1T0 RZ, [UR4], RZ ;  /* 0x000000ffffff79a7 */ /* 0x000fe60008100404 */
.L_x_810:
[----:B------:R-:W-:Y:S05]  /*23840*/  BSYNC B0 ;  /* 0x0000000000007941 */ /* 0x000fea0003800000 */
.L_x_809:
        /* <DEDUP_REMOVED lines=8> */
.L_x_814:
        /* <DEDUP_REMOVED lines=8> */
.L_x_1149:
[----:B------:R-:W-:Y:S05]  /*23950*/  BSYNC B1 ;  /* 0x0000000000017941 */ /* 0x000fea0003800000 */
.L_x_815:
        /* <DEDUP_REMOVED lines=20> */
[----:B---3--:R-:W-:Y:S01]  /*23aa0*/  SHF.L.U32 R25, R12, 0x10, RZ ;  /* 0x000000100c197819 */ /* 0x008fe200000006ff */
        /* <DEDUP_REMOVED lines=17> */
.L_x_817:
[----:B------:R-:W-:Y:S02]  /*23bc0*/  LOP3.LUT R9, R9, R10, RZ, 0x3c, !PT ;  /* 0x0000000a09097212 */ /* 0x000fe400078e3cff */
[----:B------:R-:W-:-:S07]  /*23bd0*/  SEL R4, R2, RZ, P3 ;  /* 0x000000ff02047207 */ /* 0x000fce0001800000 */
.L_x_813:
[----:B------:R-:W-:Y:S05]  /*23be0*/  BSYNC B0 ;  /* 0x0000000000007941 */ /* 0x000fea0003800000 */
.L_x_812:
[----:B-1----:R-:W-:Y:S01]  /*23bf0*/  MOV R49, 0x3bbb989d ;  /* 0x3bbb989d00317802 */ /* 0x002fe20000000f00 */
[C---:B------:R-:W-:Y:S01]  /*23c00*/  FFMA R121, R17.reuse, R121, R152 ;  /* 0x0000007911797223 */ /* 0x040fe20000000098 */
[C---:B------:R-:W-:Y:S01]  /*23c10*/  FFMA R123, R17.reuse, R123, R22 ;  /* 0x0000007b117b7223 */ /* 0x040fe20000000016 */
[----:B------:R-:W-:Y:S01]  /*23c20*/  FFMA R120, R17, R120, R153 ;  /* 0x0000007811787223 */ /* 0x000fe20000000099 */
[----:B------:R-:W-:Y:S02]  /*23c30*/  IMAD.MOV.U32 R50, RZ, RZ, 0x437c0000 ;  /* 0x437c0000ff327424 */ /* 0x000fe400078e00ff */
[-C--:B------:R-:W-:Y:S01]  /*23c40*/  FFMA.SAT R2, -R121, R49.reuse, 0.5 ;  /* 0x3f00000079027423 */ /* 0x080fe20000002131 */
[-C--:B------:R-:W-:Y:S01]  /*23c50*/  FFMA.SAT R25, -R123, R49.reuse, 0.5 ;  /* 0x3f0000007b197423 */ /* 0x080fe20000002131 */
[-C--:B--2---:R-:W-:Y:S01]  /*23c60*/  FFMA.SAT R0, -R120, R49.reuse, 0.5 ;  /* 0x3f00000078007423 */ /* 0x084fe20000002131 */
[C---:B------:R-:W-:Y:S01]  /*23c70*/  FFMA R122, R17.reuse, R122, R23 ;  /* 0x0000007a117a7223 */ /* 0x040fe20000000017 */
[----:B------:R-:W-:Y:S01]  /*23c80*/  FFMA R124, R17, R124, R21 ;  /* 0x0000007c117c7223 */ /* 0x000fe20000000015 */
[-C--:B------:R-:W-:Y:S01]  /*23c90*/  FFMA.RM R2, R2, R50.reuse, 12582913 ;  /* 0x4b40000102027423 */ /* 0x080fe20000004032 */
[-C--:B------:R-:W-:Y:S01]  /*23ca0*/  FFMA.RM R26, R25, R50.reuse, 12582913 ;  /* 0x4b400001191a7423 */ /* 0x080fe20000004032 */
[-C--:B------:R-:W-:Y:S01]  /*23cb0*/  FFMA.RM R0, R0, R50.reuse, 12582913 ;  /* 0x4b40000100007423 */ /* 0x080fe20000004032 */
[-C--:B------:R-:W-:Y:S01]  /*23cc0*/  FFMA.SAT R11, -R122, R49.reuse, 0.5 ;  /* 0x3f0000007a0b7423 */ /* 0x080fe20000002131 */
[----:B------:R-:W-:Y:S01]  /*23cd0*/  FFMA.SAT R27, -R124, R49, 0.5 ;  /* 0x3f0000007c1b7423 */ /* 0x000fe20000002131 */
[----:B------:R-:W-:Y:S01]  /*23ce0*/  FADD R10, R2, -12583039 ;  /* 0xcb40007f020a7421 */ /* 0x000fe20000000000 */
[----:B------:R-:W-:Y:S01]  /*23cf0*/  FADD R28, R26, -12583039 ;  /* 0xcb40007f1a1c7421 */ /* 0x000fe20000000000 */
[----:B------:R-:W-:Y:S01]  /*23d00*/  FADD R3, R0, -12583039 ;  /* 0xcb40007f00037421 */ /* 0x000fe20000000000 */
[----:B------:R-:W-:Y:S01]  /*23d10*/  FFMA R125, R17, R125, R20 ;  /* 0x0000007d117d7223 */ /* 0x000fe20000000014 */
[-C--:B------:R-:W-:Y:S01]  /*23d20*/  FFMA.RM R24, R11, R50.reuse, 12582913 ;  /* 0x4b4000010b187423 */ /* 0x080fe20000004032 */
[----:B------:R-:W-:Y:S01]  /*23d30*/  FFMA.RM R29, R27, R50, 12582913 ;  /* 0x4b4000011b1d7423 */ /* 0x000fe20000004032 */
[----:B------:R-:W-:Y:S01]  /*23d40*/  FFMA R10, -R121, 1.4426950216293334961, -R10 ;  /* 0x3fb8aa3b790a7823 */ /* 0x000fe2000000090a */
[----:B------:R-:W-:Y:S01]  /*23d50*/  FFMA R28, -R123, 1.4426950216293334961, -R28 ;  /* 0x3fb8aa3b7b1c7823 */ /* 0x000fe2000000091c */
[----:B------:R-:W-:Y:S01]  /*23d60*/  FFMA R3, -R120, 1.4426950216293334961, -R3 ;  /* 0x3fb8aa3b78037823 */ /* 0x000fe20000000903 */
[----:B------:R-:W-:Y:S01]  /*23d70*/  FFMA.SAT R30, -R125, R49, 0.5 ;  /* 0x3f0000007d1e7423 */ /* 0x000fe20000002131 */
[----:B------:R-:W-:Y:S01]  /*23d80*/  FFMA R127, R17, R127, R18 ;  /* 0x0000007f117f7223 */ /* 0x000fe20000000012 */
[----:B------:R-:W-:Y:S01]  /*23d90*/  FADD R11, R24, -12583039 ;  /* 0xcb40007f180b7421 */ /* 0x000fe20000000000 */
[----:B------:R-:W-:Y:S01]  /*23da0*/  FADD R27, R29, -12583039 ;  /* 0xcb40007f1d1b7421 */ /* 0x000fe20000000000 */
[----:B------:R-:W-:Y:S01]  /*23db0*/  FFMA R126, R17, R126, R19 ;  /* 0x0000007e117e7223 */ /* 0x000fe20000000013 */
[----:B------:R-:W-:Y:S01]  /*23dc0*/  FFMA R10, -R121, 1.925963033500011079e-08, R10 ;  /* 0x32a57060790a7823 */ /* 0x000fe2000000010a */
[----:B------:R-:W-:Y:S01]  /*23dd0*/  FFMA R28, -R123, 1.925963033500011079e-08, R28 ;  /* 0x32a570607b1c7823 */ /* 0x000fe2000000011c */
[----:B------:R-:W-:Y:S01]  /*23de0*/  FFMA R3, -R120, 1.925963033500011079e-08, R3 ;  /* 0x32a5706078037823 */ /* 0x000fe20000000103 */
[----:B------:R-:W-:Y:S01]  /*23df0*/  FFMA.RM R30, R30, R50, 12582913 ;  /* 0x4b4000011e1e7423 */ /* 0x000fe20000004032 */
[-C--:B------:R-:W-:Y:S01]  /*23e00*/  FFMA.SAT R35, -R127, R49.reuse, 0.5 ;  /* 0x3f0000007f237423 */ /* 0x080fe20000002131 */
[C---:B------:R-:W-:Y:S01]  /*23e10*/  FFMA R128, R17.reuse, R128, R15 ;  /* 0x0000008011807223 */ /* 0x040fe2000000000f */
[----:B------:R-:W-:Y:S01]  /*23e20*/  FFMA R25, -R122, 1.4426950216293334961, -R11 ;  /* 0x3fb8aa3b7a197823 */ /* 0x000fe2000000090b */
[----:B------:R-:W-:Y:S01]  /*23e30*/  FFMA R31, -R124, 1.4426950216293334961, -R27 ;  /* 0x3fb8aa3b7c1f7823 */ /* 0x000fe2000000091b */
[-C--:B------:R-:W-:Y:S01]  /*23e40*/  FFMA.SAT R32, -R126, R49.reuse, 0.5 ;  /* 0x3f0000007e207423 */ /* 0x080fe20000002131 */
[----:B------:R1:W2:Y:S01]  /*23e50*/  MUFU.EX2 R11, R10 ;  /* 0x0000000a000b7308 */ /* 0x0002a20000000800 */
[----:B------:R-:W-:Y:S01]  /*23e60*/  FFMA.SAT R37, -R128, R49, 0.5 ;  /* 0x3f00000080257423 */ /* 0x000fe20000002131 */
[----:B------:R-:W-:Y:S01]  /*23e70*/  FFMA R129, R17, R129, R14 ;  /* 0x0000008111817223 */ /* 0x000fe2000000000e */
[-C--:B------:R-:W-:Y:S01]  /*23e80*/  FFMA.RM R34, R32, R50.reuse, 12582913 ;  /* 0x4b40000120227423 */ /* 0x080fe20000004032 */
[----:B------:R-:W-:Y:S01]  /*23e90*/  FFMA R31, -R124, 1.925963033500011079e-08, R31 ;  /* 0x32a570607c1f7823 */ /* 0x000fe2000000011f */
[----:B------:R-:W-:Y:S01]  /*23ea0*/  FFMA.RM R37, R37, R50, 12582913 ;  /* 0x4b40000125257423 */ /* 0x000fe20000004032 */
[----:B------:R-:W-:Y:S01]  /*23eb0*/  FFMA.SAT R38, -R129, R49, 0.5 ;  /* 0x3f00000081267423 */ /* 0x000fe20000002131 */
[----:B------:R-:W-:Y:S01]  /*23ec0*/  FADD R33, R34, -12583039 ;  /* 0xcb40007f22217421 */ /* 0x000fe20000000000 */
[----:B------:R3:W-:Y:S01]  /*23ed0*/  MUFU.EX2 R27, R28 ;  /* 0x0000001c001b7308 */ /* 0x0007e20000000800 */
[----:B-1----:R-:W-:Y:S01]  /*23ee0*/  FADD R10, R30, -12583039 ;  /* 0xcb40007f1e0a7421 */ /* 0x002fe20000000000 */
[C---:B------:R-:W-:Y:S01]  /*23ef0*/  FFMA R130, R17.reuse, R130, R13 ;  /* 0x0000008211827223 */ /* 0x040fe2000000000d */
[C---:B------:R-:W-:Y:S01]  /*23f00*/  FFMA R131, R17.reuse, R131, R12 ;  /* 0x0000008311837223 */ /* 0x040fe2000000000c */
[----:B------:R-:W-:Y:S01]  /*23f10*/  FFMA R132, R17, R132, R7 ;  /* 0x0000008411847223 */ /* 0x000fe20000000007 */
[----:B------:R-:W-:Y:S01]  /*23f20*/  FFMA R32, -R125, 1.4426950216293334961, -R10 ;  /* 0x3fb8aa3b7d207823 */ /* 0x000fe2000000090a */
[C---:B------:R-:W-:Y:S01]  /*23f30*/  FFMA R133, R17.reuse, R133, R8 ;  /* 0x0000008511857223 */ /* 0x040fe20000000008 */
[----:B------:R-:W-:Y:S01]  /*23f40*/  FFMA R134, R17, R134, R6 ;  /* 0x0000008611867223 */ /* 0x000fe20000000006 */
[----:B------:R-:W1:Y:S01]  /*23f50*/  MUFU.EX2 R3, R3 ;  /* 0x0000000300037308 */ /* 0x000e620000000800 */
[-C--:B---3--:R-:W-:Y:S01]  /*23f60*/  FFMA.RM R28, R35, R50.reuse, 12582913 ;  /* 0x4b400001231c7423 */ /* 0x088fe20000004032 */
[----:B------:R-:W-:Y:S01]  /*23f70*/  FFMA R32, -R125, 1.925963033500011079e-08, R32 ;  /* 0x32a570607d207823 */ /* 0x000fe20000000120 */
[----:B------:R-:W-:Y:S01]  /*23f80*/  FFMA R135, R17, R135, R5 ;  /* 0x0000008711877223 */ /* 0x000fe20000000005 */
[-C--:B------:R-:W-:Y:S01]  /*23f90*/  FFMA.RM R38, R38, R50.reuse, 12582913 ;  /* 0x4b40000126267423 */ /* 0x080fe20000004032 */
[----:B------:R-:W-:Y:S01]  /*23fa0*/  FADD R36, R28, -12583039 ;  /* 0xcb40007f1c247421 */ /* 0x000fe20000000000 */
[----:B------:R-:W-:Y:S01]  /*23fb0*/  FFMA R35, -R126, 1.4426950216293334961, -R33 ;  /* 0x3fb8aa3b7e237823 */ /* 0x000fe20000000921 */
[-C--:B------:R-:W-:Y:S01]  /*23fc0*/  FFMA.SAT R40, -R130, R49.reuse, 0.5 ;  /* 0x3f00000082287423 */ /* 0x080fe20000002131 */
[----:B------:R3:W4:Y:S01]  /*23fd0*/  MUFU.EX2 R10, R31 ;  /* 0x0000001f000a7308 */ /* 0x0007220000000800 */
[----:B------:R-:W-:Y:S01]  /*23fe0*/  FFMA R36, -R127, 1.4426950216293334961, -R36 ;  /* 0x3fb8aa3b7f247823 */ /* 0x000fe20000000924 */
[-C--:B------:R-:W-:Y:S01]  /*23ff0*/  FFMA.SAT R43, -R131, R49.reuse, 0.5 ;  /* 0x3f000000832b7423 */ /* 0x080fe20000002131 */
[-C--:B------:R-:W-:Y:S01]  /*24000*/  FFMA.SAT R45, -R132, R49.reuse, 0.5 ;  /* 0x3f000000842d7423 */ /* 0x080fe20000002131 */
[-C--:B------:R-:W-:Y:S01]  /*24010*/  FFMA.SAT R46, -R133, R49.reuse, 0.5 ;  /* 0x3f000000852e7423 */ /* 0x080fe20000002131 */
[-C--:B------:R-:W-:Y:S01]  /*24020*/  FFMA.SAT R47, -R134, R49.reuse, 0.5 ;  /* 0x3f000000862f7423 */ /* 0x080fe20000002131 */
[----:B------:R-:W-:Y:S01]  /*24030*/  FFMA R36, -R127, 1.925963033500011079e-08, R36 ;  /* 0x32a570607f247823 */ /* 0x000fe20000000124 */
[----:B------:R-:W-:Y:S01]  /*24040*/  FFMA.SAT R49, -R135, R49, 0.5 ;  /* 0x3f00000087317423 */ /* 0x000fe20000002131 */
[----:B------:R5:W-:Y:S01]  /*24050*/  MUFU.EX2 R33, R32 ;  /* 0x0000002000217308 */ /* 0x000be20000000800 */
[----:B---3--:R-:W-:Y:S01]  /*24060*/  FADD R31, R37, -12583039 ;  /* 0xcb40007f251f7421 */ /* 0x008fe20000000000 */
[----:B------:R-:W-:Y:S01]  /*24070*/  SHF.L.U32 R0, R0, 0x17, RZ ;  /* 0x0000001700007819 */ /* 0x000fe200000006ff */
[-C--:B------:R-:W-:Y:S01]  /*24080*/  FFMA.RM R42, R40, R50.reuse, 12582913 ;  /* 0x4b400001282a7423 */ /* 0x080fe20000004032 */
[----:B------:R-:W-:Y:S01]  /*24090*/  SHF.L.U32 R2, R2, 0x17, RZ ;  /* 0x0000001702027819 */ /* 0x000fe200000006ff */
[----:B------:R-:W-:Y:S01]  /*240a0*/  FFMA R39, -R128, 1.4426950216293334961, -R31 ;  /* 0x3fb8aa3b80277823 */ /* 0x000fe2000000091f */
[-C--:B------:R-:W-:Y:S01]  /*240b0*/  FFMA.RM R48, R47, R50.reuse, 12582913 ;  /* 0x4b4000012f307423 */ /* 0x080fe20000004032 */
[-C--:B------:R-:W-:Y:S01]  /*240c0*/  FFMA.RM R49, R49, R50.reuse, 12582913 ;  /* 0x4b40000131317423 */ /* 0x080fe20000004032 */
[----:B------:R3:W-:Y:S01]  /*240d0*/  MUFU.EX2 R31, R36 ;  /* 0x00000024001f7308 */ /* 0x0007e20000000800 */
[----:B-----5:R-:W-:Y:S01]  /*240e0*/  FADD R32, R38, -12583039 ;  /* 0xcb40007f26207421 */ /* 0x020fe20000000000 */
[----:B------:R-:W-:Y:S01]  /*240f0*/  FFMA R39, -R128, 1.925963033500011079e-08, R39 ;  /* 0x32a5706080277823 */ /* 0x000fe20000000127 */
[-C--:B------:R-:W-:Y:S01]  /*24100*/  FFMA.RM R45, R45, R50.reuse, 12582913 ;  /* 0x4b4000012d2d7423 */ /* 0x080fe20000004032 */
[-C--:B------:R-:W-:Y:S01]  /*24110*/  FFMA.RM R46, R46, R50.reuse, 12582913 ;  /* 0x4b4000012e2e7423 */ /* 0x080fe20000004032 */
[----:B------:R-:W-:Y:S01]  /*24120*/  FFMA R40, -R129, 1.4426950216293334961, -R32 ;  /* 0x3fb8aa3b81287823 */ /* 0x000fe20000000920 */
[----:B------:R-:W-:Y:S01]  /*24130*/  FADD R41, R42, -12583039 ;  /* 0xcb40007f2a297421 */ /* 0x000fe20000000000 */
[----:B--2---:R-:W-:Y:S01]  /*24140*/  FFMA R51, R2, R11, 1 ;  /* 0x3f80000002337423 */ /* 0x004fe2000000000b */
[----:B------:R-:W-:Y:S01]  /*24150*/  FADD R2, R49, -12583039 ;  /* 0xcb40007f31027421 */ /* 0x000fe20000000000 */
[----:B---3--:R-:W-:Y:S01]  /*24160*/  FFMA.RM R36, R43, R50, 12582913 ;  /* 0x4b4000012b247423 */ /* 0x008fe20000004032 */
[----:B-1----:R-:W-:Y:S01]  /*24170*/  FFMA R50, R0, R3, 1 ;  /* 0x3f80000000327423 */ /* 0x002fe20000000003 */
[----:B------:R-:W-:Y:S01]  /*24180*/  FADD R3, R48, -12583039 ;  /* 0xcb40007f30037421 */ /* 0x000fe20000000000 */
[----:B------:R1:W2:Y:S01]  /*24190*/  MUFU.EX2 R32, R39 ;  /* 0x0000002700207308 */ /* 0x0002a20000000800 */
[----:B------:R-:W-:Y:S01]  /*241a0*/  FFMA R40, -R129, 1.925963033500011079e-08, R40 ;  /* 0x32a5706081287823 */ /* 0x000fe20000000128 */
[----:B------:R-:W-:Y:S01]  /*241b0*/  FADD R44, R36, -12583039 ;  /* 0xcb40007f242c7421 */ /* 0x000fe20000000000 */
[----:B------:R-:W-:Y:S01]  /*241c0*/  SHF.L.U32 R26, R26, 0x17, RZ ;  /* 0x000000171a1a7819 */ /* 0x000fe200000006ff */
[----:B------:R-:W-:Y:S01]  /*241d0*/  FADD R0, R46, -12583039 ;  /* 0xcb40007f2e007421 */ /* 0x000fe20000000000 */
[----:B------:R-:W-:Y:S01]  /*241e0*/  SHF.L.U32 R29, R29, 0x17, RZ ;  /* 0x000000171d1d7819 */ /* 0x000fe200000006ff */
[----:B------:R-:W-:Y:S01]  /*241f0*/  FFMA R43, -R130, 1.4426950216293334961, -R41 ;  /* 0x3fb8aa3b822b7823 */ /* 0x000fe20000000929 */
[----:B------:R-:W-:Y:S01]  /*24200*/  FFMA R11, -R134, 1.4426950216293334961, -R3 ;  /* 0x3fb8aa3b860b7823 */ /* 0x000fe20000000903 */
[----:B------:R-:W-:Y:S01]  /*24210*/  FFMA R2, -R135, 1.4426950216293334961, -R2 ;  /* 0x3fb8aa3b87027823 */ /* 0x000fe20000000902 */
[----:B-1----:R-:W-:Y:S01]  /*24220*/  FADD R39, R45, -12583039 ;  /* 0xcb40007f2d277421 */ /* 0x002fe20000000000 */
[----:B------:R1:W3:Y:S01]  /*24230*/  MUFU.EX2 R41, R40 ;  /* 0x0000002800297308 */ /* 0x0002e20000000800 */
[----:B------:R-:W-:Y:S01]  /*24240*/  FFMA R44, -R131, 1.4426950216293334961, -R44 ;  /* 0x3fb8aa3b832c7823 */ /* 0x000fe2000000092c */
[----:B------:R-:W-:Y:S01]  /*24250*/  FFMA R27, R26, R27, 1 ;  /* 0x3f8000001a1b7423 */ /* 0x000fe2000000001b */
[----:B------:R-:W-:Y:S01]  /*24260*/  FFMA R47, -R132, 1.4426950216293334961, -R39 ;  /* 0x3fb8aa3b842f7823 */ /* 0x000fe20000000927 */
[----:B----4-:R-:W-:Y:S01]  /*24270*/  FFMA R26, R29, R10, 1 ;  /* 0x3f8000001d1a7423 */ /* 0x010fe2000000000a */
[----:B------:R-:W-:Y:S01]  /*24280*/  FFMA R25, -R122, 1.925963033500011079e-08, R25 ;  /* 0x32a570607a197823 */ /* 0x000fe20000000119 */
[----:B------:R-:W-:Y:S01]  /*24290*/  FFMA R35, -R126, 1.925963033500011079e-08, R35 ;  /* 0x32a570607e237823 */ /* 0x000fe20000000123 */
[----:B------:R-:W-:Y:S01]  /*242a0*/  FFMA R43, -R130, 1.925963033500011079e-08, R43 ;  /* 0x32a57060822b7823 */ /* 0x000fe2000000012b */
[----:B------:R-:W-:Y:S01]  /*242b0*/  FFMA R11, -R134, 1.925963033500011079e-08, R11 ;  /* 0x32a57060860b7823 */ /* 0x000fe2000000010b */
[----:B-1----:R-:W-:Y:S01]  /*242c0*/  FFMA R40, -R133, 1.4426950216293334961, -R0 ;  /* 0x3fb8aa3b85287823 */ /* 0x002fe20000000900 */
[----:B------:R-:W-:Y:S01]  /*242d0*/  FFMA R2, -R135, 1.925963033500011079e-08, R2 ;  /* 0x32a5706087027823 */ /* 0x000fe20000000102 */
[----:B------:R-:W-:Y:S01]  /*242e0*/  IADD3 R10, R50, 0x1800000, RZ ;  /* 0x01800000320a7810 */ /* 0x000fe20007ffe0ff */
[----:B------:R-:W-:Y:S01]  /*242f0*/  FFMA R44, -R131, 1.925963033500011079e-08, R44 ;  /* 0x32a57060832c7823 */ /* 0x000fe2000000012c */
[----:B------:R-:W-:Y:S01]  /*24300*/  FFMA R47, -R132, 1.925963033500011079e-08, R47 ;  /* 0x32a57060842f7823 */ /* 0x000fe2000000012f */
[----:B------:R-:W-:Y:S01]  /*24310*/  FFMA R40, -R133, 1.925963033500011079e-08, R40 ;  /* 0x32a5706085287823 */ /* 0x000fe20000000128 */
[----:B------:R-:W-:Y:S01]  /*24320*/  LOP3.LUT R10, R10, 0x7f800000, RZ, 0xc0, !PT ;  /* 0x7f8000000a0a7812 */ /* 0x000fe200078ec0ff */
        /* <DEDUP_REMOVED lines=10> */
[----:B---3--:R-:W-:Y:S01]  /*243d0*/  FFMA R41, R38, R41, 1 ;  /* 0x3f80000026297423 */ /* 0x008fe20000000029 */
[----:B------:R-:W-:-:S02]  /*243e0*/  SHF.L.U32 R34, R34, 0x17, RZ ;  /* 0x0000001722227819 */ /* 0x000fc400000006ff */
[----:B------:R-:W-:Y:S01]  /*243f0*/  SHF.L.U32 R28, R28, 0x17, RZ ;  /* 0x000000171c1c7819 */ /* 0x000fe200000006ff */
[----:B------:R-:W-:Y:S01]  /*24400*/  FFMA R33, R30, R33, 1 ;  /* 0x3f8000001e217423 */ /* 0x000fe20000000021 */
[----:B------:R-:W-:Y:S01]  /*24410*/  SHF.L.U32 R42, R42, 0x17, RZ ;  /* 0x000000172a2a7819 */ /* 0x000fe200000006ff */
[----:B------:R-:W3:Y:S01]  /*24420*/  MUFU.EX2 R35, R35 ;  /* 0x0000002300237308 */ /* 0x000ee20000000800 */
[----:B------:R-:W-:Y:S01]  /*24430*/  SHF.L.U32 R45, R45, 0x17, RZ ;  /* 0x000000172d2d7819 */ /* 0x000fe200000006ff */
[----:B-1----:R-:W-:Y:S01]  /*24440*/  FFMA R39, R36, R39, 1 ;  /* 0x3f80000024277423 */ /* 0x002fe20000000027 */
[----:B------:R-:W-:Y:S01]  /*24450*/  SHF.L.U32 R46, R46, 0x17, RZ ;  /* 0x000000172e2e7819 */ /* 0x000fe200000006ff */
[----:B------:R-:W-:Y:S01]  /*24460*/  FFMA R31, R28, R31, 1 ;  /* 0x3f8000001c1f7423 */ /* 0x000fe2000000001f */
[----:B------:R-:W-:Y:S02]  /*24470*/  SHF.L.U32 R48, R48, 0x17, RZ ;  /* 0x0000001730307819 */ /* 0x000fe400000006ff */
[----:B------:R-:W-:Y:S01]  /*24480*/  SHF.L.U32 R49, R49, 0x17, RZ ;  /* 0x0000001731317819 */ /* 0x000fe200000006ff */
        /* <DEDUP_REMOVED lines=18> */
.L_x_819:
[----:B------:R-:W1:Y:S02]  /*245b0*/  MUFU.RCP R11, R50 ;  /* 0x00000032000b7308 */ /* 0x000e640000001000 */
[----:B-1----:R-:W-:-:S04]  /*245c0*/  FFMA R0, R50, R11, -1 ;  /* 0xbf80000032007423 */ /* 0x002fc8000000000b */
[----:B------:R-:W-:-:S04]  /*245d0*/  FADD.FTZ R0, -R0, -RZ ;  /* 0x800000ff00007221 */ /* 0x000fc80000010100 */
[----:B------:R-:W-:-:S07]  /*245e0*/  FFMA R11, R11, R0, R11 ;  /* 0x000000000b0b7223 */ /* 0x000fce000000000b */
.L_x_820:
[----:B------:R-:W-:Y:S05]  /*245f0*/  BSYNC B1 ;  /* 0x0000000000017941 */ /* 0x000fea0003800000 */
.L_x_818:
        /* <DEDUP_REMOVED lines=10> */
.L_x_822:
[----:B------:R-:W1:Y:S02]  /*246a0*/  MUFU.RCP R10, R51 ;  /* 0x00000033000a7308 */ /* 0x000e640000001000 */
[----:B-1----:R-:W-:-:S04]  /*246b0*/  FFMA R0, R51, R10, -1 ;  /* 0xbf80000033007423 */ /* 0x002fc8000000000a */
[----:B------:R-:W-:-:S04]  /*246c0*/  FADD.FTZ R3, -R0, -RZ ;  /* 0x800000ff00037221 */ /* 0x000fc80000010100 */
[----:B------:R-:W-:-:S07]  /*246d0*/  FFMA R10, R10, R3, R10 ;  /* 0x000000030a0a7223 */ /* 0x000fce000000000a */
.L_x_823:
[----:B------:R-:W-:Y:S05]  /*246e0*/  BSYNC B1 ;  /* 0x0000000000017941 */ /* 0x000fea0003800000 */
.L_x_821:
        /* <DEDUP_REMOVED lines=10> */
.L_x_825:
[----:B------:R-:W1:Y:S02]  /*24790*/  MUFU.RCP R25, R24 ;  /* 0x0000001800197308 */ /* 0x000e640000001000 */
[----:B-1----:R-:W-:-:S04]  /*247a0*/  FFMA R0, R24, R25, -1 ;  /* 0xbf80000018007423 */ /* 0x002fc80000000019 */
[----:B------:R-:W-:-:S04]  /*247b0*/  FADD.FTZ R0, -R0, -RZ ;  /* 0x800000ff00007221 */ /* 0x000fc80000010100 */
[----:B------:R-:W-:-:S07]  /*247c0*/  FFMA R25, R25, R0, R25 ;  /* 0x0000000019197223 */ /* 0x000fce0000000019 */
.L_x_826:
[----:B------:R-:W-:Y:S05]  /*247d0*/  BSYNC B1 ;  /* 0x0000000000017941 */ /* 0x000fea0003800000 */
.L_x_824:
        /* <DEDUP_REMOVED lines=10> */
.L_x_828:
[----:B------:R-:W1:Y:S02]  /*24880*/  MUFU.RCP R24, R27 ;  /* 0x0000001b00187308 */ /* 0x000e640000001000 */
[----:B-1----:R-:W-:-:S04]  /*24890*/  FFMA R0, R27, R24, -1 ;  /* 0xbf8000001b007423 */ /* 0x002fc80000000018 */
[----:B------:R-:W-:-:S04]  /*248a0*/  FADD.FTZ R3, -R0, -RZ ;  /* 0x800000ff00037221 */ /* 0x000fc80000010100 */
[----:B------:R-:W-:-:S07]  /*248b0*/  FFMA R24, R24, R3, R24 ;  /* 0x0000000318187223 */ /* 0x000fce0000000018 */
.L_x_829:
[----:B------:R-:W-:Y:S05]  /*248c0*/  BSYNC B1 ;  /* 0x0000000000017941 */ /* 0x000fea0003800000 */
.L_x_827:
        /* <DEDUP_REMOVED lines=10> */
.L_x_831:
[----:B------:R-:W1:Y:S02]  /*24970*/  MUFU.RCP R27, R26 ;  /* 0x0000001a001b7308 */ /* 0x000e640000001000 */
[----:B-1----:R-:W-:-:S04]  /*24980*/  FFMA R0, R26, R27, -1 ;  /* 0xbf8000001a007423 */ /* 0x002fc8000000001b */
[----:B------:R-:W-:-:S04]  /*24990*/  FADD.FTZ R0, -R0, -RZ ;  /* 0x800000ff00007221 */ /* 0x000fc80000010100 */
[----:B------:R-:W-:-:S07]  /*249a0*/  FFMA R27, R27, R0, R27 ;  /* 0x000000001b1b7223 */ /* 0x000fce000000001b */
.L_x_832:
[----:B------:R-:W-:Y:S05]  /*249b0*/  BSYNC B1 ;  /* 0x0000000000017941 */ /* 0x000fea0003800000 */
.L_x_830:
        /* <DEDUP_REMOVED lines=10> */
.L_x_834:
[----:B------:R-:W1:Y:S02]  /*24a60*/  MUFU.RCP R26, R33 ;  /* 0x00000021001a7308 */ /* 0x000e640000001000 */
[----:B-1----:R-:W-:-:S04]  /*24a70*/  FFMA R0, R33, R26, -1 ;  /* 0xbf80000021007423 */ /* 0x002fc8000000001a */
[----:B------:R-:W-:-:S04]  /*24a80*/  FADD.FTZ R3, -R0, -RZ ;  /* 0x800000ff00037221 */ /* 0x000fc80000010100 */
[----:B------:R-:W-:-:S07]  /*24a90*/  FFMA R26, R26, R3, R26 ;  /* 0x000000031a1a7223 */ /* 0x000fce000000001a */
.L_x_835:
[----:B------:R-:W-:Y:S05]  /*24aa0*/  BSYNC B1 ;  /* 0x0000000000017941 */ /* 0x000fea0003800000 */
.L_x_833:
        /* <DEDUP_REMOVED lines=10> */
.L_x_837:
[----:B------:R-:W1:Y:S02]  /*24b50*/  MUFU.RCP R29, R34 ;  /* 0x00000022001d7308 */ /* 0x000e640000001000 */
[----:B-1----:R-:W-:-:S04]  /*24b60*/  FFMA R0, R34, R29, -1 ;  /* 0xbf80000022007423 */ /* 0x002fc8000000001d */
[----:B------:R-:W-:-:S04]  /*24b70*/  FADD.FTZ R0, -R0, -RZ ;  /* 0x800000ff00007221 */ /* 0x000fc80000010100 */
[----:B------:R-:W-:-:S07]  /*24b80*/  FFMA R29, R29, R0, R29 ;  /* 0x000000001d1d7223 */ /* 0x000fce000000001d */
.L_x_838:
[----:B------:R-:W-:Y:S05]  /*24b90*/  BSYNC B1 ;  /* 0x0000000000017941 */ /* 0x000fea0003800000 */
.L_x_836:
        /* <DEDUP_REMOVED lines=10> */
.L_x_840:
[----:B------:R-:W1:Y:S02]  /*24c40*/  MUFU.RCP R28, R31 ;  /* 0x0000001f001c7308 */ /* 0x000e640000001000 */
[----:B-1----:R-:W-:-:S04]  /*24c50*/  FFMA R0, R31, R28, -1 ;  /* 0xbf8000001f007423 */ /* 0x002fc8000000001c */
[----:B------:R-:W-:-:S04]  /*24c60*/  FADD.FTZ R3, -R0, -RZ ;  /* 0x800000ff00037221 */ /* 0x000fc80000010100 */
[----:B------:R-:W-:-:S07]  /*24c70*/  FFMA R28, R28, R3, R28 ;  /* 0x000000031c1c7223 */ /* 0x000fce000000001c */
.L_x_841:
[----:B------:R-:W-:Y:S05]  /*24c80*/  BSYNC B1 ;  /* 0x0000000000017941 */ /* 0x000fea0003800000 */
.L_x_839:
        /* <DEDUP_REMOVED lines=10> */
.L_x_843:
[----:B------:R-:W1:Y:S02]  /*24d30*/  MUFU.RCP R31, R32 ;  /* 0x00000020001f7308 */ /* 0x000e640000001000 */
[----:B-1----:R-:W-:-:S04]  /*24d40*/  FFMA R0, R32, R31, -1 ;  /* 0xbf80000020007423 */ /* 0x002fc8000000001f */
[----:B------:R-:W-:-:S04]  /*24d50*/  FADD.FTZ R0, -R0, -RZ ;  /* 0x800000ff00007221 */ /* 0x000fc80000010100 */
[----:B------:R-:W-:-:S07]  /*24d60*/  FFMA R31, R31, R0, R31 ;  /* 0x000000001f1f7223 */ /* 0x000fce000000001f */
.L_x_844:
[----:B------:R-:W-:Y:S05]  /*24d70*/  BSYNC B1 ;  /* 0x0000000000017941 */ /* 0x000fea0003800000 */
.L_x_842:
        /* <DEDUP_REMOVED lines=10> */
.L_x_846:
[----:B------:R-:W1:Y:S02]  /*24e20*/  MUFU.RCP R30, R41 ;  /* 0x00000029001e7308 */ /* 0x000e640000001000 */
[----:B-1----:R-:W-:-:S04]  /*24e30*/  FFMA R0, R41, R30, -1 ;  /* 0xbf80000029007423 */ /* 0x002fc8000000001e */
[----:B------:R-:W-:-:S04]  /*24e40*/  FADD.FTZ R3, -R0, -RZ ;  /* 0x800000ff00037221 */ /* 0x000fc80000010100 */
[----:B------:R-:W-:-:S07]  /*24e50*/  FFMA R30, R30, R3, R30 ;  /* 0x000000031e1e7223 */ /* 0x000fce000000001e */
.L_x_847:
[----:B------:R-:W-:Y:S05]  /*24e60*/  BSYNC B1 ;  /* 0x0000000000017941 */ /* 0x000fea0003800000 */
.L_x_845:
        /* <DEDUP_REMOVED lines=10> */
.L_x_849:
[----:B------:R-:W1:Y:S02]  /*24f10*/  MUFU.RCP R33, R42 ;  /* 0x0000002a00217308 */ /* 0x000e640000001000 */
[----:B-1----:R-:W-:-:S04]  /*24f20*/  FFMA R0, R42, R33, -1 ;  /* 0xbf8000002a007423 */ /* 0x002fc80000000021 */
[----:B------:R-:W-:-:S04]  /*24f30*/  FADD.FTZ R0, -R0, -RZ ;  /* 0x800000ff00007221 */ /* 0x000fc80000010100 */
[----:B------:R-:W-:-:S07]  /*24f40*/  FFMA R33, R33, R0, R33 ;  /* 0x0000000021217223 */ /* 0x000fce0000000021 */
.L_x_850:
[----:B------:R-:W-:Y:S05]  /*24f50*/  BSYNC B1 ;  /* 0x0000000000017941 */ /* 0x000fea0003800000 */
.L_x_848:
        /* <DEDUP_REMOVED lines=10> */
.L_x_852:
[----:B------:R-:W1:Y:S02]  /*25000*/  MUFU.RCP R32, R39 ;  /* 0x0000002700207308 */ /* 0x000e640000001000 */
[----:B-1----:R-:W-:-:S04]  /*25010*/  FFMA R0, R39, R32, -1 ;  /* 0xbf80000027007423 */ /* 0x002fc80000000020 */
[----:B------:R-:W-:-:S04]  /*25020*/  FADD.FTZ R3, -R0, -RZ ;  /* 0x800000ff00037221 */ /* 0x000fc80000010100 */
[----:B------:R-:W-:-:S07]  /*25030*/  FFMA R32, R32, R3, R32 ;  /* 0x0000000320207223 */ /* 0x000fce0000000020 */
.L_x_853:
[----:B------:R-:W-:Y:S05]  /*25040*/  BSYNC B1 ;  /* 0x0000000000017941 */ /* 0x000fea0003800000 */
.L_x_851:
        /* <DEDUP_REMOVED lines=10> */
.L_x_855:
[----:B------:R-:W1:Y:S02]  /*250f0*/  MUFU.RCP R35, R36 ;  /* 0x0000002400237308 */ /* 0x000e640000001000 */
[----:B-1----:R-:W-:-:S04]  /*25100*/  FFMA R0, R36, R35, -1 ;  /* 0xbf80000024007423 */ /* 0x002fc80000000023 */
[----:B------:R-:W-:-:S04]  /*25110*/  FADD.FTZ R0, -R0, -RZ ;  /* 0x800000ff00007221 */ /* 0x000fc80000010100 */
[----:B------:R-:W-:-:S07]  /*25120*/  FFMA R35, R35, R0, R35 ;  /* 0x0000000023237223 */ /* 0x000fce0000000023 */
.L_x_856:
[----:B------:R-:W-:Y:S05]  /*25130*/  BSYNC B1 ;  /* 0x0000000000017941 */ /* 0x000fea0003800000 */
.L_x_854:
        /* <DEDUP_REMOVED lines=10> */
.L_x_858:
[----:B------:R-:W1:Y:S02]  /*251e0*/  MUFU.RCP R34, R37 ;  /* 0x0000002500227308 */ /* 0x000e640000001000 */
[----:B-1----:R-:W-:-:S04]  /*251f0*/  FFMA R0, R37, R34, -1 ;  /* 0xbf80000025007423 */ /* 0x002fc80000000022 */
[----:B------:R-:W-:-:S04]  /*25200*/  FADD.FTZ R3, -R0, -RZ ;  /* 0x800000ff00037221 */ /* 0x000fc80000010100 */
[----:B------:R-:W-:-:S07]  /*25210*/  FFMA R34, R34, R3, R34 ;  /* 0x0000000322227223 */ /* 0x000fce0000000022 */
.L_x_859:
[----:B------:R-:W-:Y:S05]  /*25220*/  BSYNC B1 ;  /* 0x0000000000017941 */ /* 0x000fea0003800000 */
.L_x_857:
        /* <DEDUP_REMOVED lines=10> */
.L_x_861:
[----:B------:R-:W1:Y:S02]  /*252d0*/  MUFU.RCP R37, R48 ;  /* 0x0000003000257308 */ /* 0x000e640000001000 */
[----:B-1----:R-:W-:-:S04]  /*252e0*/  FFMA R0, R48, R37, -1 ;  /* 0xbf80000030007423 */ /* 0x002fc80000000025 */
[----:B------:R-:W-:-:S04]  /*252f0*/  FADD.FTZ R0, -R0, -RZ ;  /* 0x800000ff00007221 */ /* 0x000fc80000010100 */
[----:B------:R-:W-:-:S07]  /*25300*/  FFMA R37, R37, R0, R37 ;  /* 0x0000000025257223 */ /* 0x000fce0000000025 */
.L_x_862:
[----:B------:R-:W-:Y:S05]  /*25310*/  BSYNC B1 ;  /* 0x0000000000017941 */ /* 0x000fea0003800000 */
.L_x_860:
        /* <DEDUP_REMOVED lines=9> */
.L_x_864:
[----:B------:R-:W1:Y:S02]  /*253b0*/  MUFU.RCP R0, R49 ;  /* 0x0000003100007308 */ /* 0x000e640000001000 */
[----:B-1----:R-:W-:-:S04]  /*253c0*/  FFMA R2, R49, R0, -1 ;  /* 0xbf80000031027423 */ /* 0x002fc80000000000 */
[----:B------:R-:W-:-:S04]  /*253d0*/  FADD.FTZ R3, -R2, -RZ ;  /* 0x800000ff02037221 */ /* 0x000fc80000010100 */
[----:B------:R-:W-:-:S07]  /*253e0*/  FFMA R0, R0, R3, R0 ;  /* 0x0000000300007223 */ /* 0x000fce0000000000 */
.L_x_865:
[----:B------:R-:W-:Y:S05]  /*253f0*/  BSYNC B1 ;  /* 0x0000000000017941 */ /* 0x000fea0003800000 */
.L_x_863:
        /* <DEDUP_REMOVED lines=45> */
.L_x_867:
[----:B------:R-:W-:Y:S05]  /*256d0*/  BSYNC B0 ;  /* 0x0000000000007941 */ /* 0x000fea0003800000 */
.L_x_866:
[----:B------:R-:W-:Y:S06]  /*256e0*/  BAR.SYNC.DEFER_BLOCKING 0x1, 0x100 ;  /* 0x0044000000007b1d */ /* 0x000fec0000010000 */
[----:B------:R-:W-:Y:S04]  /*256f0*/  BSSY B0, `(.L_x_868) ;  /* 0x0000009000007945 */ /* 0x000fe80003800000 */
[----:B------:R-:W-:Y:S05]  /*25700*/  @P0 BRA `(.L_x_869) ;  /* 0x00000000001c0947 */ /* 0x000fea0003800000 */
[----:B------:R-:W-:-:S13]  /*25710*/  ISETP.NE.AND P2, PT, R154, 0x3, PT ;  /* 0x000000039a00780c */ /* 0x000fda0003f45270 */
[----:B------:R-:W-:Y:S05]  /*25720*/  @!P2 BRA `(.L_x_870) ;  /* 0x000000000004a947 */ /* 0x000fea0003800000 */
[----:B------:R-:W-:Y:S01]  /*25730*/  BPT.TRAP 0x1 ;  /* 0x000000040000795c */ /* 0x000fe20000300000 */
.L_x_870:
[----:B------:R-:W-:-:S04]  /*25740*/  ULEA UR4, UR5, UR49, 0x3 ;  /* 0x0000003105047291 */ /* 0x000fc8000f8e183f */
[----:B------:R-:W-:-:S04]  /*25750*/  UIADD3 UR4, UR4, 0x50, URZ ;  /* 0x0000005004047890 */ /* 0x000fc8000fffe03f */
[----:B------:R-:W-:-:S09]  /*25760*/  UPRMT UR4, UR48, 0x654, UR4 ;  /* 0x0000065430047896 */ /* 0x000fd20008000004 */
[----:B------:R-:W-:Y:S03]  /*25770*/  SYNCS.ARRIVE.TRANS64.RED.A1T0 RZ, [UR4], RZ ;  /* 0x000000ffffff79a7 */ /* 0x000fe60008100404 */
.L_x_869:
[----:B------:R-:W-:Y:S05]  /*25780*/  BSYNC B0 ;  /* 0x0000000000007941 */ /* 0x000fea0003800000 */
.L_x_868:
        /* <DEDUP_REMOVED lines=8> */
.L_x_873:
        /* <DEDUP_REMOVED lines=8> */
.L_x_1150:
[----:B------:R-:W-:Y:S05]  /*25890*/  BSYNC B1 ;  /* 0x0000000000017941 */ /* 0x000fea0003800000 */
.L_x_874:
        /* <DEDUP_REMOVED lines=22> */
[C---:B------:R-:W-:Y:S01]  /*25a00*/  FMUL R20, R16.reuse, R11 ;  /* 0x0000000b10147220 */ /* 0x040fe20000400000 */
[C---:B------:R-:W-:Y:S01]  /*25a10*/  SHF.L.U32 R29, R13.reuse, 0x10, RZ ;  /* 0x000000100d1d7819 */ /* 0x040fe200000006ff */
[----:B------:R-:W-:Y:S01]  /*25a20*/  FMUL R19, R16, R19 ;  /* 0x0000001310137220 */ /* 0x000fe20000400000 */
[----:B------:R-:W-:-:S02]  /*25a30*/  LOP3.LUT R31, R13, 0xffff0000, RZ, 0xc0, !PT ;  /* 0xffff00000d1f7812 */ /* 0x000fc400078ec0ff */
        /* <DEDUP_REMOVED lines=12> */
.L_x_876:
[----:B------:R-:W-:Y:S02]  /*25b00*/  LOP3.LUT R9, R9, R10, RZ, 0x3c, !PT ;  /* 0x0000000a09097212 */ /* 0x000fe400078e3cff */
[----:B------:R-:W-:-:S07]  /*25b10*/  SEL R4, R2, RZ, P3 ;  /* 0x000000ff02047207 */ /* 0x000fce0001800000 */
.L_x_872:
[----:B------:R-:W-:Y:S05]  /*25b20*/  BSYNC B0 ;  /* 0x0000000000007941 */ /* 0x000fea0003800000 */
.L_x_871:
        /* <DEDUP_REMOVED lines=92> */
[----:B------:R1:W-:Y:S01]  /*260f0*/  MUFU.EX2 R49, R35 ;  /* 0x0000002300317308 */ /* 0x0003e20000000800 */
[-C--:B------:R-:W-:Y:S01]  /*26100*/  FFMA.SAT R58, -R33, R66.reuse, 0.5 ;  /* 0x3f000000213a7423 */ /* 0x080fe20000002142 */
[----:B------:R-:W-:Y:S01]  /*26110*/  FFMA R55, -R30, 1.4426950216293334961, -R51 ;  /* 0x3fb8aa3b1e377823 */ /* 0x000fe20000000933 */
[----:B------:R-:W-:Y:S01]  /*26120*/  FFMA.SAT R61, -R34, R66, 0.5 ;  /* 0x3f000000223d7423 */ /* 0x000fe20000002142 */
[----:B------:R-:W-:Y:S01]  /*26130*/  SHF.L.U32 R50, R50, 0x17, RZ ;  /* 0x0000001732327819 */ /* 0x000fe200000006ff */
[-C--:B------:R-:W-:Y:S01]  /*26140*/  FFMA.RM R58, R58, R67.reuse, 12582913 ;  /* 0x4b4000013a3a7423 */ /* 0x080fe20000004043 */
[----:B------:R-:W-:Y:S01]  /*26150*/  FFMA R55, -R30, 1.925963033500011079e-08, R55 ;  /* 0x32a570601e377823 */ /* 0x000fe20000000137 */
[-C--:B------:R-:W-:Y:S01]  /*26160*/  FFMA.RM R62, R61, R67.reuse, 12582913 ;  /* 0x4b4000013d3e7423 */ /* 0x080fe20000004043 */
[----:B------:R4:W-:Y:S01]  /*26170*/  MUFU.EX2 R51, R37 ;  /* 0x0000002500337308 */ /* 0x0009e20000000800 */
[----:B-1----:R-:W-:Y:S01]  /*26180*/  FFMA R35, R17, R56, R8 ;  /* 0x0000003811237223 */ /* 0x002fe20000000008 */
[----:B------:R-:W-:Y:S01]  /*26190*/  FFMA.RM R56, R54, R67, 12582913 ;  /* 0x4b40000136387423 */ /* 0x000fe20000004043 */
[----:B------:R-:W-:Y:S01]  /*261a0*/  FFMA R54, -R31, 1.4426950216293334961, -R36 ;  /* 0x3fb8aa3b1f367823 */ /* 0x000fe20000000924 */
[----:B------:R-:W-:Y:S01]  /*261b0*/  FFMA R36, R17, R57, R6 ;  /* 0x0000003911247223 */ /* 0x000fe20000000006 */
[-C--:B------:R-:W-:Y:S01]  /*261c0*/  FFMA.SAT R63, -R35, R66.reuse, 0.5 ;  /* 0x3f000000233f7423 */ /* 0x080fe20000002142 */
[----:B------:R-:W-:Y:S01]  /*261d0*/  FADD R57, R56, -12583039 ;  /* 0xcb40007f38397421 */ /* 0x000fe20000000000 */
[----:B------:R-:W-:Y:S01]  /*261e0*/  FFMA R54, -R31, 1.925963033500011079e-08, R54 ;  /* 0x32a570601f367823 */ /* 0x000fe20000000136 */
[----:B------:R-:W-:Y:S01]  /*261f0*/  FADD R60, R58, -12583039 ;  /* 0xcb40007f3a3c7421 */ /* 0x000fe20000000000 */
[----:B----4-:R-:W-:Y:S01]  /*26200*/  FFMA R37, R17, R59, R5 ;  /* 0x0000003b11257223 */ /* 0x010fe20000000005 */
[-C--:B------:R-:W-:Y:S01]  /*26210*/  FFMA.RM R64, R63, R67.reuse, 12582913 ;  /* 0x4b4000013f407423 */ /* 0x080fe20000004043 */
[----:B------:R-:W-:Y:S01]  /*26220*/  FFMA R59, -R32, 1.4426950216293334961, -R57 ;  /* 0x3fb8aa3b203b7823 */ /* 0x000fe20000000939 */
[-C--:B------:R-:W-:Y:S01]  /*26230*/  FFMA.SAT R65, -R36, R66.reuse, 0.5 ;  /* 0x3f00000024417423 */ /* 0x080fe20000002142 */
[----:B------:R2:W1:Y:S01]  /*26240*/  MUFU.EX2 R57, R54 ;  /* 0x0000003600397308 */ /* 0x0004620000000800 */
[----:B------:R-:W-:Y:S01]  /*26250*/  FFMA.SAT R66, -R37, R66, 0.5 ;  /* 0x3f00000025427423 */ /* 0x000fe20000002142 */
[----:B------:R-:W-:Y:S01]  /*26260*/  FFMA R60, -R33, 1.4426950216293334961, -R60 ;  /* 0x3fb8aa3b213c7823 */ /* 0x000fe2000000093c */
[-C--:B------:R-:W-:Y:S01]  /*26270*/  FFMA.RM R65, R65, R67.reuse, 12582913 ;  /* 0x4b40000141417423 */ /* 0x080fe20000004043 */
[----:B------:R-:W-:Y:S01]  /*26280*/  FADD R61, R62, -12583039 ;  /* 0xcb40007f3e3d7421 */ /* 0x000fe20000000000 */
[----:B------:R-:W-:Y:S01]  /*26290*/  FFMA.RM R66, R66, R67, 12582913 ;  /* 0x4b40000142427423 */ /* 0x000fe20000004043 */
[----:B------:R-:W-:Y:S01]  /*262a0*/  FFMA R60, -R33, 1.925963033500011079e-08, R60 ;  /* 0x32a57060213c7823 */ /* 0x000fe2000000013c */
[----:B---3--:R-:W-:Y:S01]  /*262b0*/  FFMA R67, R2, R39, 1 ;  /* 0x3f80000002437423 */ /* 0x008fe20000000027 */
[----:B------:R-:W-:Y:S01]  /*262c0*/  FFMA R63, -R34, 1.4426950216293334961, -R61 ;  /* 0x3fb8aa3b223f7823 */ /* 0x000fe2000000093d */
[----:B--2---:R-:W-:Y:S01]  /*262d0*/  FFMA R54, R0, R3, 1 ;  /* 0x3f80000000367423 */ /* 0x004fe20000000003 */
[----:B------:R-:W-:Y:S01]  /*262e0*/  FADD R0, R64, -12583039 ;  /* 0xcb40007f40007421 */ /* 0x000fe20000000000 */
[----:B------:R-:W-:Y:S01]  /*262f0*/  FADD R3, R65, -12583039 ;  /* 0xcb40007f41037421 */ /* 0x000fe20000000000 */
[----:B------:R-:W-:Y:S01]  /*26300*/  FADD R2, R66, -12583039 ;  /* 0xcb40007f42027421 */ /* 0x000fe20000000000 */
[----:B------:R2:W-:Y:S01]  /*26310*/  MUFU.EX2 R61, R60 ;  /* 0x0000003c003d7308 */ /* 0x0005e20000000800 */
[C---:B------:R-:W-:Y:S01]  /*26320*/  FFMA R0, -R35.reuse, 1.4426950216293334961, -R0 ;  /* 0x3fb8aa3b23007823 */ /* 0x040fe20000000900 */
[----:B------:R-:W-:Y:S01]  /*26330*/  FFMA R39, -R36, 1.4426950216293334961, -R3 ;  /* 0x3fb8aa3b24277823 */ /* 0x000fe20000000903 */
[----:B------:R-:W-:Y:S01]  /*26340*/  FFMA R59, -R32, 1.925963033500011079e-08, R59 ;  /* 0x32a57060203b7823 */ /* 0x000fe2000000013b */
[----:B------:R-:W-:Y:S01]  /*26350*/  FFMA R63, -R34, 1.925963033500011079e-08, R63 ;  /* 0x32a57060223f7823 */ /* 0x000fe2000000013f */
[----:B------:R-:W-:Y:S01]  /*26360*/  FFMA R0, -R35, 1.925963033500011079e-08, R0 ;  /* 0x32a5706023007823 */ /* 0x000fe20000000100 */
[----:B------:R-:W-:Y:S01]  /*26370*/  FFMA R39, -R36, 1.925963033500011079e-08, R39 ;  /* 0x32a5706024277823 */ /* 0x000fe20000000127 */
[----:B------:R-:W-:Y:S01]  /*26380*/  SHF.L.U32 R52, R52, 0x17, RZ ;  /* 0x0000001734347819 */ /* 0x000fe200000006ff */
[----:B------:R-:W3:Y:S01]  /*26390*/  MUFU.EX2 R55, R55 ;  /* 0x0000003700377308 */ /* 0x000ee20000000800 */
[----:B--2---:R-:W-:Y:S01]  /*263a0*/  FFMA R60, R38, R41, 1 ;  /* 0x3f800000263c7423 */ /* 0x004fe20000000029 */
[C---:B------:R-:W-:Y:S01]  /*263b0*/  FFMA R38, -R37.reuse, 1.4426950216293334961, -R2 ;  /* 0x3fb8aa3b25267823 */ /* 0x040fe20000000902 */
[----:B------:R-:W-:Y:S01]  /*263c0*/  SHF.L.U32 R56, R56, 0x17, RZ ;  /* 0x0000001738387819 */ /* 0x000fe200000006ff */
[----:B------:R-:W-:Y:S01]  /*263d0*/  IMAD.SHL.U32 R62, R62, 0x800000, RZ ;  /* 0x008000003e3e7824 */ /* 0x000fe200078e00ff */
[----:B------:R-:W-:Y:S01]  /*263e0*/  SHF.L.U32 R48, R48, 0x17, RZ ;  /* 0x0000001730307819 */ /* 0x000fe200000006ff */
[----:B------:R-:W-:Y:S01]  /*263f0*/  FFMA R38, -R37, 1.925963033500011079e-08, R38 ;  /* 0x32a5706025267823 */ /* 0x000fe20000000126 */
[----:B------:R-:W-:Y:S01]  /*26400*/  SHF.L.U32 R58, R58, 0x17, RZ ;  /* 0x000000173a3a7819 */ /* 0x000fe200000006ff */
[----:B------:R2:W4:Y:S01]  /*26410*/  MUFU.EX2 R3, R0 ;  /* 0x0000000000037308 */ /* 0x0005220000000800 */
[----:B------:R-:W-:Y:S01]  /*26420*/  SHF.L.U32 R64, R64, 0x17, RZ ;  /* 0x0000001740407819 */ /* 0x000fe200000006ff */
[----:B-1----:R-:W-:Y:S01]  /*26430*/  FFMA R57, R52, R57, 1 ;  /* 0x3f80000034397423 */ /* 0x002fe20000000039 */
[----:B------:R-:W-:Y:S01]  /*26440*/  SHF.L.U32 R65, R65, 0x17, RZ ;  /* 0x0000001741417819 */ /* 0x000fe200000006ff */
[----:B------:R-:W-:Y:S01]  /*26450*/  FFMA R43, R40, R43, 1 ;  /* 0x3f800000282b7423 */ /* 0x000fe2000000002b */
[----:B------:R-:W-:Y:S01]  /*26460*/  SHF.L.U32 R66, R66, 0x17, RZ ;  /* 0x0000001742427819 */ /* 0x000fe200000006ff */
[----:B------:R-:W-:Y:S01]  /*26470*/  FFMA R42, R42, R45, 1 ;  /* 0x3f8000002a2a7423 */ /* 0x000fe2000000002d */
[----:B------:R-:W-:Y:S01]  /*26480*/  FFMA R47, R44, R47, 1 ;  /* 0x3f8000002c2f7423 */ /* 0x000fe2000000002f */
[----:B------:R-:W1:Y:S01]  /*26490*/  MUFU.EX2 R59, R59 ;  /* 0x0000003b003b7308 */ /* 0x000e620000000800 */
[----:B--2---:R-:W-:Y:S01]  /*264a0*/  IADD3 R0, R54, 0x1800000, RZ ;  /* 0x0180000036007810 */ /* 0x004fe20007ffe0ff */
[----:B---3--:R-:W-:Y:S01]  /*264b0*/  FFMA R50, R50, R55, 1 ;  /* 0x3f80000032327423 */ /* 0x008fe20000000037 */
[----:B------:R-:W-:Y:S01]  /*264c0*/  FFMA R46, R46, R49, 1 ;  /* 0x3f8000002e2e7423 */ /* 0x000fe20000000031 */
[----:B------:R-:W-:Y:S01]  /*264d0*/  FFMA R51, R48, R51, 1 ;  /* 0x3f80000030337423 */ /* 0x000fe20000000033 */
[----:B------:R-:W-:Y:S01]  /*264e0*/  LOP3.LUT R0, R0, 0x7f800000, RZ, 0xc0, !PT ;  /* 0x7f80000000007812 */ /* 0x000fe200078ec0ff */
[----:B------:R-:W-:-:S02]  /*264f0*/  FFMA R61, R58, R61, 1 ;  /* 0x3f8000003a3d7423 */ /* 0x000fc4000000003d */
[----:B------:R-:W2:Y:S01]  /*26500*/  MUFU.EX2 R63, R63 ;  /* 0x0000003f003f7308 */ /* 0x000ea20000000800 */
[----:B------:R-:W-:Y:S01]  /*26510*/  ISETP.GT.U32.AND P2, PT, R0, 0x1ffffff, PT ;  /* 0x01ffffff0000780c */ /* 0x000fe20003f44070 */
[----:B----4-:R-:W-:-:S06]  /*26520*/  FFMA R55, R64, R3, 1 ;  /* 0x3f80000040377423 */ /* 0x010fcc0000000003 */
[----:B------:R-:W3:Y:S01]  /*26530*/  MUFU.EX2 R2, R39 ;  /* 0x0000002700027308 */ /* 0x000ee20000000800 */
[----:B-1----:R-:W-:-:S07]  /*26540*/  FFMA R56, R56, R59, 1 ;  /* 0x3f80000038387423 */ /* 0x002fce000000003b */
[----:B------:R-:W1:Y:S01]  /*26550*/  MUFU.EX2 R41, R38 ;  /* 0x0000002600297308 */ /* 0x000e620000000800 */
[----:B--2---:R-:W-:Y:S01]  /*26560*/  FFMA R62, R62, R63, 1 ;  /* 0x3f8000003e3e7423 */ /* 0x004fe2000000003f */
[----:B---3--:R-:W-:Y:S01]  /*26570*/  FFMA R52, R65, R2, 1 ;  /* 0x3f80000041347423 */ /* 0x008fe20000000002 */
[----:B-1----:R-:W-:Y:S01]  /*26580*/  FFMA R59, R66, R41, 1 ;  /* 0x3f800000423b7423 */ /* 0x002fe20000000029 */
[----:B------:R-:W-:Y:S06]  /*26590*/  @P2 BRA `(.L_x_878) ;  /* 0x0000000000142947 */ /* 0x000fec0003800000 */
[----:B------:R-:W-:Y:S02]  /*265a0*/  MOV R0, R54 ;  /* 0x0000003600007202 */ /* 0x000fe40000000f00 */
[----:B------:R-:W-:-:S07]  /*265b0*/  MOV R2, 0x265d0 ;  /* 0x000265d000027802 */ /* 0x000fce0000000f00 */
[----:B------:R-:W-:Y:S05]  /*265c0*/  CALL.REL.NOINC `($__internal_0_$__cuda_sm20_rcp_rn_f32_slowpath) ;  /* 0x0000008400187944 */ /* 0x000fea0003c00000 */
[----:B------:R-:W-:Y:S01]  /*265d0*/  MOV R39, R0 ;  /* 0x0000000000277202 */ /* 0x000fe20000000f00 */
[----:B------:R-:W-:Y:S06]  /*265e0*/  BRA `(.L_x_879) ;  /* 0x0000000000107947 */ /* 0x000fec0003800000 */
.L_x_878:
[----:B------:R-:W1:Y:S02]  /*265f0*/  MUFU.RCP R39, R54 ;  /* 0x0000003600277308 */ /* 0x000e640000001000 */
[----:B-1----:R-:W-:-:S04]  /*26600*/  FFMA R0, R54, R39, -1 ;  /* 0xbf80000036007423 */ /* 0x002fc80000000027 */
[----:B------:R-:W-:-:S04]  /*26610*/  FADD.FTZ R0, -R0, -RZ ;  /* 0x800000ff00007221 */ /* 0x000fc80000010100 */
[----:B------:R-:W-:-:S07]  /*26620*/  FFMA R39, R39, R0, R39 ;  /* 0x0000000027277223 */ /* 0x000fce0000000027 */
.L_x_879:
[----:B------:R-:W-:Y:S05]  /*26630*/  BSYNC B1 ;  /* 0x0000000000017941 */ /* 0x000fea0003800000 */
.L_x_877:
        /* <DEDUP_REMOVED lines=10> */
.L_x_881:
[----:B------:R-:W1:Y:S02]  /*266e0*/  MUFU.RCP R38, R67 ;  /* 0x0000004300267308 */ /* 0x000e640000001000 */
[----:B-1----:R-:W-:-:S04]  /*266f0*/  FFMA R0, R67, R38, -1 ;  /* 0xbf80000043007423 */ /* 0x002fc80000000026 */
[----:B------:R-:W-:-:S04]  /*26700*/  FADD.FTZ R3, -R0, -RZ ;  /* 0x800000ff00037221 */ /* 0x000fc80000010100 */
[----:B------:R-:W-:-:S07]  /*26710*/  FFMA R38, R38, R3, R38 ;  /* 0x0000000326267223 */ /* 0x000fce0000000026 */
.L_x_882:
[----:B------:R-:W-:Y:S05]  /*26720*/  BSYNC B1 ;  /* 0x0000000000017941 */ /* 0x000fea0003800000 */
.L_x_880:
        /* <DEDUP_REMOVED lines=10> */
.L_x_884:
[----:B------:R-:W1:Y:S02]  /*267d0*/  MUFU.RCP R41, R60 ;  /* 0x0000003c00297308 */ /* 0x000e640000001000 */
[----:B-1----:R-:W-:-:S04]  /*267e0*/  FFMA R0, R60, R41, -1 ;  /* 0xbf8000003c007423 */ /* 0x002fc80000000029 */
[----:B------:R-:W-:-:S04]  /*267f0*/  FADD.FTZ R0, -R0, -RZ ;  /* 0x800000ff00007221 */ /* 0x000fc80000010100 */
[----:B------:R-:W-:-:S07]  /*26800*/  FFMA R41, R41, R0, R41 ;  /* 0x0000000029297223 */ /* 0x000fce0000000029 */
.L_x_885:
[----:B------:R-:W-:Y:S05]  /*26810*/  BSYNC B1 ;  /* 0x0000000000017941 */ /* 0x000fea0003800000 */
.L_x_883:
        /* <DEDUP_REMOVED lines=10> */
.L_x_887:
[----:B------:R-:W1:Y:S02]  /*268c0*/  MUFU.RCP R40, R43 ;  /* 0x0000002b00287308 */ /* 0x000e640000001000 */
[----:B-1----:R-:W-:-:S04]  /*268d0*/  FFMA R0, R43, R40, -1 ;  /* 0xbf8000002b007423 */ /* 0x002fc80000000028 */
[----:B------:R-:W-:-:S04]  /*268e0*/  FADD.FTZ R3, -R0, -RZ ;  /* 0x800000ff00037221 */ /* 0x000fc80000010100 */
[----:B------:R-:W-:-:S07]  /*268f0*/  FFMA R40, R40, R3, R40 ;  /* 0x0000000328287223 */ /* 0x000fce0000000028 */
.L_x_888:
[----:B------:R-:W-:Y:S05]  /*26900*/  BSYNC B1 ;  /* 0x0000000000017941 */ /* 0x000fea0003800000 */
.L_x_886:
        /* <DEDUP_REMOVED lines=10> */
.L_x_890:
[----:B------:R-:W1:Y:S02]  /*269b0*/  MUFU.RCP R43, R42 ;  /* 0x0000002a002b7308 */ /* 0x000e640000001000 */
[----:B-1----:R-:W-:-:S04]  /*269c0*/  FFMA R0, R42, R43, -1 ;  /* 0xbf8000002a007423 */ /* 0x002fc8000000002b */
[----:B------:R-:W-:-:S04]  /*269d0*/  FADD.FTZ R0, -R0, -RZ ;  /* 0x800000ff00007221 */ /* 0x000fc80000010100 */
[----:B------:R-:W-:-:S07]  /*269e0*/  FFMA R43, R43, R0, R43 ;  /* 0x000000002b2b7223 */ /* 0x000fce000000002b */
.L_x_891:
[----:B------:R-:W-:Y:S05]  /*269f0*/  BSYNC B1 ;  /* 0x0000000000017941 */ /* 0x000fea0003800000 */
.L_x_889:
        /* <DEDUP_REMOVED lines=10> */
.L_x_893:
[----:B------:R-:W1:Y:S02]  /*26aa0*/  MUFU.RCP R42, R47 ;  /* 0x0000002f002a7308 */ /* 0x000e640000001000 */
[----:B-1----:R-:W-:-:S04]  /*26ab0*/  FFMA R0, R47, R42, -1 ;  /* 0xbf8000002f007423 */ /* 0x002fc8000000002a */
[----:B------:R-:W-:-:S04]  /*26ac0*/  FADD.FTZ R3, -R0, -RZ ;  /* 0x800000ff00037221 */ /* 0x000fc80000010100 */
[----:B------:R-:W-:-:S07]  /*26ad0*/  FFMA R42, R42, R3, R42 ;  /* 0x000000032a2a7223 */ /* 0x000fce000000002a */
.L_x_894:
[----:B------:R-:W-:Y:S05]  /*26ae0*/  BSYNC B1 ;  /* 0x0000000000017941 */ /* 0x000fea0003800000 */
.L_x_892:
        /* <DEDUP_REMOVED lines=10> */
.L_x_896:
[----:B------:R-:W1:Y:S02]  /*26b90*/  MUFU.RCP R45, R46 ;  /* 0x0000002e002d7308 */ /* 0x000e640000001000 */
[----:B-1----:R-:W-:-:S04]  /*26ba0*/  FFMA R0, R46, R45, -1 ;  /* 0xbf8000002e007423 */ /* 0x002fc8000000002d */
[----:B------:R-:W-:-:S04]  /*26bb0*/  FADD.FTZ R0, -R0, -RZ ;  /* 0x800000ff00007221 */ /* 0x000fc80000010100 */
[----:B------:R-:W-:-:S07]  /*26bc0*/  FFMA R45, R45, R0, R45 ;  /* 0x000000002d2d7223 */ /* 0x000fce000000002d */
.L_x_897:
[----:B------:R-:W-:Y:S05]  /*26bd0*/  BSYNC B1 ;  /* 0x0000000000017941 */ /* 0x000fea0003800000 */
.L_x_895:
        /* <DEDUP_REMOVED lines=10> */
.L_x_899:
[----:B------:R-:W1:Y:S02]  /*26c80*/  MUFU.RCP R44, R51 ;  /* 0x00000033002c7308 */ /* 0x000e640000001000 */
[----:B-1----:R-:W-:-:S04]  /*26c90*/  FFMA R0, R51, R44, -1 ;  /* 0xbf80000033007423 */ /* 0x002fc8000000002c */
[----:B------:R-:W-:-:S04]  /*26ca0*/  FADD.FTZ R3, -R0, -RZ ;  /* 0x800000ff00037221 */ /* 0x000fc80000010100 */
[----:B------:R-:W-:-:S07]  /*26cb0*/  FFMA R44, R44, R3, R44 ;  /* 0x000000032c2c7223 */ /* 0x000fce000000002c */
.L_x_900:
[----:B------:R-:W-:Y:S05]  /*26cc0*/  BSYNC B1 ;  /* 0x0000000000017941 */ /* 0x000fea0003800000 */
.L_x_898:
        /* <DEDUP_REMOVED lines=10> */
.L_x_902:
[----:B------:R-:W1:Y:S02]  /*26d70*/  MUFU.RCP R47, R50 ;  /* 0x00000032002f7308 */ /* 0x000e640000001000 */
[----:B-1----:R-:W-:-:S04]  /*26d80*/  FFMA R0, R50, R47, -1 ;  /* 0xbf80000032007423 */ /* 0x002fc8000000002f */
[----:B------:R-:W-:-:S04]  /*26d90*/  FADD.FTZ R0, -R0, -RZ ;  /* 0x800000ff00007221 */ /* 0x000fc80000010100 */
[----:B------:R-:W-:-:S07]  /*26da0*/  FFMA R47, R47, R0, R47 ;  /* 0x000000002f2f7223 */ /* 0x000fce000000002f */
.L_x_903:
[----:B------:R-:W-:Y:S05]  /*26db0*/  BSYNC B1 ;  /* 0x0000000000017941 */ /* 0x000fea0003800000 */
.L_x_901:
        /* <DEDUP_REMOVED lines=10> */
.L_x_905:
[----:B------:R-:W1:Y:S02]  /*26e60*/  MUFU.RCP R46, R57 ;  /* 0x00000039002e7308 */ /* 0x000e640000001000 */
[----:B-1----:R-:W-:-:S04]  /*26e70*/  FFMA R0, R57, R46, -1 ;  /* 0xbf80000039007423 */ /* 0x002fc8000000002e */
[----:B------:R-:W-:-:S04]  /*26e80*/  FADD.FTZ R3, -R0, -RZ ;  /* 0x800000ff00037221 */ /* 0x000fc80000010100 */
[----:B------:R-:W-:-:S07]  /*26e90*/  FFMA R46, R46, R3, R46 ;  /* 0x000000032e2e7223 */ /* 0x000fce000000002e */
.L_x_906:
[----:B------:R-:W-:Y:S05]  /*26ea0*/  BSYNC B1 ;  /* 0x0000000000017941 */ /* 0x000fea0003800000 */
.L_x_904:
        /* <DEDUP_REMOVED lines=10> */
.L_x_908:
[----:B------:R-:W1:Y:S02]  /*26f50*/  MUFU.RCP R49, R56 ;  /* 0x0000003800317308 */ /* 0x000e640000001000 */
[----:B-1----:R-:W-:-:S04]  /*26f60*/  FFMA R0, R56, R49, -1 ;  /* 0xbf80000038007423 */ /* 0x002fc80000000031 */
[----:B------:R-:W-:-:S04]  /*26f70*/  FADD.FTZ R0, -R0, -RZ ;  /* 0x800000ff00007221 */ /* 0x000fc80000010100 */
[----:B------:R-:W-:-:S07]  /*26f80*/  FFMA R49, R49, R0, R49 ;  /* 0x0000000031317223 */ /* 0x000fce0000000031 */
.L_x_909:
[----:B------:R-:W-:Y:S05]  /*26f90*/  BSYNC B1 ;  /* 0x0000000000017941 */ /* 0x000fea0003800000 */
.L_x_907:
        /* <DEDUP_REMOVED lines=10> */
.L_x_911:
[----:B------:R-:W1:Y:S02]  /*27040*/  MUFU.RCP R48, R61 ;  /* 0x0000003d00307308 */ /* 0x000e640000001000 */
[----:B-1----:R-:W-:-:S04]  /*27050*/  FFMA R0, R61, R48, -1 ;  /* 0xbf8000003d007423 */ /* 0x002fc80000000030 */
[----:B------:R-:W-:-:S04]  /*27060*/  FADD.FTZ R3, -R0, -RZ ;  /* 0x800000ff00037221 */ /* 0x000fc80000010100 */
[----:B------:R-:W-:-:S07]  /*27070*/  FFMA R48, R48, R3, R48 ;  /* 0x0000000330307223 */ /* 0x000fce0000000030 */
.L_x_912:
[----:B------:R-:W-:Y:S05]  /*27080*/  BSYNC B1 ;  /* 0x0000000000017941 */ /* 0x000fea0003800000 */
.L_x_910:
        /* <DEDUP_REMOVED lines=10> */
.L_x_914:
[----:B------:R-:W1:Y:S02]  /*27130*/  MUFU.RCP R51, R62 ;  /* 0x0000003e00337308 */ /* 0x000e640000001000 */
[----:B-1----:R-:W-:-:S04]  /*27140*/  FFMA R0, R62, R51, -1 ;  /* 0xbf8000003e007423 */ /* 0x002fc80000000033 */
[----:B------:R-:W-:-:S04]  /*27150*/  FADD.FTZ R0, -R0, -RZ ;  /* 0x800000ff00007221 */ /* 0x000fc80000010100 */
[----:B------:R-:W-:-:S07]  /*27160*/  FFMA R51, R51, R0, R51 ;  /* 0x0000000033337223 */ /* 0x000fce0000000033 */
.L_x_915:
[----:B------:R-:W-:Y:S05]  /*27170*/  BSYNC B1 ;  /* 0x0000000000017941 */ /* 0x000fea0003800000 */
.L_x_913:
        /* <DEDUP_REMOVED lines=10> */
.L_x_917:
[----:B------:R-:W1:Y:S02]  /*27220*/  MUFU.RCP R50, R55 ;  /* 0x0000003700327308 */ /* 0x000e640000001000 */
[----:B-1----:R-:W-:-:S04]  /*27230*/  FFMA R0, R55, R50, -1 ;  /* 0xbf80000037007423 */ /* 0x002fc80000000032 */
[----:B------:R-:W-:-:S04]  /*27240*/  FADD.FTZ R3, -R0, -RZ ;  /* 0x800000ff00037221 */ /* 0x000fc80000010100 */
[----:B------:R-:W-:-:S07]  /*27250*/  FFMA R50, R50, R3, R50 ;  /* 0x0000000332327223 */ /* 0x000fce0000000032 */
.L_x_918:
[----:B------:R-:W-:Y:S05]  /*27260*/  BSYNC B1 ;  /* 0x0000000000017941 */ /* 0x000fea0003800000 */
.L_x_916:
        /* <DEDUP_REMOVED lines=10> */
.L_x_920:
[----:B------:R-:W1:Y:S02]  /*27310*/  MUFU.RCP R55, R52 ;  /* 0x0000003400377308 */ /* 0x000e640000001000 */
[----:B-1----:R-:W-:-:S04]  /*27320*/  FFMA R0, R52, R55, -1 ;  /* 0xbf80000034007423 */ /* 0x002fc80000000037 */
[----:B------:R-:W-:-:S04]  /*27330*/  FADD.FTZ R0, -R0, -RZ ;  /* 0x800000ff00007221 */ /* 0x000fc80000010100 */
[----:B------:R-:W-:-:S07]  /*27340*/  FFMA R55, R55, R0, R55 ;  /* 0x0000000037377223 */ /* 0x000fce0000000037 */
.L_x_921:
[----:B------:R-:W-:Y:S05]  /*27350*/  BSYNC B1 ;  /* 0x0000000000017941 */ /* 0x000fea0003800000 */
.L_x_919:
        /* <DEDUP_REMOVED lines=9> */
.L_x_923:
[----:B------:R-:W1:Y:S02]  /*273f0*/  MUFU.RCP R0, R59 ;  /* 0x0000003b00007308 */ /* 0x000e640000001000 */
[----:B-1----:R-:W-:-:S04]  /*27400*/  FFMA R2, R59, R0, -1 ;  /* 0xbf8000003b027423 */ /* 0x002fc80000000000 */
[----:B------:R-:W-:-:S04]  /*27410*/  FADD.FTZ R3, -R2, -RZ ;  /* 0x800000ff02037221 */ /* 0x000fc80000010100 */
[----:B------:R-:W-:-:S07]  /*27420*/  FFMA R0, R0, R3, R0 ;  /* 0x0000000300007223 */ /* 0x000fce0000000000 */
.L_x_924:
[----:B------:R-:W-:Y:S05]  /*27430*/  BSYNC B1 ;  /* 0x0000000000017941 */ /* 0x000fea0003800000 */
.L_x_922:
        /* <DEDUP_REMOVED lines=45> */
.L_x_926:
[----:B------:R-:W-:Y:S05]  /*27710*/  BSYNC B0 ;  /* 0x0000000000007941 */ /* 0x000fea0003800000 */
.L_x_925:
[----:B------:R-:W-:Y:S06]  /*27720*/  BAR.SYNC.DEFER_BLOCKING 0x1, 0x100 ;  /* 0x0044000000007b1d */ /* 0x000fec0000010000 */
[----:B------:R-:W-:Y:S04]  /*27730*/  BSSY B0, `(.L_x_927) ;  /* 0x0000009000007945 */ /* 0x000fe80003800000 */
[----:B------:R-:W-:Y:S05]  /*27740*/  @P0 BRA `(.L_x_928) ;  /* 0x00000000001c0947 */ /* 0x000fea0003800000 */
[----:B------:R-:W-:-:S13]  /*27750*/  ISETP.NE.AND P2, PT, R154, 0x3, PT ;  /* 0x000000039a00780c */ /* 0x000fda0003f45270 */
[----:B------:R-:W-:Y:S05]  /*27760*/  @!P2 BRA `(.L_x_929) ;  /* 0x000000000004a947 */ /* 0x000fea0003800000 */
[----:B------:R-:W-:Y:S01]  /*27770*/  BPT.TRAP 0x1 ;  /* 0x000000040000795c */ /* 0x000fe20000300000 */
.L_x_929:
[----:B------:R-:W-:-:S04]  /*27780*/  ULEA UR4, UR5, UR49, 0x3 ;  /* 0x0000003105047291 */ /* 0x000fc8000f8e183f */
[----:B------:R-:W-:-:S04]  /*27790*/  UIADD3 UR4, UR4, 0x50, URZ ;  /* 0x0000005004047890 */ /* 0x000fc8000fffe03f */
[----:B------:R-:W-:-:S09]  /*277a0*/  UPRMT UR4, UR48, 0x654, UR4 ;  /* 0x0000065430047896 */ /* 0x000fd20008000004 */
[----:B------:R-:W-:Y:S03]  /*277b0*/  SYNCS.ARRIVE.TRANS64.RED.A1T0 RZ, [UR4], RZ ;  /* 0x000000ffffff79a7 */ /* 0x000fe60008100404 */
.L_x_928:
[----:B------:R-:W-:Y:S05]  /*277c0*/  BSYNC B0 ;  /* 0x0000000000007941 */ /* 0x000fea0003800000 */
.L_x_927:
        /* <DEDUP_REMOVED lines=8> */
.L_x_932:
[----:B------:R-:W-:Y:S01]  /*27850*/  SHF.L.U32 R9, R9, 0x1f, RZ ;  /* 0x0000001f09097819 */ /* 0x000fe200000006ff */
[----:B------:R-:W-:Y:S01]  /*27860*/  BSSY B1, `(.L_x_933) ;  /* 0x0000004000017945 */ /* 0x000fe20003800000 */
[----:B------:R-:W-:-:S04]  /*27870*/  LEA R0, R4, UR49, 0x3 ;  /* 0x0000003104007c11 */ /* 0x000fc8000f8e18ff */
[----:B------:R-:W2:Y:S02]  /*27880*/  SYNCS.PHASECHK.TRANS64.TRYWAIT P2, [R0+URZ+0x30], R9 ;  /* 0x00003009000075a7 */ /* 0x000ea4000804017f */
[----:B--2---:R-:W-:Y:S05]  /*27890*/  @!P2 BRA `(.L_x_934) ;  /* 0x000000680000a947 */ /* 0x004fea0003800000 */
.L_x_1151:
[----:B------:R-:W-:Y:S05]  /*278a0*/  BSYNC B1 ;  /* 0x0000000000017941 */ /* 0x000fea0003800000 */
.L_x_933:
[----:B------:R-:W-:Y:S05]  /*278b0*/  @P1 BRA `(.L_x_931) ;  /* 0x0000000000941947 */ /* 0x000fea0003800000 */
[----:B------:R-:W-:Y:S01]  /*278c0*/  IMAD R3, R4, 0x2000, R156 ;  /* 0x0000200004037824 */ /* 0x000fe200078e029c */
[----:B------:R-:W-:Y:S05]  /*278d0*/  WARPSYNC.ALL ;  /* 0x0000000000007948 */ /* 0x000fea0003800000 */
[----:B--2---:R-:W-:Y:S01]  /*278e0*/  LEA R0, R164, R3, 0x1 ;  /* 0x00000003a4007211 */ /* 0x004fe200078e08ff */
[----:B------:R-:W2:Y:S04]  /*278f0*/  LDSM.16.M88.4 R4, [R3] ;  /* 0x000000000304783b */ /* 0x000ea80000000200 */
[----:B------:R-:W3:Y:S01]  /*27900*/  LDSM.16.M88.4 R12, [R0] ;  /* 0x00000000000c783b */ /* 0x000ee20000000200 */
[----:B--2---:R-:W-:-:S02]  /*27910*/  SHF.L.U32 R23, R5, 0x10, RZ ;  /* 0x0000001005177819 */ /* 0x004fc400000006ff */
[----:B------:R-:W-:Y:S02]  /*27920*/  SHF.L.U32 R19, R7, 0x10, RZ ;  /* 0x0000001007137819 */ /* 0x000fe400000006ff */
[----:B------:R-:W-:Y:S01]  /*27930*/  LOP3.LUT R5, R5, 0xffff0000, RZ, 0xc0, !PT ;  /* 0xffff000005057812 */ /* 0x000fe200078ec0ff */
        /* <DEDUP_REMOVED lines=11> */
[----:B---3--:R-:W-:Y:S01]  /*279f0*/  SHF.L.U32 R3, R12, 0x10, RZ ;  /* 0x000000100c037819 */ /* 0x008fe200000006ff */
[----:B------:R-:W-:Y:S01]  /*27a00*/  FMUL R21, R16, R21 ;  /* 0x0000001510157220 */ /* 0x000fe20000400000 */
[----:B-1----:R-:W-:Y:S01]  /*27a10*/  LOP3.LUT R25, R12, 0xffff0000, RZ, 0xc0, !PT ;  /* 0xffff00000c197812 */ /* 0x002fe200078ec0ff */
        /* <DEDUP_REMOVED lines=15> */
.L_x_931:
[----:B------:R-:W-:Y:S05]  /*27b10*/  BSYNC B0 ;  /* 0x0000000000007941 */ /* 0x000fea0003800000 */
.L_x_930:
[----:B------:R-:W-:Y:S02]  /*27b20*/  IMAD.MOV.U32 R47, RZ, RZ, 0x3bbb989d ;  /* 0x3bbb989dff2f7424 */ /* 0x000fe400078e00ff */
[C---:B------:R-:W-:Y:S01]  /*27b30*/  FFMA R23, R17.reuse, R138, R23 ;  /* 0x0000008a11177223 */ /* 0x040fe20000000017 */
[----:B------:R-:W-:Y:S01]  /*27b40*/  MOV R48, 0x437c0000 ;  /* 0x437c000000307802 */ /* 0x000fe20000000f00 */
[C---:B------:R-:W-:Y:S01]  /*27b50*/  FFMA R22, R17.reuse, R139, R22 ;  /* 0x0000008b11167223 */ /* 0x040fe20000000016 */
[----:B------:R-:W-:Y:S01]  /*27b60*/  FFMA R137, R17, R137, R152 ;  /* 0x0000008911897223 */ /* 0x000fe20000000098 */
[-C--:B--2---:R-:W-:Y:S01]  /*27b70*/  FFMA.SAT R9, -R23, R47.reuse, 0.5 ;  /* 0x3f00000017097423 */ /* 0x084fe2000000212f */
[C---:B------:R-:W-:Y:S01]  /*27b80*/  FFMA R136, R17.reuse, R136, R153 ;  /* 0x0000008811887223 */ /* 0x040fe20000000099 */
[----:B------:R-:W-:Y:S01]  /*27b90*/  FFMA R21, R17, R140, R21 ;  /* 0x0000008c11157223 */ /* 0x000fe20000000015 */
[-C--:B------:R-:W-:Y:S01]  /*27ba0*/  FFMA.SAT R2, -R137, R47.reuse, 0.5 ;  /* 0x3f00000089027423 */ /* 0x080fe2000000212f */
[-C--:B------:R-:W-:Y:S01]  /*27bb0*/  FFMA.RM R10, R9, R48.reuse, 12582913 ;  /* 0x4b400001090a7423 */ /* 0x080fe20000004030 */
[-C--:B------:R-:W-:Y:S01]  /*27bc0*/  FFMA.SAT R9, -R22, R47.reuse, 0.5 ;  /* 0x3f00000016097423 */ /* 0x080fe2000000212f */
[-C--:B------:R-:W-:Y:S01]  /*27bd0*/  FFMA.SAT R0, -R136, R47.reuse, 0.5 ;  /* 0x3f00000088007423 */ /* 0x080fe2000000212f */
[-C--:B------:R-:W-:Y:S01]  /*27be0*/  FFMA.RM R2, R2, R48.reuse, 12582913 ;  /* 0x4b40000102027423 */ /* 0x080fe20000004030 */
[----:B-1----:R-:W-:Y:S01]  /*27bf0*/  FADD R24, R10, -12583039 ;  /* 0xcb40007f0a187421 */ /* 0x002fe20000000000 */
[----:B------:R-:W-:Y:S01]  /*27c00*/  FFMA.RM R25, R9, R48, 12582913 ;  /* 0x4b40000109197423 */ /* 0x000fe20000004030 */
[----:B------:R-:W-:Y:S01]  /*27c10*/  FFMA R19, R17, R142, R19 ;  /* 0x0000008e11137223 */ /* 0x000fe20000000013 */
[-C--:B------:R-:W-:Y:S01]  /*27c20*/  FFMA.RM R0, R0, R48.reuse, 12582913 ;  /* 0x4b40000100007423 */ /* 0x080fe20000004030 */
[----:B------:R-:W-:Y:S01]  /*27c30*/  FFMA R24, -R23, 1.4426950216293334961, -R24 ;  /* 0x3fb8aa3b17187823 */ /* 0x000fe20000000918 */
[----:B------:R-:W-:Y:S01]  /*27c40*/  FADD R11, R25, -12583039 ;  /* 0xcb40007f190b7421 */ /* 0x000fe20000000000 */
[----:B------:R-:W-:Y:S01]  /*27c50*/  FADD R4, R2, -12583039 ;  /* 0xcb40007f02047421 */ /* 0x000fe20000000000 */
[-C--:B------:R-:W-:Y:S01]  /*27c60*/  FFMA.SAT R26, -R21, R47.reuse, 0.5 ;  /* 0x3f000000151a7423 */ /* 0x080fe2000000212f */
[----:B------:R-:W-:Y:S01]  /*27c70*/  FFMA R24, -R23, 1.925963033500011079e-08, R24 ;  /* 0x32a5706017187823 */ /* 0x000fe20000000118 */
[----:B------:R-:W-:Y:S01]  /*27c80*/  FFMA.SAT R31, -R19, R47, 0.5 ;  /* 0x3f000000131f7423 */ /* 0x000fe2000000212f */
[----:B------:R-:W-:Y:S01]  /*27c90*/  FADD R3, R0, -12583039 ;  /* 0xcb40007f00037421 */ /* 0x000fe20000000000 */
[C---:B------:R-:W-:Y:S01]  /*27ca0*/  FFMA R20, R17.reuse, R141, R20 ;  /* 0x0000008d11147223 */ /* 0x040fe20000000014 */
[----:B------:R-:W-:Y:S01]  /*27cb0*/  FFMA R27, -R22, 1.4426950216293334961, -R11 ;  /* 0x3fb8aa3b161b7823 */ /* 0x000fe2000000090b */
[----:B------:R-:W-:Y:S01]  /*27cc0*/  FFMA R18, R17, R143, R18 ;  /* 0x0000008f11127223 */ /* 0x000fe20000000012 */
[C---:B------:R-:W-:Y:S01]  /*27cd0*/  FFMA R4, -R137.reuse, 1.4426950216293334961, -R4 ;  /* 0x3fb8aa3b89047823 */ /* 0x040fe20000000904 */
[----:B------:R-:W-:Y:S01]  /*27ce0*/  FFMA.RM R26, R26, R48, 12582913 ;  /* 0x4b4000011a1a7423 */ /* 0x000fe20000004030 */
[----:B------:R1:W-:Y:S01]  /*27cf0*/  MUFU.EX2 R11, R24 ;  /* 0x00000018000b7308 */ /* 0x0003e20000000800 */
[----:B------:R-:W-:Y:S01]  /*27d00*/  FFMA R3, -R136, 1.4426950216293334961, -R3 ;  /* 0x3fb8aa3b88037823 */ /* 0x000fe20000000903 */
[-C--:B------:R-:W-:Y:S01]  /*27d10*/  FFMA.SAT R29, -R20, R47.reuse, 0.5 ;  /* 0x3f000000141d7423 */ /* 0x080fe2000000212f */
[-C--:B------:R-:W-:Y:S01]  /*27d20*/  FFMA.SAT R33, -R18, R47.reuse, 0.5 ;  /* 0x3f00000012217423 */ /* 0x080fe2000000212f */
[----:B------:R-:W-:Y:S01]  /*27d30*/  FFMA R4, -R137, 1.925963033500011079e-08, R4 ;  /* 0x32a5706089047823 */ /* 0x000fe20000000104 */
[----:B------:R-:W-:Y:S01]  /*27d40*/  FADD R28, R26, -12583039 ;  /* 0xcb40007f1a1c7421 */ /* 0x000fe20000000000 */
[----:B------:R-:W-:Y:S01]  /*27d50*/  FFMA R15, R17, R144, R15 ;  /* 0x00000090110f7223 */ /* 0x000fe2000000000f */
[----:B------:R-:W-:Y:S01]  /*27d60*/  FFMA R3, -R136, 1.925963033500011079e-08, R3 ;  /* 0x32a5706088037823 */ /* 0x000fe20000000103 */
[----:B------:R-:W-:Y:S01]  /*27d70*/  FFMA R27, -R22, 1.925963033500011079e-08, R27 ;  /* 0x32a57060161b7823 */ /* 0x000fe2000000011b */
[-C--:B-1----:R-:W-:Y:S01]  /*27d80*/  FFMA.RM R24, R31, R48.reuse, 12582913 ;  /* 0x4b4000011f187423 */ /* 0x082fe20000004030 */
[-C--:B------:R-:W-:Y:S01]  /*27d90*/  FFMA.RM R30, R29, R48.reuse, 12582913 ;  /* 0x4b4000011d1e7423 */ /* 0x080fe20000004030 */
[----:B------:R-:W-:Y:S01]  /*27da0*/  FFMA.RM R33, R33, R48, 12582913 ;  /* 0x4b40000121217423 */ /* 0x000fe20000004030 */
[----:B------:R-:W-:Y:S01]  /*27db0*/  FFMA R28, -R21, 1.4426950216293334961, -R28 ;  /* 0x3fb8aa3b151c7823 */ /* 0x000fe2000000091c */
[----:B------:R-:W-:Y:S01]  /*27dc0*/  FADD R32, R24, -12583039 ;  /* 0xcb40007f18207421 */ /* 0x000fe20000000000 */
[----:B------:R-:W1:Y:S01]  /*27dd0*/  MUFU.EX2 R9, R4 ;  /* 0x0000000400097308 */ /* 0x000e620000000800 */
[----:B------:R-:W-:Y:S01]  /*27de0*/  FFMA.SAT R34, -R15, R47, 0.5 ;  /* 0x3f0000000f227423 */ /* 0x000fe2000000212f */
[----:B------:R-:W-:Y:S01]  /*27df0*/  FADD R29, R30, -12583039 ;  /* 0xcb40007f1e1d7421 */ /* 0x000fe20000000000 */
[----:B------:R-:W-:Y:S01]  /*27e00*/  FFMA R32, -R19, 1.4426950216293334961, -R32 ;  /* 0x3fb8aa3b13207823 */ /* 0x000fe20000000920 */
[C---:B------:R-:W-:Y:S01]  /*27e10*/  FFMA R13, R17.reuse, R146, R13 ;  /* 0x00000092110d7223 */ /* 0x040fe2000000000d */
[----:B------:R-:W-:Y:S01]  /*27e20*/  FFMA R14, R17, R145, R14 ;  /* 0x00000091110e7223 */ /* 0x000fe2000000000e */
[----:B------:R-:W-:Y:S01]  /*27e30*/  FFMA R28, -R21, 1.925963033500011079e-08, R28 ;  /* 0x32a57060151c7823 */ /* 0x000fe2000000011c */
[----:B------:R-:W-:Y:S01]  /*27e40*/  FFMA R32, -R19, 1.925963033500011079e-08, R32 ;  /* 0x32a5706013207823 */ /* 0x000fe20000000120 */
[----:B------:R2:W-:Y:S01]  /*27e50*/  MUFU.EX2 R4, R27 ;  /* 0x0000001b00047308 */ /* 0x0005e20000000800 */
[----:B------:R-:W-:Y:S01]  /*27e60*/  FFMA.RM R34, R34, R48, 12582913 ;  /* 0x4b40000122227423 */ /* 0x000fe20000004030 */
[-C--:B------:R-:W-:Y:S01]  /*27e70*/  FFMA.SAT R39, -R13, R47.reuse, 0.5 ;  /* 0x3f0000000d277423 */ /* 0x080fe2000000212f */
[----:B------:R-:W-:Y:S01]  /*27e80*/  FFMA R31, -R20, 1.4426950216293334961, -R29 ;  /* 0x3fb8aa3b141f7823 */ /* 0x000fe2000000091d */
[----:B------:R-:W-:Y:S01]  /*27e90*/  FFMA.SAT R36, -R14, R47, 0.5 ;  /* 0x3f0000000e247423 */ /* 0x000fe2000000212f */
[C---:B------:R-:W-:Y:S01]  /*27ea0*/  FFMA R12, R17.reuse, R147, R12 ;  /* 0x00000093110c7223 */ /* 0x040fe2000000000c */
[C---:B------:R-:W-:Y:S01]  /*27eb0*/  FFMA R6, R17.reuse, R150, R6 ;  /* 0x0000009611067223 */ /* 0x040fe20000000006 */
[----:B------:R-:W-:Y:S01]  /*27ec0*/  FFMA R7, R17, R148, R7 ;  /* 0x0000009411077223 */ /* 0x000fe20000000007 */
[----:B------:R-:W3:Y:S01]  /*27ed0*/  MUFU.EX2 R3, R3 ;  /* 0x0000000300037308 */ /* 0x000ee20000000800 */
[----:B--2---:R-:W-:Y:S01]  /*27ee0*/  FADD R27, R33, -12583039 ;  /* 0xcb40007f211b7421 */ /* 0x004fe20000000000 */
[C---:B------:R-:W-:Y:S01]  /*27ef0*/  FFMA R8, R17.reuse, R149, R8 ;  /* 0x0000009511087223 */ /* 0x040fe20000000008 */
[----:B------:R-:W-:Y:S01]  /*27f00*/  FFMA R5, R17, R151, R5 ;  /* 0x0000009711057223 */ /* 0x000fe20000000005 */
[-C--:B------:R-:W-:Y:S01]  /*27f10*/  FFMA.RM R38, R36, R48.reuse, 12582913 ;  /* 0x4b40000124267423 */ /* 0x080fe20000004030 */
[----:B------:R-:W-:Y:S01]  /*27f20*/  FFMA R35, -R18, 1.4426950216293334961, -R27 ;  /* 0x3fb8aa3b12237823 */ /* 0x000fe2000000091b */
[-C--:B------:R-:W-:Y:S01]  /*27f30*/  FFMA.SAT R41, -R12, R47.reuse, 0.5 ;  /* 0x3f0000000c297423 */ /* 0x080fe2000000212f */
[-C--:B------:R-:W-:Y:S01]  /*27f40*/  FFMA.SAT R46, -R6, R47.reuse, 0.5 ;  /* 0x3f000000062e7423 */ /* 0x080fe2000000212f */
[----:B------:R2:W-:Y:S01]  /*27f50*/  MUFU.EX2 R29, R28 ;  /* 0x0000001c001d7308 */ /* 0x0005e20000000800 */
[-C--:B------:R-:W-:Y:S01]  /*27f60*/  FFMA.SAT R42, -R7, R47.reuse, 0.5 ;  /* 0x3f000000072a7423 */ /* 0x080fe2000000212f */
[-C--:B------:R-:W-:Y:S01]  /*27f70*/  FFMA.SAT R44, -R8, R47.reuse, 0.5 ;  /* 0x3f000000082c7423 */ /* 0x080fe2000000212f */
[----:B------:R-:W-:Y:S01]  /*27f80*/  FFMA.SAT R47, -R5, R47, 0.5 ;  /* 0x3f000000052f7423 */ /* 0x000fe2000000212f */
[----:B------:R-:W-:Y:S01]  /*27f90*/  SHF.L.U32 R2, R2, 0x17, RZ ;  /* 0x0000001702027819 */ /* 0x000fe200000006ff */
[----:B------:R-:W-:Y:S01]  /*27fa0*/  FFMA R35, -R18, 1.925963033500011079e-08, R35 ;  /* 0x32a5706012237823 */ /* 0x000fe20000000123 */
[----:B------:R-:W-:Y:S01]  /*27fb0*/  FADD R37, R38, -12583039 ;  /* 0xcb40007f26257421 */ /* 0x000fe20000000000 */
[-C--:B------:R-:W-:Y:S01]  /*27fc0*/  FFMA.RM R41, R41, R48.reuse, 12582913 ;  /* 0x4b40000129297423 */ /* 0x080fe20000004030 */
[----:B------:R4:W-:Y:S01]  /*27fd0*/  MUFU.EX2 R27, R32 ;  /* 0x00000020001b7308 */ /* 0x0009e20000000800 */
[----:B--2---:R-:W-:Y:S01]  /*27fe0*/  FADD R28, R34, -12583039 ;  /* 0xcb40007f221c7421 */ /* 0x004fe20000000000 */
[----:B------:R-:W-:Y:S01]  /*27ff0*/  SHF.L.U32 R0, R0, 0x17, RZ ;  /* 0x0000001700007819 */ /* 0x000fe200000006ff */
[-C--:B------:R-:W-:Y:S01]  /*28000*/  FFMA.RM R46, R46, R48.reuse, 12582913 ;  /* 0x4b4000012e2e7423 */ /* 0x080fe20000004030 */
[-C--:B------:R-:W-:Y:S01]  /*28010*/  FFMA.RM R42, R42, R48.reuse, 12582913 ;  /* 0x4b4000012a2a7423 */ /* 0x080fe20000004030 */
[----:B------:R-:W-:Y:S01]  /*28020*/  FFMA R36, -R15, 1.4426950216293334961, -R28 ;  /* 0x3fb8aa3b0f247823 */ /* 0x000fe2000000091c */
[-C--:B------:R-:W-:Y:S01]  /*28030*/  FFMA.RM R45, R44, R48.reuse, 12582913 ;  /* 0x4b4000012c2d7423 */ /* 0x080fe20000004030 */
[----:B-1----:R-:W-:Y:S01]  /*28040*/  FFMA R49, R2, R9, 1 ;  /* 0x3f80000002317423 */ /* 0x002fe20000000009 */
[----:B------:R1:W-:Y:S01]  /*28050*/  MUFU.EX2 R28, R35 ;  /* 0x00000023001c7308 */ /* 0x0003e20000000800 */
[-C--:B----4-:R-:W-:Y:S01]  /*28060*/  FFMA.RM R32, R39, R48.reuse, 12582913 ;  /* 0x4b40000127207423 */ /* 0x090fe20000004030 */
[----:B------:R-:W-:Y:S01]  /*28070*/  FFMA R36, -R15, 1.925963033500011079e-08, R36 ;  /* 0x32a570600f247823 */ /* 0x000fe20000000124 */
[----:B------:R-:W-:Y:S01]  /*28080*/  FFMA.RM R48, R47, R48, 12582913 ;  /* 0x4b4000012f307423 */ /* 0x000fe20000004030 */
[----:B------:R-:W-:Y:S01]  /*28090*/  FFMA R39, -R14, 1.4426950216293334961, -R37 ;  /* 0x3fb8aa3b0e277823 */ /* 0x000fe20000000925 */
[----:B------:R-:W-:Y:S01]  /*280a0*/  FADD R40, R32, -12583039 ;  /* 0xcb40007f20287421 */ /* 0x000fe20000000000 */
[----:B------:R-:W-:Y:S01]  /*280b0*/  FADD R9, R46, -12583039 ;  /* 0xcb40007f2e097421 */ /* 0x000fe20000000000 */
[----:B---3--:R-:W-:Y:S01]  /*280c0*/  FFMA R50, R0, R3, 1 ;  /* 0x3f80000000327423 */ /* 0x008fe20000000003 */
[----:B------:R2:W3:Y:S01]  /*280d0*/  MUFU.EX2 R37, R36 ;  /* 0x0000002400257308 */ /* 0x0004e20000000800 */
[----:B------:R-:W-:Y:S01]  /*280e0*/  FFMA R40, -R13, 1.4426950216293334961, -R40 ;  /* 0x3fb8aa3b0d287823 */ /* 0x000fe20000000928 */
[----:B-1----:R-:W-:Y:S01]  /*280f0*/  FADD R35, R41, -12583039 ;  /* 0xcb40007f29237421 */ /* 0x002fe20000000000 */
[----:B------:R-:W-:Y:S01]  /*28100*/  FADD R3, R45, -12583039 ;  /* 0xcb40007f2d037421 */ /* 0x000fe20000000000 */
[----:B------:R-:W-:Y:S01]  /*28110*/  SHF.L.U32 R25, R25, 0x17, RZ ;  /* 0x0000001719197819 */ /* 0x000fe200000006ff */
[----:B------:R-:W-:Y:S01]  /*28120*/  FFMA R40, -R13, 1.925963033500011079e-08, R40 ;  /* 0x32a570600d287823 */ /* 0x000fe20000000128 */
[----:B------:R-:W-:Y:S01]  /*28130*/  FADD R2, R48, -12583039 ;  /* 0xcb40007f30027421 */ /* 0x000fe20000000000 */
[----:B------:R-:W-:Y:S01]  /*28140*/  FFMA R43, -R12, 1.4426950216293334961, -R35 ;  /* 0x3fb8aa3b0c2b7823 */ /* 0x000fe20000000923 */
[----:B------:R-:W-:Y:S01]  /*28150*/  FFMA R9, -R6, 1.4426950216293334961, -R9 ;  /* 0x3fb8aa3b06097823 */ /* 0x000fe20000000909 */
[----:B--2---:R-:W-:Y:S01]  /*28160*/  FADD R36, R42, -12583039 ;  /* 0xcb40007f2a247421 */ /* 0x004fe20000000000 */
[----:B------:R1:W2:Y:S01]  /*28170*/  MUFU.EX2 R35, R40 ;  /* 0x0000002800237308 */ /* 0x0002a20000000800 */
[----:B------:R-:W-:Y:S01]  /*28180*/  FFMA R47, -R8, 1.4426950216293334961, -R3 ;  /* 0x3fb8aa3b082f7823 */ /* 0x000fe20000000903 */
[----:B------:R-:W-:Y:S01]  /*28190*/  FFMA R2, -R5, 1.4426950216293334961, -R2 ;  /* 0x3fb8aa3b05027823 */ /* 0x000fe20000000902 */
[----:B------:R-:W-:Y:S01]  /*281a0*/  FFMA R44, -R7, 1.4426950216293334961, -R36 ;  /* 0x3fb8aa3b072c7823 */ /* 0x000fe20000000924 */
[----:B------:R-:W-:Y:S01]  /*281b0*/  FFMA R39, -R14, 1.925963033500011079e-08, R39 ;  /* 0x32a570600e277823 */ /* 0x000fe20000000127 */
[----:B------:R-:W-:Y:S01]  /*281c0*/  FFMA R31, -R20, 1.925963033500011079e-08, R31 ;  /* 0x32a57060141f7823 */ /* 0x000fe2000000011f */
[----:B------:R-:W-:Y:S01]  /*281d0*/  FFMA R43, -R12, 1.925963033500011079e-08, R43 ;  /* 0x32a570600c2b7823 */ /* 0x000fe2000000012b */
[----:B------:R-:W-:Y:S01]  /*281e0*/  SHF.L.U32 R10, R10, 0x17, RZ ;  /* 0x000000170a0a7819 */ /* 0x000fe200000006ff */
[----:B------:R-:W-:Y:S01]  /*281f0*/  FFMA R9, -R6, 1.925963033500011079e-08, R9 ;  /* 0x32a5706006097823 */ /* 0x000fe20000000109 */
[----:B-1----:R-:W-:Y:S01]  /*28200*/  FFMA R40, R25, R4, 1 ;  /* 0x3f80000019287423 */ /* 0x002fe20000000004 */
[----:B------:R-:W-:Y:S01]  /*28210*/  IADD3 R4, R50, 0x1800000, RZ ;  /* 0x0180000032047810 */ /* 0x000fe20007ffe0ff */
[----:B------:R-:W-:Y:S01]  /*28220*/  FFMA R44, -R7, 1.925963033500011079e-08, R44 ;  /* 0x32a57060072c7823 */ /* 0x000fe2000000012c */
[----:B------:R-:W-:Y:S01]  /*28230*/  FFMA R47, -R8, 1.925963033500011079e-08, R47 ;  /* 0x32a57060082f7823 */ /* 0x000fe2000000012f */
[----:B------:R-:W-:Y:S01]  /*28240*/  FFMA R2, -R5, 1.925963033500011079e-08, R2 ;  /* 0x32a5706005027823 */ /* 0x000fe20000000102 */
[----:B------:R1:W-:Y:S01]  /*28250*/  MUFU.EX2 R36, R43 ;  /* 0x0000002b00247308 */ /* 0x0003e20000000800 */
[----:B------:R-:W-:Y:S01]  /*28260*/  LOP3.LUT R4, R4, 0x7f800000, RZ, 0xc0, !PT ;  /* 0x7f80000004047812 */ /* 0x000fe200078ec0ff */
[----:B------:R-:W-:Y:S01]  /*28270*/  IMAD.SHL.U32 R34, R34, 0x800000, RZ ;  /* 0x0080000022227824 */ /* 0x000fe200078e00ff */
[----:B------:R-:W-:Y:S01]  /*28280*/  SHF.L.U32 R33, R33, 0x17, RZ ;  /* 0x0000001721217819 */ /* 0x000fe200000006ff */
[----:B------:R-:W-:Y:S01]  /*28290*/  BSSY B1, `(.L_x_935) ;  /* 0x0000029000017945 */ /* 0x000fe20003800000 */
[----:B------:R-:W-:Y:S01]  /*282a0*/  ISETP.GT.U32.AND P1, PT, R4, 0x1ffffff, PT ;  /* 0x01ffffff0400780c */ /* 0x000fe20003f24070 */
[----:B---3--:R-:W-:Y:S01]  /*282b0*/  FFMA R37, R34, R37, 1 ;  /* 0x3f80000022257423 */ /* 0x008fe20000000025 */
[----:B------:R-:W-:Y:S01]  /*282c0*/  SHF.L.U32 R38, R38, 0x17, RZ ;  /* 0x0000001726267819 */ /* 0x000fe200000006ff */
[----:B------:R-:W3:Y:S01]  /*282d0*/  MUFU.EX2 R39, R39 ;  /* 0x0000002700277308 */ /* 0x000ee20000000800 */
[----:B-1----:R-:W-:Y:S01]  /*282e0*/  FFMA R43, R10, R11, 1 ;  /* 0x3f8000000a2b7423 */ /* 0x002fe2000000000b */
[----:B------:R-:W-:Y:S01]  /*282f0*/  SHF.L.U32 R26, R26, 0x17, RZ ;  /* 0x000000171a1a7819 */ /* 0x000fe200000006ff */
[----:B------:R-:W-:Y:S01]  /*28300*/  FFMA R28, R33, R28, 1 ;  /* 0x3f800000211c7423 */ /* 0x000fe2000000001c */
[----:B------:R-:W-:-:S02]  /*28310*/  SHF.L.U32 R30, R30, 0x17, RZ ;  /* 0x000000171e1e7819 */ /* 0x000fc400000006ff */
[----:B------:R-:W-:Y:S01]  /*28320*/  SHF.L.U32 R24, R24, 0x17, RZ ;  /* 0x0000001718187819 */ /* 0x000fe200000006ff */
[----:B------:R-:W-:Y:S01]  /*28330*/  FFMA R29, R26, R29, 1 ;  /* 0x3f8000001a1d7423 */ /* 0x000fe2000000001d */
[----:B------:R-:W1:Y:S01]  /*28340*/  MUFU.EX2 R31, R31 ;  /* 0x0000001f001f7308 */ /* 0x000e620000000800 */
[----:B------:R-:W-:Y:S02]  /*28350*/  SHF.L.U32 R32, R32, 0x17, RZ ;  /* 0x0000001720207819 */ /* 0x000fe400000006ff */
[----:B------:R-:W-:Y:S01]  /*28360*/  SHF.L.U32 R41, R41, 0x17, RZ ;  /* 0x0000001729297819 */ /* 0x000fe200000006ff */
[----:B------:R-:W-:Y:S01]  /*28370*/  FFMA R27, R24, R27, 1 ;  /* 0x3f800000181b7423 */ /* 0x000fe2000000001b */
[----:B------:R-:W-:Y:S01]  /*28380*/  SHF.L.U32 R42, R42, 0x17, RZ ;  /* 0x000000172a2a7819 */ /* 0x000fe200000006ff */
[----:B--2---:R-:W-:Y:S01]  /*28390*/  FFMA R35, R32, R35, 1 ;  /* 0x3f80000020237423 */ /* 0x004fe20000000023 */
[----:B------:R-:W-:Y:S01]  /*283a0*/  SHF.L.U32 R45, R45, 0x17, RZ ;  /* 0x000000172d2d7819 */ /* 0x000fe200000006ff */
[----:B------:R-:W2:Y:S01]  /*283b0*/  MUFU.EX2 R3, R44 ;  /* 0x0000002c00037308 */ /* 0x000ea20000000800 */
[----:B------:R-:W-:Y:S01]  /*283c0*/  SHF.L.U32 R46, R46, 0x17, RZ ;  /* 0x000000172e2e7819 */ /* 0x000fe200000006ff */
[----:B---3--:R-:W-:Y:S01]  /*283d0*/  FFMA R38, R38, R39, 1 ;  /* 0x3f80000026267423 */ /* 0x008fe20000000027 */
[----:B------:R-:W-:Y:S01]  /*283e0*/  SHF.L.U32 R48, R48, 0x17, RZ ;  /* 0x0000001730307819 */ /* 0x000fe200000006ff */
[----:B------:R-:W-:-:S04]  /*283f0*/  FFMA R36, R41, R36, 1 ;  /* 0x3f80000029247423 */ /* 0x000fc80000000024 */
        /* <DEDUP_REMOVED lines=12> */
[----:B------:R-:W-:Y:S01]  /*284c0*/  IMAD.MOV.U32 R9, RZ, RZ, R0 ;  /* 0x000000ffff097224 */ /* 0x000fe200078e0000 */
[----:B------:R-:W-:Y:S06]  /*284d0*/  BRA `(.L_x_937) ;  /* 0x0000000000107947 */ /* 0x000fec0003800000 */
.L_x_936:
[----:B------:R-:W1:Y:S02]  /*284e0*/  MUFU.RCP R9, R50 ;  /* 0x0000003200097308 */ /* 0x000e640000001000 */
[----:B-1----:R-:W-:-:S04]  /*284f0*/  FFMA R0, R50, R9, -1 ;  /* 0xbf80000032007423 */ /* 0x002fc80000000009 */
[----:B------:R-:W-:-:S04]  /*28500*/  FADD.FTZ R0, -R0, -RZ ;  /* 0x800000ff00007221 */ /* 0x000fc80000010100 */
[----:B------:R-:W-:-:S07]  /*28510*/  FFMA R9, R9, R0, R9 ;  /* 0x0000000009097223 */ /* 0x000fce0000000009 */
.L_x_937:
[----:B------:R-:W-:Y:S05]  /*28520*/  BSYNC B1 ;  /* 0x0000000000017941 */ /* 0x000fea0003800000 */
.L_x_935:
        /* <DEDUP_REMOVED lines=10> */
.L_x_939:
[----:B------:R-:W1:Y:S02]  /*285d0*/  MUFU.RCP R4, R49 ;  /* 0x0000003100047308 */ /* 0x000e640000001000 */
[----:B-1----:R-:W-:-:S04]  /*285e0*/  FFMA R0, R49, R4, -1 ;  /* 0xbf80000031007423 */ /* 0x002fc80000000004 */
[----:B------:R-:W-:-:S04]  /*285f0*/  FADD.FTZ R3, -R0, -RZ ;  /* 0x800000ff00037221 */ /* 0x000fc80000010100 */
[----:B------:R-:W-:-:S07]  /*28600*/  FFMA R4, R4, R3, R4 ;  /* 0x0000000304047223 */ /* 0x000fce0000000004 */
.L_x_940:
[----:B------:R-:W-:Y:S05]  /*28610*/  BSYNC B1 ;  /* 0x0000000000017941 */ /* 0x000fea0003800000 */
.L_x_938:
        /* <DEDUP_REMOVED lines=10> */
.L_x_942:
[----:B------:R-:W1:Y:S02]  /*286c0*/  MUFU.RCP R10, R43 ;  /* 0x0000002b000a7308 */ /* 0x000e640000001000 */
[----:B-1----:R-:W-:-:S04]  /*286d0*/  FFMA R0, R43, R10, -1 ;  /* 0xbf8000002b007423 */ /* 0x002fc8000000000a */
[----:B------:R-:W-:-:S04]  /*286e0*/  FADD.FTZ R3, -R0, -RZ ;  /* 0x800000ff00037221 */ /* 0x000fc80000010100 */
[----:B------:R-:W-:-:S07]  /*286f0*/  FFMA R10, R10, R3, R10 ;  /* 0x000000030a0a7223 */ /* 0x000fce000000000a */
.L_x_943:
[----:B------:R-:W-:Y:S05]  /*28700*/  BSYNC B1 ;  /* 0x0000000000017941 */ /* 0x000fea0003800000 */
.L_x_941:
        /* <DEDUP_REMOVED lines=10> */
.L_x_945:
[----:B------:R-:W1:Y:S02]  /*287b0*/  MUFU.RCP R11, R40 ;  /* 0x00000028000b7308 */ /* 0x000e640000001000 */
[----:B-1----:R-:W-:-:S04]  /*287c0*/  FFMA R0, R40, R11, -1 ;  /* 0xbf80000028007423 */ /* 0x002fc8000000000b */
[----:B------:R-:W-:-:S04]  /*287d0*/  FADD.FTZ R0, -R0, -RZ ;  /* 0x800000ff00007221 */ /* 0x000fc80000010100 */
[----:B------:R-:W-:-:S07]  /*287e0*/  FFMA R11, R11, R0, R11 ;  /* 0x000000000b0b7223 */ /* 0x000fce000000000b */
.L_x_946:
[----:B------:R-:W-:Y:S05]  /*287f0*/  BSYNC B1 ;  /* 0x0000000000017941 */ /* 0x000fea0003800000 */
.L_x_944:
        /* <DEDUP_REMOVED lines=10> */
.L_x_948:
[----:B------:R-:W1:Y:S02]  /*288a0*/  MUFU.RCP R24, R29 ;  /* 0x0000001d00187308 */ /* 0x000e640000001000 */
[----:B-1----:R-:W-:-:S04]  /*288b0*/  FFMA R0, R29, R24, -1 ;  /* 0xbf8000001d007423 */ /* 0x002fc80000000018 */
[----:B------:R-:W-:-:S04]  /*288c0*/  FADD.FTZ R3, -R0, -RZ ;  /* 0x800000ff00037221 */ /* 0x000fc80000010100 */
[----:B------:R-:W-:-:S07]  /*288d0*/  FFMA R24, R24, R3, R24 ;  /* 0x0000000318187223 */ /* 0x000fce0000000018 */
.L_x_949:
[----:B------:R-:W-:Y:S05]  /*288e0*/  BSYNC B1 ;  /* 0x0000000000017941 */ /* 0x000fea0003800000 */
.L_x_947:
        /* <DEDUP_REMOVED lines=10> */
.L_x_951:
[----:B------:R-:W1:Y:S02]  /*28990*/  MUFU.RCP R25, R30 ;  /* 0x0000001e00197308 */ /* 0x000e640000001000 */
[----:B-1----:R-:W-:-:S04]  /*289a0*/  FFMA R0, R30, R25, -1 ;  /* 0xbf8000001e007423 */ /* 0x002fc80000000019 */
[----:B------:R-:W-:-:S04]  /*289b0*/  FADD.FTZ R0, -R0, -RZ ;  /* 0x800000ff00007221 */ /* 0x000fc80000010100 */
[----:B------:R-:W-:-:S07]  /*289c0*/  FFMA R25, R25, R0, R25 ;  /* 0x0000000019197223 */ /* 0x000fce0000000019 */
.L_x_952:
[----:B------:R-:W-:Y:S05]  /*289d0*/  BSYNC B1 ;  /* 0x0000000000017941 */ /* 0x000fea0003800000 */
.L_x_950:
        /* <DEDUP_REMOVED lines=10> */
.L_x_954:
[----:B------:R-:W1:Y:S02]  /*28a80*/  MUFU.RCP R26, R27 ;  /* 0x0000001b001a7308 */ /* 0x000e640000001000 */
[----:B-1----:R-:W-:-:S04]  /*28a90*/  FFMA R0, R27, R26, -1 ;  /* 0xbf8000001b007423 */ /* 0x002fc8000000001a */
[----:B------:R-:W-:-:S04]  /*28aa0*/  FADD.FTZ R3, -R0, -RZ ;  /* 0x800000ff00037221 */ /* 0x000fc80000010100 */
[----:B------:R-:W-:-:S07]  /*28ab0*/  FFMA R26, R26, R3, R26 ;  /* 0x000000031a1a7223 */ /* 0x000fce000000001a */
.L_x_955:
[----:B------:R-:W-:Y:S05]  /*28ac0*/  BSYNC B1 ;  /* 0x0000000000017941 */ /* 0x000fea0003800000 */
.L_x_953:
        /* <DEDUP_REMOVED lines=10> */
.L_x_957:
[----:B------:R-:W1:Y:S02]  /*28b70*/  MUFU.RCP R27, R28 ;  /* 0x0000001c001b7308 */ /* 0x000e640000001000 */
[----:B-1----:R-:W-:-:S04]  /*28b80*/  FFMA R0, R28, R27, -1 ;  /* 0xbf8000001c007423 */ /* 0x002fc8000000001b */
[----:B------:R-:W-:-:S04]  /*28b90*/  FADD.FTZ R0, -R0, -RZ ;  /* 0x800000ff00007221 */ /* 0x000fc80000010100 */
[----:B------:R-:W-:-:S07]  /*28ba0*/  FFMA R27, R27, R0, R27 ;  /* 0x000000001b1b7223 */ /* 0x000fce000000001b */
.L_x_958:
[----:B------:R-:W-:Y:S05]  /*28bb0*/  BSYNC B1 ;  /* 0x0000000000017941 */ /* 0x000fea0003800000 */
.L_x_956:
        /* <DEDUP_REMOVED lines=10> */
.L_x_960:
[----:B------:R-:W1:Y:S02]  /*28c60*/  MUFU.RCP R28, R37 ;  /* 0x00000025001c7308 */ /* 0x000e640000001000 */
[----:B-1----:R-:W-:-:S04]  /*28c70*/  FFMA R0, R37, R28, -1 ;  /* 0xbf80000025007423 */ /* 0x002fc8000000001c */
[----:B------:R-:W-:-:S04]  /*28c80*/  FADD.FTZ R3, -R0, -RZ ;  /* 0x800000ff00037221 */ /* 0x000fc80000010100 */
[----:B------:R-:W-:-:S07]  /*28c90*/  FFMA R28, R28, R3, R28 ;  /* 0x000000031c1c7223 */ /* 0x000fce000000001c */
.L_x_961:
[----:B------:R-:W-:Y:S05]  /*28ca0*/  BSYNC B1 ;  /* 0x0000000000017941 */ /* 0x000fea0003800000 */
.L_x_959:
        /* <DEDUP_REMOVED lines=10> */
.L_x_963:
[----:B------:R-:W1:Y:S02]  /*28d50*/  MUFU.RCP R29, R38 ;  /* 0x00000026001d7308 */ /* 0x000e640000001000 */
[----:B-1----:R-:W-:-:S04]  /*28d60*/  FFMA R0, R38, R29, -1 ;  /* 0xbf80000026007423 */ /* 0x002fc8000000001d */
[----:B------:R-:W-:-:S04]  /*28d70*/  FADD.FTZ R0, -R0, -RZ ;  /* 0x800000ff00007221 */ /* 0x000fc80000010100 */
[----:B------:R-:W-:-:S07]  /*28d80*/  FFMA R29, R29, R0, R29 ;  /* 0x000000001d1d7223 */ /* 0x000fce000000001d */
.L_x_964:
[----:B------:R-:W-:Y:S05]  /*28d90*/  BSYNC B1 ;  /* 0x0000000000017941 */ /* 0x000fea0003800000 */
.L_x_962:
        /* <DEDUP_REMOVED lines=10> */
.L_x_966:
[----:B------:R-:W1:Y:S02]  /*28e40*/  MUFU.RCP R30, R35 ;  /* 0x00000023001e7308 */ /* 0x000e640000001000 */
[----:B-1----:R-:W-:-:S04]  /*28e50*/  FFMA R0, R35, R30, -1 ;  /* 0xbf80000023007423 */ /* 0x002fc8000000001e */
[----:B------:R-:W-:-:S04]  /*28e60*/  FADD.FTZ R3, -R0, -RZ ;  /* 0x800000ff00037221 */ /* 0x000fc80000010100 */
[----:B------:R-:W-:-:S07]  /*28e70*/  FFMA R30, R30, R3, R30 ;  /* 0x000000031e1e7223 */ /* 0x000fce000000001e */
.L_x_967:
[----:B------:R-:W-:Y:S05]  /*28e80*/  BSYNC B1 ;  /* 0x0000000000017941 */ /* 0x000fea0003800000 */
.L_x_965:
        /* <DEDUP_REMOVED lines=10> */
.L_x_969:
[----:B------:R-:W1:Y:S02]  /*28f30*/  MUFU.RCP R31, R36 ;  /* 0x00000024001f7308 */ /* 0x000e640000001000 */
[----:B-1----:R-:W-:-:S04]  /*28f40*/  FFMA R0, R36, R31, -1 ;  /* 0xbf80000024007423 */ /* 0x002fc8000000001f */
[----:B------:R-:W-:-:S04]  /*28f50*/  FADD.FTZ R0, -R0, -RZ ;  /* 0x800000ff00007221 */ /* 0x000fc80000010100 */
[----:B------:R-:W-:-:S07]  /*28f60*/  FFMA R31, R31, R0, R31 ;  /* 0x000000001f1f7223 */ /* 0x000fce000000001f */
.L_x_970:
[----:B------:R-:W-:Y:S05]  /*28f70*/  BSYNC B1 ;  /* 0x0000000000017941 */ /* 0x000fea0003800000 */
.L_x_968:
        /* <DEDUP_REMOVED lines=10> */
.L_x_972:
[----:B------:R-:W1:Y:S02]  /*29020*/  MUFU.RCP R32, R33 ;  /* 0x0000002100207308 */ /* 0x000e640000001000 */
[----:B-1----:R-:W-:-:S04]  /*29030*/  FFMA R0, R33, R32, -1 ;  /* 0xbf80000021007423 */ /* 0x002fc80000000020 */
[----:B------:R-:W-:-:S04]  /*29040*/  FADD.FTZ R3, -R0, -RZ ;  /* 0x800000ff00037221 */ /* 0x000fc80000010100 */
[----:B------:R-:W-:-:S07]  /*29050*/  FFMA R32, R32, R3, R32 ;  /* 0x0000000320207223 */ /* 0x000fce0000000020 */
.L_x_973:
[----:B------:R-:W-:Y:S05]  /*29060*/  BSYNC B1 ;  /* 0x0000000000017941 */ /* 0x000fea0003800000 */
.L_x_971:
        /* <DEDUP_REMOVED lines=10> */
.L_x_975:
[----:B------:R-:W1:Y:S02]  /*29110*/  MUFU.RCP R33, R34 ;  /* 0x0000002200217308 */ /* 0x000e640000001000 */
[----:B-1----:R-:W-:-:S04]  /*29120*/  FFMA R0, R34, R33, -1 ;  /* 0xbf80000022007423 */ /* 0x002fc80000000021 */
[----:B------:R-:W-:-:S04]  /*29130*/  FADD.FTZ R0, -R0, -RZ ;  /* 0x800000ff00007221 */ /* 0x000fc80000010100 */
[----:B------:R-:W-:-:S07]  /*29140*/  FFMA R33, R33, R0, R33 ;  /* 0x0000000021217223 */ /* 0x000fce0000000021 */
.L_x_976:
[----:B------:R-:W-:Y:S05]  /*29150*/  BSYNC B1 ;  /* 0x0000000000017941 */ /* 0x000fea0003800000 */
.L_x_974:
        /* <DEDUP_REMOVED lines=10> */
.L_x_978:
[----:B------:R-:W1:Y:S02]  /*29200*/  MUFU.RCP R35, R46 ;  /* 0x0000002e00237308 */ /* 0x000e640000001000 */
[----:B-1----:R-:W-:-:S04]  /*29210*/  FFMA R0, R46, R35, -1 ;  /* 0xbf8000002e007423 */ /* 0x002fc80000000023 */
[----:B------:R-:W-:-:S04]  /*29220*/  FADD.FTZ R0, -R0, -RZ ;  /* 0x800000ff00007221 */ /* 0x000fc80000010100 */
[----:B------:R-:W-:-:S07]  /*29230*/  FFMA R35, R35, R0, R35 ;  /* 0x0000000023237223 */ /* 0x000fce0000000023 */
.L_x_979:
[----:B------:R-:W-:Y:S05]  /*29240*/  BSYNC B1 ;  /* 0x0000000000017941 */ /* 0x000fea0003800000 */
.L_x_977:
        /* <DEDUP_REMOVED lines=9> */
.L_x_981:
[----:B------:R-:W1:Y:S02]  /*292e0*/  MUFU.RCP R0, R39 ;  /* 0x0000002700007308 */ /* 0x000e640000001000 */
[----:B-1----:R-:W-:-:S04]  /*292f0*/  FFMA R2, R39, R0, -1 ;  /* 0xbf80000027027423 */ /* 0x002fc80000000000 */
[----:B------:R-:W-:-:S04]  /*29300*/  FADD.FTZ R3, -R2, -RZ ;  /* 0x800000ff02037221 */ /* 0x000fc80000010100 */
[----:B------:R-:W-:-:S07]  /*29310*/  FFMA R0, R0, R3, R0 ;  /* 0x0000000300007223 */ /* 0x000fce0000000000 */
.L_x_982:
[----:B------:R-:W-:Y:S05]  /*29320*/  BSYNC B1 ;  /* 0x0000000000017941 */ /* 0x000fea0003800000 */
.L_x_980:
        /* <DEDUP_REMOVED lines=45> */
.L_x_984:
[----:B------:R-:W-:Y:S05]  /*29600*/  BSYNC B0 ;  /* 0x0000000000007941 */ /* 0x000fea0003800000 */
.L_x_983:
[----:B------:R-:W-:Y:S06]  /*29610*/  BAR.SYNC.DEFER_BLOCKING 0x1, 0x100 ;  /* 0x0044000000007b1d */ /* 0x000fec0000010000 */
[----:B------:R-:W-:Y:S04]  /*29620*/  BSSY B0, `(.L_x_985) ;  /* 0x0000009000007945 */ /* 0x000fe80003800000 */
[----:B------:R-:W-:Y:S05]  /*29630*/  @P0 BRA `(.L_x_986) ;  /* 0x00000000001c0947 */ /* 0x000fea0003800000 */
[----:B------:R-:W-:-:S13]  /*29640*/  ISETP.NE.AND P0, PT, R154, 0x3, PT ;  /* 0x000000039a00780c */ /* 0x000fda0003f05270 */
[----:B------:R-:W-:Y:S05]  /*29650*/  @!P0 BRA `(.L_x_987) ;  /* 0x0000000000048947 */ /* 0x000fea0003800000 */
[----:B------:R-:W-:Y:S01]  /*29660*/  BPT.TRAP 0x1 ;  /* 0x000000040000795c */ /* 0x000fe20000300000 */
.L_x_987:
[----:B------:R-:W-:-:S04]  /*29670*/  ULEA UR4, UR36, UR49, 0x3 ;  /* 0x0000003124047291 */ /* 0x000fc8000f8e183f */
[----:B------:R-:W-:-:S04]  /*29680*/  UIADD3 UR4, UR4, 0x50, URZ ;  /* 0x0000005004047890 */ /* 0x000fc8000fffe03f */
[----:B------:R-:W-:-:S09]  /*29690*/  UPRMT UR4, UR48, 0x654, UR4 ;  /* 0x0000065430047896 */ /* 0x000fd20008000004 */
[----:B------:R-:W-:Y:S03]  /*296a0*/  SYNCS.ARRIVE.TRANS64.RED.A1T0 RZ, [UR4], RZ ;  /* 0x000000ffffff79a7 */ /* 0x000fe60008100404 */
.L_x_986:
[----:B------:R-:W-:Y:S05]  /*296b0*/  BSYNC B0 ;  /* 0x0000000000007941 */ /* 0x000fea0003800000 */
.L_x_985:
[----:B------:R-:W2:Y:S01]  /*296c0*/  LDL.LU R23, [R1+0x204] ;  /* 0x0002040001177983 */ /* 0x000ea20000300800 */
[----:B------:R-:W-:-:S03]  /*296d0*/  ULDC.64 UR4, c[0x0][0x8f8] ;  /* 0x00023e0000047ab9 */ /* 0x000fc60000000a00 */
[----:B------:R-:W3:Y:S01]  /*296e0*/  LDL.LU R22, [R1+0x200] ;  /* 0x0002000001167983 */ /* 0x000ee20000300800 */
[----:B------:R-:W-:Y:S01]  /*296f0*/  UIADD3 UR36, UR36, 0x1, URZ ;  /* 0x0000000124247890 */ /* 0x000fe2000fffe03f */
[----:B------:R-:W-:Y:S01]  /*29700*/  PRMT R0, RZ, 0x7610, R0 ;  /* 0x00007610ff007816 */ /* 0x000fe20000000000 */
[----:B------:R-:W-:Y:S01]  /*29710*/  UMOV UR43, 0xffffffff ;  /* 0xffffffff002b7882 */ /* 0x000fe20000000000 */
[----:B------:R-:W-:Y:S01]  /*29720*/  MOV R19, 0xffffffff ;  /* 0xffffffff00137802 */ /* 0x000fe20000000f00 */
[----:B------:R-:W-:Y:S01]  /*29730*/  UISETP.NE.AND UP0, UPT, UR36, 0x4, UPT ;  /* 0x000000042400788c */ /* 0x000fe2000bf05270 */
[----:B------:R-:W-:-:S03]  /*29740*/  MOV R18, 0xffffffff ;  /* 0xffffffff00127802 */ /* 0x000fc60000000f00 */
[----:B------:R-:W-:Y:S01]  /*29750*/  USEL UR36, UR36, URZ, UP0 ;  /* 0x0000003f24247287 */ /* 0x000fe20008000000 */
[----:B---3--:R-:W-:-:S04]  /*29760*/  IADD3 R22, P0, R22, UR46, RZ ;  /* 0x0000002e16167c10 */ /* 0x008fc8000ff1e0ff */
[----:B--2---:R-:W-:Y:S01]  /*29770*/  IADD3.X R23, R23, UR38, RZ, P0, !PT ;  /* 0x0000002617177c10 */ /* 0x004fe200087fe4ff */
[----:B------:R2:W-:Y:S01]  /*29780*/  STL [R1+0x200], R22 ;  /* 0x0002001601007387 */ /* 0x0005e20000100800 */
[----:B------:R-:W-:-:S03]  /*29790*/  ISETP.GE.U32.AND P0, PT, R22, UR4, PT ;  /* 0x0000000416007c0c */ /* 0x000fc6000bf06070 */
[----:B------:R2:W-:Y:S01]  /*297a0*/  STL [R1+0x204], R23 ;  /* 0x0002041701007387 */ /* 0x0005e20000100800 */
[----:B------:R-:W-:-:S13]  /*297b0*/  ISETP.GE.U32.AND.EX P0, PT, R23, UR5, PT, P0 ;  /* 0x0000000517007c0c */ /* 0x000fda000bf06100 */
[----:B--2---:R-:W-:Y:S05]  /*297c0*/  @P0 BRA `(.L_x_988) ;  /* 0x0000000400740947 */ /* 0x004fea0003800000 */
[----:B------:R-:W2:Y:S01]  /*297d0*/  S2R R18, SR_CTAID.X ;  /* 0x0000000000127919 */ /* 0x000ea20000002500 */
[----:B------:R-:W3:Y:S01]  /*297e0*/  LDC.64 R8, c[0x0][0x8d0] ;  /* 0x00023400ff087b82 */ /* 0x000ee20000000a00 */
[----:B------:R-:W-:Y:S01]  /*297f0*/  ULDC UR4, c[0x0][0x150] ;  /* 0x0000540000047ab9 */ /* 0x000fe20000000800 */
[----:B-1----:R-:W-:Y:S01]  /*29800*/  MOV R6, R22 ;  /* 0x0000001600067202 */ /* 0x002fe20000000f00 */
[----:B------:R-:W1:Y:S01]  /*29810*/  S2R R20, SR_CTAID.Y ;  /* 0x0000000000147919 */ /* 0x000e620000002600 */
[----:B------:R-:W-:-:S04]  /*29820*/  MOV R7, R23 ;  /* 0x0000001700077202 */ /* 0x000fc80000000f00 */
[----:B------:R-:W4:Y:S08]  /*29830*/  LDC R21, c[0x0][0x144] ;  /* 0x00005100ff157b82 */ /* 0x000f300000000800 */
[----:B------:R-:W1:Y:S08]  /*29840*/  LDC R10, c[0x0][0x8d8] ;  /* 0x00023600ff0a7b82 */ /* 0x000e700000000800 */
[----:B------:R-:W1:Y:S01]  /*29850*/  LDC.64 R14, c[0x0][0x8c8] ;  /* 0x00023200ff0e7b82 */ /* 0x000e620000000a00 */
[----:B---3--:R-:W-:-:S04]  /*29860*/  ISETP.NE.U32.AND P0, PT, R8, RZ, PT ;  /* 0x000000ff0800720c */ /* 0x008fc80003f05070 */
[----:B------:R-:W-:Y:S02]  /*29870*/  ISETP.NE.AND.EX P0, PT, R9, RZ, PT, P0 ;  /* 0x000000ff0900720c */ /* 0x000fe40003f05300 */
[----:B--2---:R-:W-:-:S05]  /*29880*/  I2FP.F32.U32 R0, R18 ;  /* 0x0000001200007245 */ /* 0x004fca0000201000 */
[----:B------:R-:W-:-:S04]  /*29890*/  FMUL R0, R0, UR4 ;  /* 0x0000000400007c20 */ /* 0x000fc80008400000 */
[----:B------:R2:W3:Y:S02]  /*298a0*/  F2I.U32.TRUNC.NTZ R19, R0 ;  /* 0x0000000000137305 */ /* 0x0004e4000020f000 */
[----:B----4-:R-:W-:Y:S05]  /*298b0*/  @!P0 BRA `(.L_x_989) ;  /* 0x0000000000288947 */ /* 0x010fea0003800000 */
[----:B--2---:R-:W2:Y:S02]  /*298c0*/  LDC R0, c[0x0][0x8dc] ;  /* 0x00023700ff007b82 */ /* 0x004ea40000000800 */
[----:B--2---:R-:W-:-:S04]  /*298d0*/  IADD3 R7, P0, R22, R0, RZ ;  /* 0x0000000016077210 */ /* 0x004fc80007f1e0ff */
[----:B------:R-:W-:-:S05]  /*298e0*/  IADD3.X R11, RZ, R23, RZ, P0, !PT ;  /* 0x00000017ff0b7210 */ /* 0x000fca00007fe4ff */
[----:B------:R-:W-:-:S04]  /*298f0*/  IMAD.WIDE.U32 R2, R11, R8, RZ ;  /* 0x000000080b027225 */ /* 0x000fc800078e00ff */
[----:B------:R-:W-:-:S04]  /*29900*/  IMAD.WIDE.U32 R4, P0, R7, R9, R2 ;  /* 0x0000000907047225 */ /* 0x000fc80007800002 */
[----:B------:R-:W-:Y:S01]  /*29910*/  IMAD.WIDE.U32 R2, R7, R8, RZ ;  /* 0x0000000807027225 */ /* 0x000fe200078e00ff */
[----:B------:R-:W-:-:S03]  /*29920*/  MOV R6, R5 ;  /* 0x0000000500067202 */ /* 0x000fc60000000f00 */
[----:B------:R-:W-:Y:S01]  /*29930*/  IMAD.X R7, RZ, RZ, RZ, P0 ;  /* 0x000000ffff077224 */ /* 0x000fe200000e06ff */
[----:B------:R-:W-:-:S05]  /*29940*/  IADD3 RZ, P0, R3, R4, RZ ;  /* 0x0000000403ff7210 */ /* 0x000fca0007f1e0ff */
[----:B------:R-:W-:-:S08]  /*29950*/  IMAD.WIDE.U32.X R6, R11, R9, R6, P0 ;  /* 0x000000090b067225 */ /* 0x000fd000000e0406 */
.L_x_989:
[-CC-:B-1----:R-:W-:Y:S01]  /*29960*/  SHF.R.U64 R26, R6, R10.reuse, R7.reuse ;  /* 0x0000000a061a7219 */ /* 0x182fe20000001207 */
[----:B------:R-:W1:Y:S01]  /*29970*/  LDC.64 R12, c[0x0][0x8e8] ;  /* 0x00023a00ff0c7b82 */ /* 0x000e620000000a00 */
[----:B--2---:R-:W-:Y:S01]  /*29980*/  SHF.R.U32.HI R0, RZ, R10, R7 ;  /* 0x0000000aff007219 */ /* 0x004fe20000011607 */
[----:B------:R-:W-:Y:S01]  /*29990*/  ULDC UR4, c[0x0][0x154] ;  /* 0x0000550000047ab9 */ /* 0x000fe20000000800 */
[----:B------:R-:W-:Y:S02]  /*299a0*/  IADD3 R5, P0, RZ, -R26, RZ ;  /* 0x8000001aff057210 */ /* 0x000fe40007f1e0ff */
[----:B------:R-:W-:Y:S02]  /*299b0*/  MOV R2, R22 ;  /* 0x0000001600027202 */ /* 0x000fe40000000f00 */
[----:B------:R-:W-:Y:S01]  /*299c0*/  IADD3.X R3, RZ, ~R0, RZ, P0, !PT ;  /* 0x80000000ff037210 */ /* 0x000fe200007fe4ff */
[----:B------:R-:W2:Y:S01]  /*299d0*/  LDC R4, c[0x0][0x8c0] ;  /* 0x00023000ff047b82 */ /* 0x000ea20000000800 */
[----:B---3--:R-:W-:-:S02]  /*299e0*/  IADD3 R19, -R19, RZ, RZ ;  /* 0x000000ff13137210 */ /* 0x008fc40007ffe1ff */
[----:B------:R-:W-:Y:S01]  /*299f0*/  MOV R7, 0x1 ;  /* 0x0000000100077802 */ /* 0x000fe20000000f00 */
[-C--:B------:R-:W-:Y:S01]  /*29a00*/  IMAD R0, R3, R14.reuse, RZ ;  /* 0x0000000e03007224 */ /* 0x080fe200078e02ff */
[----:B------:R-:W-:Y:S01]  /*29a10*/  MOV R3, R23 ;  /* 0x0000001700037202 */ /* 0x000fe20000000f00 */
[----:B------:R-:W-:Y:S02]  /*29a20*/  IMAD R22, R21, R19, R18 ;  /* 0x0000001315167224 */ /* 0x000fe400078e0212 */
[----:B------:R-:W3:Y:S01]  /*29a30*/  LDC R6, c[0x0][0x8b0] ;  /* 0x00022c00ff067b82 */ /* 0x000ee20000000800 */
[----:B------:R-:W-:-:S04]  /*29a40*/  IMAD.WIDE.U32 R2, R5, R14, R2 ;  /* 0x0000000e05027225 */ /* 0x000fc800078e0002 */
[----:B------:R-:W-:Y:S01]  /*29a50*/  IMAD R5, R5, R15, R0 ;  /* 0x0000000f05057224 */ /* 0x000fe200078e0200 */
[----:B------:R-:W-:Y:S02]  /*29a60*/  I2FP.F32.U32 R0, R20 ;  /* 0x0000001400007245 */ /* 0x000fe40000201000 */
[----:B------:R-:W4:Y:S01]  /*29a70*/  LDC R24, c[0x0][0x900] ;  /* 0x00024000ff187b82 */ /* 0x000f220000000800 */
[----:B-1----:R-:W-:Y:S02]  /*29a80*/  ISETP.NE.U32.AND P0, PT, R12, RZ, PT ;  /* 0x000000ff0c00720c */ /* 0x002fe40003f05070 */
[----:B------:R-:W-:Y:S01]  /*29a90*/  IADD3 R3, R3, R5, RZ ;  /* 0x0000000503037210 */ /* 0x000fe20007ffe0ff */
[----:B------:R-:W-:Y:S01]  /*29aa0*/  FMUL R0, R0, UR4 ;  /* 0x0000000400007c20 */ /* 0x000fe20008400000 */
[----:B------:R-:W-:Y:S02]  /*29ab0*/  ISETP.NE.AND.EX P0, PT, R13, RZ, PT, P0 ;  /* 0x000000ff0d00720c */ /* 0x000fe40003f05300 */
[----:B------:R-:W-:Y:S01]  /*29ac0*/  MOV R5, 0xffffffff ;  /* 0xffffffff00057802 */ /* 0x000fe20000000f00 */
[----:B------:R-:W1:Y:S01]  /*29ad0*/  LDC R15, c[0x0][0x148] ;  /* 0x00005200ff0f7b82 */ /* 0x000e620000000800 */
[-CC-:B--2---:R-:W-:Y:S01]  /*29ae0*/  SHF.R.U64 R10, R2, R4.reuse, R3.reuse ;  /* 0x00000004020a7219 */ /* 0x184fe20000001203 */
[----:B------:R2:W1:Y:S01]  /*29af0*/  F2I.U32.TRUNC.NTZ R14, R0 ;  /* 0x00000000000e7305 */ /* 0x000462000020f000 */
[----:B------:R-:W-:-:S05]  /*29b00*/  SHF.R.U32.HI R3, RZ, R4, R3 ;  /* 0x00000004ff037219 */ /* 0x000fca0000011603 */
[----:B------:R-:W1:Y:S01]  /*29b10*/  LDC R18, c[0x0][0x8a8] ;  /* 0x00022a00ff127b82 */ /* 0x000e620000000800 */
[-CC-:B---3--:R-:W-:Y:S02]  /*29b20*/  SHF.R.U64 R8, R10, R6.reuse, R3.reuse ;  /* 0x000000060a087219 */ /* 0x188fe40000001203 */
[----:B------:R-:W-:-:S05]  /*29b30*/  SHF.R.U32.HI R3, RZ, R6, R3 ;  /* 0x00000006ff037219 */ /* 0x000fca0000011603 */
[----:B------:R-:W3:Y:S01]  /*29b40*/  LDC R21, c[0x0][0x8f0] ;  /* 0x00023c00ff157b82 */ /* 0x000ee20000000800 */
[-C--:B----4-:R-:W-:Y:S02]  /*29b50*/  SHF.L.U32 R5, R5, R24.reuse, RZ ;  /* 0x0000001805057219 */ /* 0x090fe400000006ff */
[-CC-:B------:R-:W-:Y:S02]  /*29b60*/  SHF.R.U64 R11, R8, R24.reuse, R3.reuse ;  /* 0x00000018080b7219 */ /* 0x180fe40000001203 */
[-C--:B------:R-:W-:Y:S02]  /*29b70*/  SHF.R.U32.HI R3, RZ, R24.reuse, R3 ;  /* 0x00000018ff037219 */ /* 0x080fe40000011603 */
[----:B------:R-:W-:Y:S01]  /*29b80*/  SHF.L.U32 R24, R7, R24, RZ ;  /* 0x0000001807187219 */ /* 0x000fe200000006ff */
[----:B------:R-:W4:Y:S01]  /*29b90*/  LDC R23, c[0x0][0x8e0] ;  /* 0x00023800ff177b82 */ /* 0x000f220000000800 */
[----:B------:R-:W-:Y:S02]  /*29ba0*/  LOP3.LUT R19, RZ, R5, RZ, 0x33, !PT ;  /* 0x00000005ff137212 */ /* 0x000fe400078e33ff */
[----:B------:R-:W-:-:S05]  /*29bb0*/  MOV R2, R11 ;  /* 0x0000000b00027202 */ /* 0x000fca0000000f00 */
[----:B------:R-:W1:Y:S01]  /*29bc0*/  LDC R25, c[0x0][0x8b8] ;  /* 0x00022e00ff197b82 */ /* 0x000e620000000800 */
[----:B--2---:R-:W-:Y:S05]  /*29bd0*/  @!P0 BRA `(.L_x_990) ;  /* 0x0000000000288947 */ /* 0x004fea0003800000 */
[----:B------:R-:W2:Y:S02]  /*29be0*/  LDC R0, c[0x0][0x8f4] ;  /* 0x00023d00ff007b82 */ /* 0x000ea40000000800 */
[----:B--2---:R-:W-:-:S05]  /*29bf0*/  IADD3 R7, P0, R11, R0, RZ ;  /* 0x000000000b077210 */ /* 0x004fca0007f1e0ff */
[----:B------:R-:W-:-:S04]  /*29c00*/  IMAD.X R9, RZ, RZ, R3, P0 ;  /* 0x000000ffff097224 */ /* 0x000fc800000e0603 */
[----:B------:R-:W-:-:S04]  /*29c10*/  IMAD.WIDE.U32 R2, R9, R12, RZ ;  /* 0x0000000c09027225 */ /* 0x000fc800078e00ff */
[----:B------:R-:W-:-:S04]  /*29c20*/  IMAD.WIDE.U32 R4, P0, R7, R13, R2 ;  /* 0x0000000d07047225 */ /* 0x000fc80007800002 */
[----:B------:R-:W-:Y:S01]  /*29c30*/  IMAD.WIDE.U32 R2, R7, R12, RZ ;  /* 0x0000000c07027225 */ /* 0x000fe200078e00ff */
[----:B------:R-:W-:Y:S02]  /*29c40*/  IADD3.X R7, RZ, RZ, RZ, P0, !PT ;  /* 0x000000ffff077210 */ /* 0x000fe400007fe4ff */
[----:B------:R-:W-:Y:S02]  /*29c50*/  MOV R6, R5 ;  /* 0x0000000500067202 */ /* 0x000fe40000000f00 */
[----:B------:R-:W-:-:S05]  /*29c60*/  IADD3 RZ, P0, R3, R4, RZ ;  /* 0x0000000403ff7210 */ /* 0x000fca0007f1e0ff */
[----:B------:R-:W-:-:S08]  /*29c70*/  IMAD.WIDE.U32.X R2, R9, R13, R6, P0 ;  /* 0x0000000d09027225 */ /* 0x000fd000000e0406 */
.L_x_990:
[----:B------:R-:W2:Y:S01]  /*29c80*/  LDC R4, c[0x0][0x904] ;  /* 0x00024100ff047b82 */ /* 0x000ea20000000800 */
[----:B---3--:R-:W-:Y:S02]  /*29c90*/  SHF.R.U64 R0, R2, R21, R3 ;  /* 0x0000001502007219 */ /* 0x008fe40000001203 */
[----:B------:R-:W-:Y:S02]  /*29ca0*/  LOP3.LUT R19, R8, R19, RZ, 0xc0, !PT ;  /* 0x0000001308137212 */ /* 0x000fe400078ec0ff */
[----:B-1----:R-:W-:Y:S02]  /*29cb0*/  IADD3 R14, -R14, RZ, RZ ;  /* 0x000000ff0e0e7210 */ /* 0x002fe40007ffe1ff */
[----:B------:R-:W-:Y:S01]  /*29cc0*/  IADD3 R3, R18, -0x1, RZ ;  /* 0xffffffff12037810 */ /* 0x000fe20007ffe0ff */
[----:B------:R-:W-:Y:S01]  /*29cd0*/  IMAD R19, R24, R0, R19 ;  /* 0x0000000018137224 */ /* 0x000fe200078e0213 */
[----:B------:R-:W-:Y:S02]  /*29ce0*/  IADD3 R2, -R0, RZ, RZ ;  /* 0x000000ff00027210 */ /* 0x000fe40007ffe1ff */
[----:B------:R-:W-:-:S02]  /*29cf0*/  LOP3.LUT R3, R10, R3, RZ, 0xc0, !PT ;  /* 0x000000030a037212 */ /* 0x000fc400078ec0ff */
[----:B------:R-:W-:Y:S01]  /*29d00*/  R2UR UR43, R26 ;  /* 0x000000001a2b72ca */ /* 0x000fe200000e0000 */
[----:B----4-:R-:W-:Y:S01]  /*29d10*/  IMAD R0, R2, R23, R11 ;  /* 0x0000001702007224 */ /* 0x010fe200078e020b */
[----:B------:R-:W-:-:S03]  /*29d20*/  MOV R2, 0x1 ;  /* 0x0000000100027802 */ /* 0x000fc60000000f00 */
[----:B------:R-:W-:Y:S01]  /*29d30*/  IMAD R0, R0, R18, R3 ;  /* 0x0000001200007224 */ /* 0x000fe200078e0203 */
[----:B--2---:R-:W-:-:S13]  /*29d40*/  ISETP.NE.AND P0, PT, R4, 0x1, PT ;  /* 0x000000010400780c */ /* 0x004fda0003f05270 */
[----:B------:R-:W-:-:S04]  /*29d50*/  @P0 IMAD R22, R15, R14, R20 ;  /* 0x0000000e0f160224 */ /* 0x000fc800078e0214 */
[----:B------:R-:W-:-:S05]  /*29d60*/  IMAD R19, R19, R25, R22 ;  /* 0x0000001913137224 */ /* 0x000fca00078e0216 */
[----:B------:R-:W-:Y:S02]  /*29d70*/  SEL R18, R0, R19, !P0 ;  /* 0x0000001300127207 */ /* 0x000fe40004000000 */
[----:B------:R-:W-:Y:S02]  /*29d80*/  SEL R19, R19, R0, !P0 ;  /* 0x0000000013137207 */ /* 0x000fe40004000000 */
[----:B------:R-:W-:-:S07]  /*29d90*/  PRMT R0, R2, 0x7610, R0 ;  /* 0x0000761002007816 */ /* 0x000fce0000000000 */
.L_x_988:
[----:B------:R-:W-:Y:S01]  /*29da0*/  LOP3.LUT P0, RZ, R0, 0xff, RZ, 0xc0, !PT ;  /* 0x000000ff00ff7812 */ /* 0x000fe2000780c0ff */
[----:B------:R-:W-:Y:S02]  /*29db0*/  UIMAD.WIDE.U32 UR4, UR52, -0x55555555, URZ ;  /* 0xaaaaaaab340478a5 */ /* 0x000fe4000f8e003f */
[----:B------:R-:W-:Y:S02]  /*29dc0*/  UIADD3 UR39, UR39, 0x10, URZ ;  /* 0x0000001027277890 */ /* 0x000fe4000fffe03f */
[----:B------:R-:W-:-:S04]  /*29dd0*/  USHF.R.U32.HI UR4, URZ, 0x1, UR5 ;  /* 0x000000013f047899 */ /* 0x000fc80008011605 */
[----:B------:R-:W-:-:S04]  /*29de0*/  UIMAD UR40, UR4, -0x3, UR52 ;  /* 0xfffffffd042878a4 */ /* 0x000fc8000f8e0234 */
[----:B------:R-:W-:Y:S08]  /*29df0*/  @P0 BRA `(.L_x_991) ;  /* 0xfffffd7400c80947 */ /* 0x000ff0000383ffff */
[----:B------:R-:W-:-:S13]  /*29e00*/  PLOP3.LUT P0, PT, PT, PT, PT, 0x8, 0x0 ;  /* 0x000000000000781c */ /* 0x000fda0003f0e170 */
.L_x_18:
[----:B------:R-:W-:Y:S05]  /*29e10*/  @P0 BRA `(.L_x_10) ;  /* 0x0000003c003c0947 */ /* 0x000fea0003800000 */
[----:B------:R-:W-:Y:S01]  /*29e20*/  ULDC.64 UR6, c[0x0][0x588] ;  /* 0x0001620000067ab9 */ /* 0x000fe20000000a00 */
[----:B------:R-:W-:Y:S01]  /*29e30*/  ULDC.64 UR4, c[0x0][0x590] ;  /* 0x0001640000047ab9 */ /* 0x000fe20000000a00 */
[----:B------:R-:W-:Y:S01]  /*29e40*/  ISETP.NE.U32.AND P0, PT, RZ, UR6, PT ;  /* 0x00000006ff007c0c */ /* 0x000fe2000bf05070 */
[----:B------:R-:W-:-:S04]  /*29e50*/  DEPBAR.LE SB0, 0x0 ;  /* 0x000080000000791a */ /* 0x000fc80000000000 */
[----:B------:R-:W-:Y:S01]  /*29e60*/  ISETP.NE.U32.AND P1, PT, RZ, UR4, PT ;  /* 0x00000004ff007c0c */ /* 0x000fe2000bf25070 */
[----:B------:R-:W-:Y:S01]  /*29e70*/  BSSY B0, `(.L_x_992) ;  /* 0x0000016000007945 */ /* 0x000fe20003800000 */
[----:B------:R-:W-:Y:S02]  /*29e80*/  ISETP.NE.AND.EX P0, PT, RZ, UR7, PT, P0 ;  /* 0x00000007ff007c0c */ /* 0x000fe4000bf05300 */
[----:B------:R-:W-:-:S13]  /*29e90*/  ISETP.NE.AND.EX P1, PT, RZ, UR5, PT, P1 ;  /* 0x00000005ff007c0c */ /* 0x000fda000bf25310 */
[----:B------:R-:W-:Y:S05]  /*29ea0*/  @P0 BRA P1, `(.L_x_993) ;  /* 0x0000000000480947 */ /* 0x000fea0000800000 */
[----:B------:R-:W-:-:S04]  /*29eb0*/  ISETP.NE.U32.AND P0, PT, RZ, UR4, PT ;  /* 0x00000004ff007c0c */ /* 0x000fc8000bf05070 */
[----:B------:R-:W-:-:S13]  /*29ec0*/  ISETP.NE.AND.EX P0, PT, RZ, UR5, PT, P0 ;  /* 0x00000005ff007c0c */ /* 0x000fda000bf05300 */
[----:B------:R-:W-:Y:S05]  /*29ed0*/  @!P0 BRA `(.L_x_994) ;  /* 0x0000000000308947 */ /* 0x000fea0003800000 */
[----:B------:R-:W4:Y:S02]  /*29ee0*/  LDL.LU R0, [R1+0x20c] ;  /* 0x00020c0001007983 */ /* 0x000f240000300800 */
[----:B----4-:R-:W-:-:S13]  /*29ef0*/  LOP3.LUT P0, RZ, R0, 0xff, RZ, 0xc0, !PT ;  /* 0x000000ff00ff7812 */ /* 0x010fda000780c0ff */
[----:B------:R-:W-:Y:S05]  /*29f00*/  @!P0 BRA `(.L_x_995) ;  /* 0x0000000000108947 */ /* 0x000fea0003800000 */
[----:B-----5:R-:W-:-:S13]  /*29f10*/  FSETP.NEU.AND P0, PT, R16, RZ, PT ;  /* 0x000000ff1000720b */ /* 0x020fda0003f0d000 */
[----:B------:R-:W-:Y:S05]  /*29f20*/  @!P0 BREAK B0 ;  /* 0x0000000000008942 */ /* 0x000fea0003800000 */
[----:B------:R-:W-:Y:S05]  /*29f30*/  @P0 BRA `(.L_x_993) ;  /* 0x0000000000240947 */ /* 0x000fea0003800000 */
[----:B------:R-:W-:Y:S05]  /*29f40*/  BRA `(.L_x_10) ;  /* 0x0000003800f07947 */ /* 0x000fea0003800000 */
.L_x_995:
[----:B------:R-:W-:-:S04]  /*29f50*/  ISETP.NE.U32.AND P0, PT, RZ, UR6, PT ;  /* 0x00000006ff007c0c */ /* 0x000fc8000bf05070 */
[----:B------:R-:W-:-:S13]  /*29f60*/  ISETP.NE.AND.EX P0, PT, RZ, UR7, PT, P0 ;  /* 0x00000007ff007c0c */ /* 0x000fda000bf05300 */
[----:B------:R-:W-:Y:S05]  /*29f70*/  @!P0 BREAK B0 ;  /* 0x0000000000008942 */ /* 0x000fea0003800000 */
[----:B------:R-:W-:Y:S05]  /*29f80*/  @P0 BRA `(.L_x_993) ;  /* 0x0000000000100947 */ /* 0x000fea0003800000 */
[----:B------:R-:W-:Y:S05]  /*29f90*/  BRA `(.L_x_10) ;  /* 0x0000003800dc7947 */ /* 0x000fea0003800000 */
.L_x_994:
[----:B-----5:R-:W-:-:S13]  /*29fa0*/  FSETP.NEU.AND P0, PT, R16, RZ, PT ;  /* 0x000000ff1000720b */ /* 0x020fda0003f0d000 */
[----:B------:R-:W-:Y:S05]  /*29fb0*/  @!P0 BREAK B0 ;  /* 0x0000000000008942 */ /* 0x000fea0003800000 */
[----:B------:R-:W-:Y:S05]  /*29fc0*/  @!P0 BRA `(.L_x_10) ;  /* 0x0000003800d08947 */ /* 0x000fea0003800000 */
.L_x_993:
[----:B------:R-:W-:Y:S05]  /*29fd0*/  BSYNC B0 ;  /* 0x0000000000007941 */ /* 0x000fea0003800000 */
.L_x_992:
[----:B------:R-:W4:Y:S02]  /*29fe0*/  LDL.LU R0, [R1+0x214] ;  /* 0x0002140001007983 */ /* 0x000f240000300800 */
[----:B----4-:R-:W-:-:S04]  /*29ff0*/  LOP3.LUT R0, R0, 0x1, RZ, 0xfc, !PT ;  /* 0x0000000100007812 */ /* 0x010fc800078efcff */
[----:B------:R-:W-:-:S13]  /*2a000*/  ISETP.NE.AND P0, PT, R0, 0x3, PT ;  /* 0x000000030000780c */ /* 0x000fda0003f05270 */
[----:B------:R-:W-:Y:S05]  /*2a010*/  @!P0 BRA `(.L_x_996) ;  /* 0x0000000000048947 */ /* 0x000fea0003800000 */
[----:B------:R-:W-:Y:S01]  /*2a020*/  BPT.TRAP 0x1 ;  /* 0x000000040000795c */ /* 0x000fe20000300000 */
.L_x_996:
[----:B------:R-:W4:Y:S01]  /*2a030*/  S2UR UR5, SR_CgaCtaId ;  /* 0x00000000000579c3 */ /* 0x000f220000008800 */
[----:B------:R-:W-:Y:S02]  /*2a040*/  UMOV UR4, 0x400 ;  /* 0x0000040000047882 */ /* 0x000fe40000000000 */
[----:B----4-:R-:W-:-:S04]  /*2a050*/  ULEA UR4, UR5, UR4, 0x18 ;  /* 0x0000000405047291 */ /* 0x010fc8000f8ec03f */
[----:B------:R-:W-:-:S04]  /*2a060*/  ULEA UR4, UR36, UR4, 0x3 ;  /* 0x0000000424047291 */ /* 0x000fc8000f8e183f */
[----:B------:R-:W-:-:S04]  /*2a070*/  UIADD3 UR4, UR4, 0x50, URZ ;  /* 0x0000005004047890 */ /* 0x000fc8000fffe03f */
[----:B------:R-:W-:-:S09]  /*2a080*/  UPRMT UR4, UR5, 0x654, UR4 ;  /* 0x0000065405047896 */ /* 0x000fd20008000004 */
[----:B------:R-:W-:Y:S01]  /*2a090*/  SYNCS.ARRIVE.TRANS64.RED.A1T0 RZ, [UR4], RZ ;  /* 0x000000ffffff79a7 */ /* 0x000fe20008100404 */
[----:B------:R-:W-:Y:S05]  /*2a0a0*/  BRA `(.L_x_10) ;  /* 0x0000003800987947 */ /* 0x000fea0003800000 */
.L_x_9:
[----:B------:R-:W2:Y:S01]  /*2a0b0*/  LDL R21, [R1+0x200] ;  /* 0x0002000001157983 */ /* 0x000ea20000100800 */
[----:B------:R-:W-:-:S03]  /*2a0c0*/  ULDC.64 UR4, c[0x0][0x8f8] ;  /* 0x00023e0000047ab9 */ /* 0x000fc60000000a00 */
[----:B------:R-:W3:Y:S01]  /*2a0d0*/  LDL R163, [R1+0x204] ;  /* 0x0002040001a37983 */ /* 0x000ee20000100800 */
[----:B------:R-:W-:Y:S02]  /*2a0e0*/  PRMT R9, RZ, 0x7610, R9 ;  /* 0x00007610ff097816 */ /* 0x000fe40000000009 */
[----:B------:R-:W-:Y:S02]  /*2a0f0*/  MOV R3, 0xffffffff ;  /* 0xffffffff00037802 */ /* 0x000fe40000000f00 */
[----:B------:R-:W-:Y:S02]  /*2a100*/  MOV R2, 0xffffffff ;  /* 0xffffffff00027802 */ /* 0x000fe40000000f00 */
[----:B------:R-:W-:Y:S02]  /*2a110*/  MOV R10, 0xffffffff ;  /* 0xffffffff000a7802 */ /* 0x000fe40000000f00 */
[----:B--2---:R-:W-:-:S04]  /*2a120*/  ISETP.GE.U32.AND P1, PT, R21, UR4, PT ;  /* 0x0000000415007c0c */ /* 0x004fc8000bf26070 */
[----:B---3--:R-:W-:-:S13]  /*2a130*/  ISETP.GE.U32.AND.EX P1, PT, R163, UR5, PT, P1 ;  /* 0x00000005a3007c0c */ /* 0x008fda000bf26110 */
[----:B------:R-:W-:Y:S05]  /*2a140*/  @P1 BRA `(.L_x_997) ;  /* 0x0000000400681947 */ /* 0x000fea0003800000 */
[----:B------:R-:W1:Y:S01]  /*2a150*/  LDC.64 R14, c[0x0][0x8d0] ;  /* 0x00023400ff0e7b82 */ /* 0x000e620000000a00 */
[----:B------:R-:W-:Y:S01]  /*2a160*/  IMAD.MOV.U32 R12, RZ, RZ, R21 ;  /* 0x000000ffff0c7224 */ /* 0x000fe200078e0015 */
[----:B------:R-:W-:-:S06]  /*2a170*/  MOV R13, R163 ;  /* 0x000000a3000d7202 */ /* 0x000fcc0000000f00 */
        /* <DEDUP_REMOVED lines=15> */
.L_x_998:
[--C-:B------:R-:W-:Y:S01]  /*2a270*/  SHF.R.U64 R14, R12, R16, R13.reuse ;  /* 0x000000100c0e7219 */ /* 0x100fe2000000120d */
[----:B------:R-:W1:Y:S01]  /*2a280*/  LDC R20, c[0x0][0x8c0] ;  /* 0x00023000ff147b82 */ /* 0x000e620000000800 */
[----:B------:R-:W-:Y:S01]  /*2a290*/  I2FP.F32.U32 R10, R4 ;  /* 0x00000004000a7245 */ /* 0x000fe20000201000 */
[----:B------:R-:W-:Y:S01]  /*2a2a0*/  ULDC UR4, c[0x0][0x150] ;  /* 0x0000540000047ab9 */ /* 0x000fe20000000800 */
[----:B------:R-:W-:Y:S02]  /*2a2b0*/  SHF.R.U32.HI R2, RZ, R16, R13 ;  /* 0x00000010ff027219 */ /* 0x000fe4000001160d */
[----:B------:R-:W-:Y:S01]  /*2a2c0*/  IADD3 R5, P1, RZ, -R14, RZ ;  /* 0x8000000eff057210 */ /* 0x000fe20007f3e0ff */
[----:B------:R-:W-:Y:S01]  /*2a2d0*/  FMUL R11, R10, UR4 ;  /* 0x000000040a0b7c20 */ /* 0x000fe20008400000 */
[----:B------:R-:W-:Y:S01]  /*2a2e0*/  MOV R3, R163 ;  /* 0x000000a300037202 */ /* 0x000fe20000000f00 */
[----:B------:R-:W2:Y:S01]  /*2a2f0*/  LDC.64 R22, c[0x0][0x8e8] ;  /* 0x00023a00ff167b82 */ /* 0x000ea20000000a00 */
[----:B------:R-:W-:Y:S01]  /*2a300*/  IADD3.X R9, RZ, ~R2, RZ, P1, !PT ;  /* 0x80000002ff097210 */ /* 0x000fe20000ffe4ff */
[----:B------:R-:W-:Y:S01]  /*2a310*/  ULDC UR4, c[0x0][0x154] ;  /* 0x0000550000047ab9 */ /* 0x000fe20000000800 */
[----:B------:R-:W-:Y:S01]  /*2a320*/  MOV R2, R21 ;  /* 0x0000001500027202 */ /* 0x000fe20000000f00 */
[----:B------:R-:W3:Y:S02]  /*2a330*/  F2I.U32.TRUNC.NTZ R11, R11 ;  /* 0x0000000b000b7305 */ /* 0x000ee4000020f000 */
[----:B------:R-:W-:-:S02]  /*2a340*/  IMAD R10, R9, R18, RZ ;  /* 0x00000012090a7224 */ /* 0x000fc400078e02ff */
[----:B------:R-:W4:Y:S01]  /*2a350*/  LDC R13, c[0x0][0x144] ;  /* 0x00005100ff0d7b82 */ /* 0x000f220000000800 */
[----:B------:R-:W-:-:S04]  /*2a360*/  IMAD.WIDE.U32 R2, R5, R18, R2 ;  /* 0x0000001205027225 */ /* 0x000fc800078e0002 */
[----:B------:R-:W-:Y:S02]  /*2a370*/  IMAD R5, R5, R19, R10 ;  /* 0x0000001305057224 */ /* 0x000fe400078e020a */
[----:B------:R-:W-:Y:S01]  /*2a380*/  IMAD.MOV.U32 R10, RZ, RZ, -0x1 ;  /* 0xffffffffff0a7424 */ /* 0x000fe200078e00ff */
[----:B------:R-:W5:Y:S02]  /*2a390*/  LDC R16, c[0x0][0x8b0] ;  /* 0x00022c00ff107b82 */ /* 0x000f640000000800 */
[----:B------:R-:W-:Y:S02]  /*2a3a0*/  IADD3 R3, R3, R5, RZ ;  /* 0x0000000503037210 */ /* 0x000fe40007ffe0ff */
[----:B------:R-:W-:Y:S02]  /*2a3b0*/  I2FP.F32.U32 R5, R8 ;  /* 0x0000000800057245 */ /* 0x000fe40000201000 */
[----:B-1----:R-:W-:Y:S02]  /*2a3c0*/  SHF.R.U64 R12, R2, R20, R3 ;  /* 0x00000014020c7219 */ /* 0x002fe40000001203 */
[----:B------:R-:W1:Y:S01]  /*2a3d0*/  LDC R9, c[0x0][0x900] ;  /* 0x00024000ff097b82 */ /* 0x000e620000000800 */
[----:B---3--:R-:W-:Y:S01]  /*2a3e0*/  IADD3 R2, -R11, RZ, RZ ;  /* 0x000000ff0b027210 */ /* 0x008fe20007ffe1ff */
[----:B------:R-:W-:Y:S01]  /*2a3f0*/  FMUL R5, R5, UR4 ;  /* 0x0000000405057c20 */ /* 0x000fe20008400000 */
[----:B--2---:R-:W-:-:S02]  /*2a400*/  ISETP.NE.U32.AND P1, PT, R22, RZ, PT ;  /* 0x000000ff1600720c */ /* 0x004fc40003f25070 */
[----:B------:R-:W-:Y:S02]  /*2a410*/  SHF.R.U32.HI R3, RZ, R20, R3 ;  /* 0x00000014ff037219 */ /* 0x000fe40000011603 */
[----:B------:R-:W-:Y:S01]  /*2a420*/  ISETP.NE.AND.EX P1, PT, R23, RZ, PT, P1 ;  /* 0x000000ff1700720c */ /* 0x000fe20003f25310 */
[----:B------:R-:W2:Y:S01]  /*2a430*/  LDC R19, c[0x0][0x148] ;  /* 0x00005200ff137b82 */ /* 0x000ea20000000800 */
[----:B----4-:R-:W-:Y:S01]  /*2a440*/  IMAD R20, R13, R2, R4 ;  /* 0x000000020d147224 */ /* 0x010fe200078e0204 */
[----:B------:R-:W-:-:S06]  /*2a450*/  MOV R4, 0x1 ;  /* 0x0000000100047802 */ /* 0x000fcc0000000f00 */
[----:B------:R-:W3:Y:S01]  /*2a460*/  LDC R18, c[0x0][0x8a8] ;  /* 0x00022a00ff127b82 */ /* 0x000ee20000000800 */
[-CC-:B-----5:R-:W-:Y:S02]  /*2a470*/  SHF.R.U64 R15, R12, R16.reuse, R3.reuse ;  /* 0x000000100c0f7219 */ /* 0x1a0fe40000001203 */
[----:B------:R-:W-:Y:S02]  /*2a480*/  SHF.R.U32.HI R2, RZ, R16, R3 ;  /* 0x00000010ff027219 */ /* 0x000fe40000011603 */
[----:B------:R4:W1:Y:S03]  /*2a490*/  F2I.U32.TRUNC.NTZ R16, R5 ;  /* 0x0000000500107305 */ /* 0x000866000020f000 */
[----:B------:R-:W2:Y:S01]  /*2a4a0*/  LDC R21, c[0x0][0x8f0] ;  /* 0x00023c00ff157b82 */ /* 0x000ea20000000800 */
[-C--:B-1----:R-:W-:Y:S02]  /*2a4b0*/  SHF.L.U32 R10, R10, R9.reuse, RZ ;  /* 0x000000090a0a7219 */ /* 0x082fe400000006ff */
[----:B------:R-:W-:-:S02]  /*2a4c0*/  SHF.R.U64 R17, R15, R9, R2 ;  /* 0x000000090f117219 */ /* 0x000fc40000001202 */
[-C--:B------:R-:W-:Y:S02]  /*2a4d0*/  SHF.R.U32.HI R3, RZ, R9.reuse, R2 ;  /* 0x00000009ff037219 */ /* 0x080fe40000011602 */
[----:B------:R-:W-:Y:S01]  /*2a4e0*/  SHF.L.U32 R25, R4, R9, RZ ;  /* 0x0000000904197219 */ /* 0x000fe200000006ff */
[----:B------:R-:W1:Y:S01]  /*2a4f0*/  LDC R24, c[0x0][0x8e0] ;  /* 0x00023800ff187b82 */ /* 0x000e620000000800 */
[----:B------:R-:W-:Y:S02]  /*2a500*/  LOP3.LUT R26, RZ, R10, RZ, 0x33, !PT ;  /* 0x0000000aff1a7212 */ /* 0x000fe400078e33ff */
[----:B------:R-:W-:-:S05]  /*2a510*/  MOV R2, R17 ;  /* 0x0000001100027202 */ /* 0x000fca0000000f00 */
[----:B------:R-:W1:Y:S01]  /*2a520*/  LDC R27, c[0x0][0x8b8] ;  /* 0x00022e00ff1b7b82 */ /* 0x000e620000000800 */
        /* <DEDUP_REMOVED lines=11> */
.L_x_999:
[----:B------:R-:W4:Y:S01]  /*2a5e0*/  LDC R4, c[0x0][0x904] ;  /* 0x00024100ff047b82 */ /* 0x000f220000000800 */
[----:B--2---:R-:W-:Y:S01]  /*2a5f0*/  SHF.R.U64 R3, R2, R21, R3 ;  /* 0x0000001502037219 */ /* 0x004fe20000001203 */
[----:B------:R-:W-:Y:S01]  /*2a600*/  IMAD.MOV.U32 R10, RZ, RZ, R14 ;  /* 0x000000ffff0a7224 */ /* 0x000fe200078e000e */
[----:B------:R-:W-:Y:S02]  /*2a610*/  LOP3.LUT R2, R15, R26, RZ, 0xc0, !PT ;  /* 0x0000001a0f027212 */ /* 0x000fe400078ec0ff */
[----:B------:R-:W-:Y:S02]  /*2a620*/  IADD3 R16, -R16, RZ, RZ ;  /* 0x000000ff10107210 */ /* 0x000fe40007ffe1ff */
[----:B---3--:R-:W-:Y:S02]  /*2a630*/  IADD3 R5, R18, -0x1, RZ ;  /* 0xffffffff12057810 */ /* 0x008fe40007ffe0ff */
[----:B------:R-:W-:Y:S02]  /*2a640*/  MOV R9, 0x1 ;  /* 0x0000000100097802 */ /* 0x000fe40000000f00 */
[----:B------:R-:W-:-:S02]  /*2a650*/  LOP3.LUT R5, R12, R5, RZ, 0xc0, !PT ;  /* 0x000000050c057212 */ /* 0x000fc400078ec0ff */
[----:B----4-:R-:W-:Y:S02]  /*2a660*/  ISETP.NE.AND P1, PT, R4, 0x1, PT ;  /* 0x000000010400780c */ /* 0x010fe40003f25270 */
[----:B------:R-:W-:Y:S01]  /*2a670*/  IADD3 R4, -R3, RZ, RZ ;  /* 0x000000ff03047210 */ /* 0x000fe20007ffe1ff */
[----:B------:R-:W-:-:S04]  /*2a680*/  IMAD R3, R25, R3, R2 ;  /* 0x0000000319037224 */ /* 0x000fc800078e0202 */
[----:B-1----:R-:W-:-:S04]  /*2a690*/  IMAD R2, R4, R24, R17 ;  /* 0x0000001804027224 */ /* 0x002fc800078e0211 */
[----:B------:R-:W-:Y:S02]  /*2a6a0*/  IMAD R4, R2, R18, R5 ;  /* 0x0000001202047224 */ /* 0x000fe400078e0205 */
[----:B------:R-:W-:-:S04]  /*2a6b0*/  @P1 IMAD R20, R19, R16, R8 ;  /* 0x0000001013141224 */ /* 0x000fc800078e0208 */
[----:B------:R-:W-:-:S05]  /*2a6c0*/  IMAD R3, R3, R27, R20 ;  /* 0x0000001b03037224 */ /* 0x000fca00078e0214 */
[----:B------:R-:W-:Y:S02]  /*2a6d0*/  SEL R2, R4, R3, !P1 ;  /* 0x0000000304027207 */ /* 0x000fe40004800000 */
[----:B------:R-:W-:-:S07]  /*2a6e0*/  SEL R3, R3, R4, !P1 ;  /* 0x0000000403037207 */ /* 0x000fce0004800000 */
.L_x_997:
[----:B------:R-:W-:-:S08]  /*2a6f0*/  NOP ;  /* 0x0000000000007918 */ /* 0x000fd00000000000 */
[----:B------:R-:W1:-:S00]  /*2a700*/  USETMAXREG.DEALLOC.CTAPOOL 0x18 ;  /* 0x00000018000079c8 */ /* 0x000e4000080e0500 */
[----:B-1----:R-:W-:-:S13]  /*2a710*/  ISETP.NE.AND P1, PT, R0, 0x1, PT ;  /* 0x000000010000780c */ /* 0x002fda0003f25270 */
[----:B------:R-:W-:Y:S05]  /*2a720*/  @!P1 BRA `(.L_x_10) ;  /* 0x0000003000f89947 */ /* 0x000fea0003800000 */
[----:B------:R-:W-:Y:S05]  /*2a730*/  @!P4 BRA `(.L_x_1000) ;  /* 0x000000240020c947 */ /* 0x000fea0003800000 */
[----:B------:R-:W-:-:S13]  /*2a740*/  ISETP.NE.OR P0, PT, R0, 0x2, P0 ;  /* 0x000000020000780c */ /* 0x000fda0000705670 */
[----:B------:R-:W-:Y:S05]  /*2a750*/  @P0 BRA `(.L_x_10) ;  /* 0x0000003000ec0947 */ /* 0x000fea0003800000 */
[----:B------:R-:W-:-:S13]  /*2a760*/  LOP3.LUT P1, RZ, R9, 0xff, RZ, 0xc0, !PT ;  /* 0x000000ff09ff7812 */ /* 0x000fda000782c0ff */
[----:B------:R-:W-:Y:S05]  /*2a770*/  @!P1 BRA `(.L_x_1001) ;  /* 0x0000000000189947 */ /* 0x000fea0003800000 */
[----:B------:R-:W-:Y:S01]  /*2a780*/  UMOV UR4, 0x400 ;  /* 0x0000040000047882 */ /* 0x000fe20000000000 */
[----:B------:R-:W-:Y:S01]  /*2a790*/  MOV R0, RZ ;  /* 0x000000ff00007202 */ /* 0x000fe20000000f00 */
[----:B------:R-:W-:-:S03]  /*2a7a0*/  ULEA UR4, UR37, UR4, 0x18 ;  /* 0x0000000425047291 */ /* 0x000fc6000f8ec03f */
[----:B------:R-:W-:-:S06]  /*2a7b0*/  SHF.L.U32 R0, R0, 0x1f, RZ ;  /* 0x0000001f00007819 */ /* 0x000fcc00000006ff */
[----:B------:R-:W1:Y:S02]  /*2a7c0*/  SYNCS.PHASECHK.TRANS64.TRYWAIT P0, [UR4+0x78], R0 ;  /* 0x00007800ff0075a7 */ /* 0x000e640008000144 */
[----:B-1----:R-:W-:Y:S05]  /*2a7d0*/  @!P0 BRA `(.L_x_1002) ;  /* 0x0000003800448947 */ /* 0x002fea0003800000 */
.L_x_1001:
[----:B-1----:R-:W-:Y:S01]  /*2a7e0*/  PRMT R0, RZ, 0x7610, R0 ;  /* 0x00007610ff007816 */ /* 0x002fe20000000000 */
[----:B------:R-:W-:Y:S06]  /*2a7f0*/  @P3 BRA `(.L_x_1003) ;  /* 0x0000000000243947 */ /* 0x000fec0003800000 */
[----:B------:R-:W-:Y:S02]  /*2a800*/  ULDC.64 UR4, c[0x0][0x588] ;  /* 0x0001620000047ab9 */ /* 0x000fe40000000a00 */
[----:B------:R-:W-:-:S04]  /*2a810*/  ISETP.NE.U32.AND P0, PT, RZ, UR4, PT ;  /* 0x00000004ff007c0c */ /* 0x000fc8000bf05070 */
[----:B------:R-:W-:-:S13]  /*2a820*/  ISETP.NE.AND.EX P0, PT, RZ, UR5, PT, P0 ;  /* 0x00000005ff007c0c */ /* 0x000fda000bf05300 */
[----:B------:R-:W-:Y:S05]  /*2a830*/  @!P0 BRA `(.L_x_1004) ;  /* 0x00000000000c8947 */ /* 0x000fea0003800000 */
[----:B------:R2:W5:Y:S01]  /*2a840*/  LDG.E R6, desc[UR54][R6.64] ;  /* 0x0000003606067981 */ /* 0x000562000c1e1900 */
[----:B------:R-:W-:Y:S01]  /*2a850*/  MOV R0, 0x1 ;  /* 0x0000000100007802 */ /* 0x000fe20000000f00 */
[----:B------:R-:W-:Y:S06]  /*2a860*/  BRA `(.L_x_1003) ;  /* 0x0000000000087947 */ /* 0x000fec0003800000 */
.L_x_1004:
[----:B------:R-:W1:Y:S01]  /*2a870*/  LDC R6, c[0x0][0x580] ;  /* 0x00016000ff067b82 */ /* 0x000e620000000800 */
[----:B------:R-:W-:-:S07]  /*2a880*/  MOV R0, 0x1 ;  /* 0x0000000100007802 */ /* 0x000fce0000000f00 */
.L_x_1003:
[----:B------:R-:W-:Y:S05]  /*2a890*/  @!P1 BRA `(.L_x_1005) ;  /* 0x00000020004c9947 */ /* 0x000fea0003800000 */
[----:B------:R-:W3:Y:S01]  /*2a8a0*/  LDL R5, [R1+0x214] ;  /* 0x0002140001057983 */ /* 0x000ee20000100800 */
[----:B------:R-:W4:Y:S01]  /*2a8b0*/  LDC R17, c[0x0][0x900] ;  /* 0x00024000ff117b82 */ /* 0x000f220000000800 */
[----:B------:R-:W-:Y:S01]  /*2a8c0*/  MOV R4, 0xffffffff ;  /* 0xffffffff00047802 */ /* 0x000fe20000000f00 */
[----:B------:R-:W-:Y:S01]  /*2a8d0*/  ULDC.64 UR30, c[0x0][0x198] ;  /* 0x00006600001e7ab9 */ /* 0x000fe20000000a00 */
[----:B------:R-:W-:Y:S01]  /*2a8e0*/  MOV R8, 0x1 ;  /* 0x0000000100087802 */ /* 0x000fe20000000f00 */
[----:B------:R-:W-:Y:S01]  /*2a8f0*/  ULDC.64 UR6, c[0x0][0x588] ;  /* 0x0001620000067ab9 */ /* 0x000fe20000000a00 */
[----:B------:R-:W-:Y:S01]  /*2a900*/  ULDC.64 UR14, c[0x0][0x590] ;  /* 0x00016400000e7ab9 */ /* 0x000fe20000000a00 */
[----:B------:R-:W-:Y:S02]  /*2a910*/  ULDC.64 UR4, c[0x0][0x8f8] ;  /* 0x00023e0000047ab9 */ /* 0x000fe40000000a00 */
[----:B------:R-:W2:Y:S01]  /*2a920*/  LDC R18, c[0x0][0x8a8] ;  /* 0x00022a00ff127b82 */ /* 0x000ea20000000800 */
[----:B----4-:R-:W-:-:S02]  /*2a930*/  SHF.L.U32 R4, R4, R17, RZ ;  /* 0x0000001104047219 */ /* 0x010fc400000006ff */
[----:B------:R-:W-:Y:S02]  /*2a940*/  SHF.L.U32 R17, R8, R17, RZ ;  /* 0x0000001108117219 */ /* 0x000fe400000006ff */
[----:B------:R-:W-:Y:S02]  /*2a950*/  LOP3.LUT R14, RZ, R4, RZ, 0x33, !PT ;  /* 0x00000004ff0e7212 */ /* 0x000fe400078e33ff */
[----:B--2---:R-:W-:Y:S02]  /*2a960*/  IADD3 R18, R18, -0x1, RZ ;  /* 0xffffffff12127810 */ /* 0x004fe40007ffe0ff */
[----:B---3--:R-:W-:-:S07]  /*2a970*/  LOP3.LUT R16, R5, 0x2, RZ, 0xfc, !PT ;  /* 0x0000000205107812 */ /* 0x008fce00078efcff */
.L_x_1109:
[----:B------:R-:W-:Y:S02]  /*2a980*/  ISETP.NE.U32.AND P0, PT, RZ, UR14, PT ;  /* 0x0000000eff007c0c */ /* 0x000fe4000bf05070 */
[----:B------:R-:W-:Y:S02]  /*2a990*/  R2UR UR51, R3 ;  /* 0x00000000033372ca */ /* 0x000fe400000e0000 */
[----:B------:R-:W-:Y:S02]  /*2a9a0*/  R2UR UR50, R2 ;  /* 0x00000000023272ca */ /* 0x000fe400000e0000 */
[----:B------:R-:W-:-:S09]  /*2a9b0*/  ISETP.NE.AND.EX P0, PT, RZ, UR15, PT, P0 ;  /* 0x0000000fff007c0c */ /* 0x000fd2000bf05300 */
[----:B------:R-:W-:Y:S02]  /*2a9c0*/  USHF.L.U32 UR51, UR51, 0x8, URZ ;  /* 0x0000000833337899 */ /* 0x000fe4000800063f */
[----:B------:R-:W-:Y:S02]  /*2a9d0*/  USHF.L.U32 UR50, UR50, 0x8, URZ ;  /* 0x0000000832327899 */ /* 0x000fe4000800063f */
[----:B------:R-:W-:Y:S10]  /*2a9e0*/  @!P0 BRA `(.L_x_1006) ;  /* 0x00000000002c8947 */ /* 0x000ff40003800000 */
[----:B------:R-:W-:-:S04]  /*2a9f0*/  ISETP.NE.U32.AND P1, PT, RZ, UR6, PT ;  /* 0x00000006ff007c0c */ /* 0x000fc8000bf25070 */
[----:B------:R-:W-:-:S13]  /*2aa00*/  ISETP.NE.AND.EX P1, PT, RZ, UR7, PT, P1 ;  /* 0x00000007ff007c0c */ /* 0x000fda000bf25310 */
[----:B------:R-:W-:Y:S05]  /*2aa10*/  @!P1 BRA `(.L_x_1007) ;  /* 0x0000000000189947 */ /* 0x000fea0003800000 */
[----:B------:R-:W2:Y:S01]  /*2aa20*/  LDC.64 R2, c[0x0][0x588] ;  /* 0x00016200ff027b82 */ /* 0x000ea20000000a00 */
[----:B------:R-:W-:-:S04]  /*2aa30*/  IMAD R5, R10, UR14, RZ ;  /* 0x0000000e0a057c24 */ /* 0x000fc8000f8e02ff */
[----:B--2---:R-:W-:-:S05]  /*2aa40*/  IMAD.WIDE R2, R5, 0x4, R2 ;  /* 0x0000000405027825 */ /* 0x004fca00078e0202 */
[----:B-1---5:R2:W5:Y:S01]  /*2aa50*/  LDG.E R6, desc[UR54][R2.64] ;  /* 0x0000003602067981 */ /* 0x022562000c1e1900 */
[----:B------:R-:W-:Y:S01]  /*2aa60*/  MOV R0, 0x1 ;  /* 0x0000000100007802 */ /* 0x000fe20000000f00 */
[----:B------:R-:W-:Y:S06]  /*2aa70*/  BRA `(.L_x_1006) ;  /* 0x0000000000087947 */ /* 0x000fec0003800000 */
.L_x_1007:
[----:B-1---5:R-:W3:Y:S01]  /*2aa80*/  LDC R6, c[0x0][0x580] ;  /* 0x00016000ff067b82 */ /* 0x022ee20000000800 */
[----:B------:R-:W-:-:S07]  /*2aa90*/  MOV R0, 0x1 ;  /* 0x0000000100007802 */ /* 0x000fce0000000f00 */
.L_x_1006:
[----:B------:R-:W-:Y:S05]  /*2aaa0*/  @!P0 BRA `(.L_x_1008) ;  /* 0x00000000001c8947 */ /* 0x000fea0003800000 */
[----:B------:R-:W-:-:S13]  /*2aab0*/  LOP3.LUT P2, RZ, R0, 0xff, RZ, 0xc0, !PT ;  /* 0x000000ff00ff7812 */ /* 0x000fda000784c0ff */
[----:B--2---:R-:W2:Y:S02]  /*2aac0*/  @!P2 LDC.64 R2, c[0x0][0x588] ;  /* 0x00016200ff02ab82 */ /* 0x004ea40000000a00 */
[----:B--2---:R-:W-:-:S04]  /*2aad0*/  @!P2 ISETP.NE.U32.AND P0, PT, R2, RZ, PT ;  /* 0x000000ff0200a20c */ /* 0x004fc80003f05070 */
[----:B------:R-:W-:Y:S02]  /*2aae0*/  @!P2 ISETP.NE.AND.EX P1, PT, R3, RZ, PT, P0 ;  /* 0x000000ff0300a20c */ /* 0x000fe40003f25300 */
[----:B-1-3-5:R-:W-:Y:S02]  /*2aaf0*/  @P2 FSETP.EQ.AND P0, PT, R6, RZ, PT ;  /* 0x000000ff0600220b */ /* 0x02afe40003f02000 */
[----:B------:R-:W-:Y:S01]  /*2ab00*/  @!P2 PLOP3.LUT P0, PT, P1, PT, PT, 0x8, 0x0 ;  /* 0x000000000000a81c */ /* 0x000fe20000f0e170 */
[----:B------:R-:W-:-:S12]  /*2ab10*/  BRA `(.L_x_1009) ;  /* 0x0000000000047947 */ /* 0x000fd80003800000 */
.L_x_1008:
[----:B-1-3-5:R-:W-:-:S13]  /*2ab20*/  FSETP.EQ.AND P0, PT, R6, RZ, PT ;  /* 0x000000ff0600720b */ /* 0x02afda0003f02000 */
.L_x_1009:
[----:B------:R-:W-:Y:S02]  /*2ab30*/  ISETP.NE.AND P2, PT, R16, 0x3, PT ;  /* 0x000000031000780c */ /* 0x000fe40003f45270 */
[----:B------:R-:W-:-:S04]  /*2ab40*/  ELECT P1, URZ, PT ;  /* 0x00000000003f782f */ /* 0x000fc80003820000 */
[----:B------:R-:W-:-:S07]  /*2ab50*/  PLOP3.LUT P0, PT, P1, P0, PT, 0x20, 0x0 ;  /* 0x000000000000781c */ /* 0x000fce0000f00470 */
[----:B------:R-:W-:Y:S06]  /*2ab60*/  @!P2 BRA `(.L_x_1010) ;  /* 0x000000000004a947 */ /* 0x000fec0003800000 */
[----:B------:R-:W-:Y:S01]  /*2ab70*/  BPT.TRAP 0x1 ;  /* 0x000000040000795c */ /* 0x000fe20000300000 */
.L_x_1010:
[----:B------:R-:W1:Y:S01]  /*2ab80*/  S2UR UR37, SR_CgaCtaId ;  /* 0x00000000002579c3 */ /* 0x000e620000008800 */
[----:B------:R-:W-:Y:S01]  /*2ab90*/  UMOV UR13, 0x400 ;  /* 0x00000400000d7882 */ /* 0x000fe20000000000 */
[----:B--2---:R-:W-:-:S04]  /*2aba0*/  MOV R2, 0x1 ;  /* 0x0000000100027802 */ /* 0x004fc80000000f00 */
[----:B------:R-:W-:Y:S01]  /*2abb0*/  SHF.L.U32 R2, R2, 0x1f, RZ ;  /* 0x0000001f02027819 */ /* 0x000fe200000006ff */
[----:B-1----:R-:W-:-:S09]  /*2abc0*/  ULEA UR13, UR37, UR13, 0x18 ;  /* 0x0000000d250d7291 */ /* 0x002fd2000f8ec03f */
[----:B------:R-:W1:Y:S02]  /*2abd0*/  SYNCS.PHASECHK.TRANS64.TRYWAIT P1, [UR13+0x50], R2 ;  /* 0x00005002ff0075a7 */ /* 0x000e64000802014d */
[----:B-1----:R-:W-:Y:S05]  /*2abe0*/  @!P1 BRA `(.L_x_1011) ;  /* 0x0000003400589947 */ /* 0x002fea0003800000 */
.L_x_1152:
[----:B------:R-:W-:Y:S04]  /*2abf0*/  BSSY B0, `(.L_x_1012) ;  /* 0x000000e000007945 */ /* 0x000fe80003800000 */
[----:B------:R-:W-:Y:S05]  /*2ac00*/  @!P0 BRA `(.L_x_1013) ;  /* 0x0000000000308947 */ /* 0x000fea0003800000 */
[----:B------:R-:W-:Y:S01]  /*2ac10*/  R2UR UR52, R10 ;  /* 0x000000000a3472ca */ /* 0x000fe200000e0000 */
[----:B------:R-:W-:Y:S02]  /*2ac20*/  UIADD3 UR8, UP0, UR30, 0x3f0, URZ ;  /* 0x000003f01e087890 */ /* 0x000fe4000ff1e03f */
[----:B------:R-:W-:Y:S02]  /*2ac30*/  UIADD3 UR48, UR13, 0x200, URZ ;  /* 0x000002000d307890 */ /* 0x000fe4000fffe03f */
[----:B------:R-:W-:Y:S02]  /*2ac40*/  UIADD3 UR49, UR13, 0x30, URZ ;  /* 0x000000300d317890 */ /* 0x000fe4000fffe03f */
[----:B------:R-:W-:Y:S01]  /*2ac50*/  UIADD3.X UR9, URZ, UR31, URZ, UP0, !UPT ;  /* 0x0000001f3f097290 */ /* 0x000fe200087fe43f */
[----:B------:R-:W-:Y:S01]  /*2ac60*/  UMOV UR10, 0x0 ;  /* 0x00000000000a7882 */ /* 0x000fe20000000000 */
[----:B------:R-:W-:-:S07]  /*2ac70*/  UMOV UR11, 0x10000000 ;  /* 0x10000000000b7882 */ /* 0x000fce0000000000 */
[----:B------:R2:W-:Y:S02]  /*2ac80*/  UTMALDG.3D [UR48], [UR8], desc[UR10] ;  /* 0x00000a30080075b4 */ /* 0x0005e40008011000 */
[----:B--2---:R-:W-:Y:S05]  /*2ac90*/  @!P2 BRA `(.L_x_1014) ;  /* 0x000000000004a947 */ /* 0x004fea0003800000 */
[----:B------:R-:W-:Y:S01]  /*2aca0*/  BPT.TRAP 0x1 ;  /* 0x000000040000795c */ /* 0x000fe20000300000 */
.L_x_1014:
[----:B-1----:R-:W1:Y:S02]  /*2acb0*/  LDC R3, c[0x0][0x800] ;  /* 0x00020000ff037b82 */ /* 0x002e640000000800 */
[----:B-1----:R2:W-:Y:S02]  /*2acc0*/  SYNCS.ARRIVE.TRANS64.RED.A0TR RZ, [UR13+0x30], R3 ;  /* 0x00003003ffff79a7 */ /* 0x0025e4000830040d */
.L_x_1013:
[----:B------:R-:W-:Y:S05]  /*2acd0*/  BSYNC B0 ;  /* 0x0000000000007941 */ /* 0x000fea0003800000 */
.L_x_1012:
[----:B------:R-:W-:Y:S05]  /*2ace0*/  @!P2 BRA `(.L_x_1015) ;  /* 0x000000000004a947 */ /* 0x000fea0003800000 */
[----:B------:R-:W-:Y:S01]  /*2acf0*/  BPT.TRAP 0x1 ;  /* 0x000000040000795c */ /* 0x000fe20000300000 */
.L_x_1015:
[----:B------:R-:W-:-:S04]  /*2ad00*/  UIADD3 UR41, UR13, 0x30, URZ ;  /* 0x000000300d297890 */ /* 0x000fc8000fffe03f */
[----:B------:R-:W-:-:S09]  /*2ad10*/  UPRMT UR29, UR37, 0x654, UR41 ;  /* 0x00000654251d7896 */ /* 0x000fd20008000029 */
[----:B------:R-:W-:Y:S01]  /*2ad20*/  SYNCS.ARRIVE.TRANS64.RED.A1T0 RZ, [UR29], RZ ;  /* 0x000000ffffff79a7 */ /* 0x000fe2000810041d */
[----:B------:R-:W-:Y:S05]  /*2ad30*/  @!P2 BRA `(.L_x_1016) ;  /* 0x000000000004a947 */ /* 0x000fea0003800000 */
[----:B------:R-:W-:Y:S01]  /*2ad40*/  BPT.TRAP 0x1 ;  /* 0x000000040000795c */ /* 0x000fe20000300000 */
.L_x_1016:
[----:B------:R-:W3:Y:S02]  /*2ad50*/  SYNCS.PHASECHK.TRANS64.TRYWAIT P1, [UR13+0x58], R2 ;  /* 0x00005802ff0075a7 */ /* 0x000ee4000802014d */
[----:B---3--:R-:W-:Y:S05]  /*2ad60*/  @!P1 BRA `(.L_x_1017) ;  /* 0x0000003400109947 */ /* 0x008fea0003800000 */
.L_x_1153:
[----:B------:R-:W-:Y:S04]  /*2ad70*/  BSSY B0, `(.L_x_1018) ;  /* 0x0000010000007945 */ /* 0x000fe80003800000 */
[----:B------:R-:W-:Y:S05]  /*2ad80*/  @!P0 BRA `(.L_x_1019) ;  /* 0x0000000000388947 */ /* 0x000fea0003800000 */
[----:B------:R-:W-:Y:S01]  /*2ad90*/  UIADD3 UR16, UP0, UR30, 0x3f0, URZ ;  /* 0x000003f01e107890 */ /* 0x000fe2000ff1e03f */
[----:B------:R-:W-:Y:S01]  /*2ada0*/  R2UR UR12, R10 ;  /* 0x000000000a0c72ca */ /* 0x000fe200000e0000 */
[----:B------:R-:W-:Y:S02]  /*2adb0*/  UIADD3 UR11, UR51, 0x80, URZ ;  /* 0x00000080330b7890 */ /* 0x000fe4000fffe03f */
[----:B------:R-:W-:Y:S02]  /*2adc0*/  UIADD3 UR8, UR13, 0x2200, URZ ;  /* 0x000022000d087890 */ /* 0x000fe4000fffe03f */
[----:B------:R-:W-:Y:S02]  /*2add0*/  UIADD3 UR9, UR13, 0x38, URZ ;  /* 0x000000380d097890 */ /* 0x000fe4000fffe03f */
[----:B------:R-:W-:Y:S01]  /*2ade0*/  UIADD3.X UR17, URZ, UR31, URZ, UP0, !UPT ;  /* 0x0000001f3f117290 */ /* 0x000fe200087fe43f */
[----:B------:R-:W-:Y:S01]  /*2adf0*/  UMOV UR18, 0x0 ;  /* 0x0000000000127882 */ /* 0x000fe20000000000 */
[----:B------:R-:W-:Y:S01]  /*2ae00*/  UMOV UR19, 0x10000000 ;  /* 0x1000000000137882 */ /* 0x000fe20000000000 */
[----:B------:R-:W-:-:S06]  /*2ae10*/  UMOV UR10, UR50 ;  /* 0x00000032000a7c82 */ /* 0x000fcc0008000000 */
[----:B------:R3:W-:Y:S02]  /*2ae20*/  UTMALDG.3D [UR8], [UR16], desc[UR18] ;  /* 0x00001208100075b4 */ /* 0x0007e40008011000 */
[----:B---3--:R-:W-:Y:S05]  /*2ae30*/  @!P2 BRA `(.L_x_1020) ;  /* 0x000000000004a947 */ /* 0x008fea0003800000 */
[----:B------:R-:W-:Y:S01]  /*2ae40*/  BPT.TRAP 0x1 ;  /* 0x000000040000795c */ /* 0x000fe20000300000 */
.L_x_1020:
[----:B-12---:R-:W1:Y:S02]  /*2ae50*/  LDC R3, c[0x0][0x800] ;  /* 0x00020000ff037b82 */ /* 0x006e640000000800 */
[----:B-1----:R3:W-:Y:S02]  /*2ae60*/  SYNCS.ARRIVE.TRANS64.RED.A0TR RZ, [UR13+0x38], R3 ;  /* 0x00003803ffff79a7 */ /* 0x0027e4000830040d */
.L_x_1019:
[----:B------:R-:W-:Y:S05]  /*2ae70*/  BSYNC B0 ;  /* 0x0000000000007941 */ /* 0x000fea0003800000 */
.L_x_1018:
[----:B------:R-:W-:Y:S05]  /*2ae80*/  @!P2 BRA `(.L_x_1021) ;  /* 0x000000000004a947 */ /* 0x000fea0003800000 */
[----:B------:R-:W-:Y:S01]  /*2ae90*/  BPT.TRAP 0x1 ;  /* 0x000000040000795c */ /* 0x000fe20000300000 */
.L_x_1021:
[----:B------:R-:W-:Y:S02]  /*2aea0*/  UIADD3 UR33, UR13, 0x38, URZ ;  /* 0x000000380d217890 */ /* 0x000fe4000fffe03f */
[----:B------:R-:W-:Y:S02]  /*2aeb0*/  UIADD3 UR10, UR50, 0x20, URZ ;  /* 0x00000020320a7890 */ /* 0x000fe4000fffe03f */
[----:B------:R-:W-:-:S09]  /*2aec0*/  UPRMT UR23, UR37, 0x654, UR33 ;  /* 0x0000065425177896 */ /* 0x000fd20008000021 */
[----:B------:R-:W-:Y:S01]  /*2aed0*/  SYNCS.ARRIVE.TRANS64.RED.A1T0 RZ, [UR23], RZ ;  /* 0x000000ffffff79a7 */ /* 0x000fe20008100417 */
[----:B------:R-:W-:Y:S05]  /*2aee0*/  @!P2 BRA `(.L_x_1022) ;  /* 0x000000000004a947 */ /* 0x000fea0003800000 */
[----:B------:R-:W-:Y:S01]  /*2aef0*/  BPT.TRAP 0x1 ;  /* 0x000000040000795c */ /* 0x000fe20000300000 */
.L_x_1022:
[----:B------:R-:W4:Y:S02]  /*2af00*/  SYNCS.PHASECHK.TRANS64.TRYWAIT P1, [UR13+0x60], R2 ;  /* 0x00006002ff0075a7 */ /* 0x000f24000802014d */
[----:B----4-:R-:W-:Y:S05]  /*2af10*/  @!P1 BRA `(.L_x_1023) ;  /* 0x0000003000bc9947 */ /* 0x010fea0003800000 */
.L_x_1154:
        /* <DEDUP_REMOVED lines=8> */
[----:B------:R-:W-:Y:S01]  /*2afa0*/  UMOV UR19, 0x10000000 ;  /* 0x1000000000137882 */ /* 0x000fe20000000000 */
[----:B------:R-:W-:-:S06]  /*2afb0*/  UMOV UR11, UR51 ;  /* 0x00000033000b7c82 */ /* 0x000fcc0008000000 */
[----:B------:R4:W-:Y:S02]  /*2afc0*/  UTMALDG.3D [UR8], [UR16], desc[UR18] ;  /* 0x00001208100075b4 */ /* 0x0009e40008011000 */
[----:B----4-:R-:W-:Y:S05]  /*2afd0*/  @!P2 BRA `(.L_x_1026) ;  /* 0x000000000004a947 */ /* 0x010fea0003800000 */
[----:B------:R-:W-:Y:S01]  /*2afe0*/  BPT.TRAP 0x1 ;  /* 0x000000040000795c */ /* 0x000fe20000300000 */
.L_x_1026:
[----:B-123--:R-:W1:Y:S02]  /*2aff0*/  LDC R3, c[0x0][0x800] ;  /* 0x00020000ff037b82 */ /* 0x00ee640000000800 */
[----:B-1----:R4:W-:Y:S02]  /*2b000*/  SYNCS.ARRIVE.TRANS64.RED.A0TR RZ, [UR13+0x40], R3 ;  /* 0x00004003ffff79a7 */ /* 0x0029e4000830040d */
.L_x_1025:
[----:B------:R-:W-:Y:S05]  /*2b010*/  BSYNC B0 ;  /* 0x0000000000007941 */ /* 0x000fea0003800000 */
.L_x_1024:
[----:B------:R-:W-:Y:S05]  /*2b020*/  @!P2 BRA `(.L_x_1027) ;  /* 0x000000000004a947 */ /* 0x000fea0003800000 */
[----:B------:R-:W-:Y:S01]  /*2b030*/  BPT.TRAP 0x1 ;  /* 0x000000040000795c */ /* 0x000fe20000300000 */
.L_x_1027:
[----:B------:R-:W-:-:S04]  /*2b040*/  UIADD3 UR25, UR13, 0x40, URZ ;  /* 0x000000400d197890 */ /* 0x000fc8000fffe03f */
[----:B------:R-:W-:-:S09]  /*2b050*/  UPRMT UR21, UR37, 0x654, UR25 ;  /* 0x0000065425157896 */ /* 0x000fd20008000019 */
[----:B------:R-:W-:Y:S01]  /*2b060*/  SYNCS.ARRIVE.TRANS64.RED.A1T0 RZ, [UR21], RZ ;  /* 0x000000ffffff79a7 */ /* 0x000fe20008100415 */
[----:B------:R-:W-:Y:S05]  /*2b070*/  @!P2 BRA `(.L_x_1028) ;  /* 0x000000000004a947 */ /* 0x000fea0003800000 */
[----:B------:R-:W-:Y:S01]  /*2b080*/  BPT.TRAP 0x1 ;  /* 0x000000040000795c */ /* 0x000fe20000300000 */
.L_x_1028:
[----:B------:R-:W5:Y:S02]  /*2b090*/  SYNCS.PHASECHK.TRANS64.TRYWAIT P1, [UR13+0x68], R2 ;  /* 0x00006802ff0075a7 */ /* 0x000f64000802014d */
[----:B-----5:R-:W-:Y:S05]  /*2b0a0*/  @!P1 BRA `(.L_x_1029) ;  /* 0x0000003000709947 */ /* 0x020fea0003800000 */
.L_x_1155:
        /* <DEDUP_REMOVED lines=9> */
[----:B------:R-:W-:-:S07]  /*2b140*/  UMOV UR19, 0x10000000 ;  /* 0x1000000000137882 */ /* 0x000fce0000000000 */
[----:B------:R1:W-:Y:S02]  /*2b150*/  UTMALDG.3D [UR8], [UR16], desc[UR18] ;  /* 0x00001208100075b4 */ /* 0x0003e40008011000 */
[----:B-1----:R-:W-:Y:S05]  /*2b160*/  @!P2 BRA `(.L_x_1032) ;  /* 0x000000000004a947 */ /* 0x002fea0003800000 */
[----:B------:R-:W-:Y:S01]  /*2b170*/  BPT.TRAP 0x1 ;  /* 0x000000040000795c */ /* 0x000fe20000300000 */
.L_x_1032:
[----:B--234-:R-:W1:Y:S02]  /*2b180*/  LDC R3, c[0x0][0x800] ;  /* 0x00020000ff037b82 */ /* 0x01ce640000000800 */
[----:B-1----:R1:W-:Y:S02]  /*2b190*/  SYNCS.ARRIVE.TRANS64.RED.A0TR RZ, [UR13+0x48], R3 ;  /* 0x00004803ffff79a7 */ /* 0x0023e4000830040d */
.L_x_1031:
[----:B------:R-:W-:Y:S05]  /*2b1a0*/  BSYNC B0 ;  /* 0x0000000000007941 */ /* 0x000fea0003800000 */
.L_x_1030:
[----:B------:R-:W-:Y:S05]  /*2b1b0*/  @!P2 BRA `(.L_x_1033) ;  /* 0x000000000004a947 */ /* 0x000fea0003800000 */
[----:B------:R-:W-:Y:S01]  /*2b1c0*/  BPT.TRAP 0x1 ;  /* 0x000000040000795c */ /* 0x000fe20000300000 */
.L_x_1033:
[----:B------:R-:W-:Y:S02]  /*2b1d0*/  UIADD3 UR17, UR13, 0x48, URZ ;  /* 0x000000480d117890 */ /* 0x000fe4000fffe03f */
[----:B------:R-:W-:Y:S02]  /*2b1e0*/  UIADD3 UR42, UR50, 0x40, URZ ;  /* 0x00000040322a7890 */ /* 0x000fe4000fffe03f */
[----:B------:R-:W-:-:S09]  /*2b1f0*/  UPRMT UR22, UR37, 0x654, UR17 ;  /* 0x0000065425167896 */ /* 0x000fd20008000011 */
[----:B------:R-:W-:Y:S01]  /*2b200*/  SYNCS.ARRIVE.TRANS64.RED.A1T0 RZ, [UR22], RZ ;  /* 0x000000ffffff79a7 */ /* 0x000fe20008100416 */
[----:B------:R-:W-:Y:S05]  /*2b210*/  @!P2 BRA `(.L_x_1034) ;  /* 0x000000000004a947 */ /* 0x000fea0003800000 */
[----:B------:R-:W-:Y:S01]  /*2b220*/  BPT.TRAP 0x1 ;  /* 0x000000040000795c */ /* 0x000fe20000300000 */
.L_x_1034:
[----:B-1234-:R-:W-:-:S04]  /*2b230*/  SHF.L.U32 R3, RZ, 0x1f, RZ ;  /* 0x0000001fff037819 */ /* 0x01efc800000006ff */
[----:B------:R-:W1:Y:S02]  /*2b240*/  SYNCS.PHASECHK.TRANS64.TRYWAIT P1, [UR13+0x50], R3 ;  /* 0x00005003ff0075a7 */ /* 0x000e64000802014d */
[----:B-1----:R-:W-:Y:S05]  /*2b250*/  @!P1 BRA `(.L_x_1035) ;  /* 0x00000030001c9947 */ /* 0x002fea0003800000 */
.L_x_1156:
[----:B------:R-:W-:Y:S04]  /*2b260*/  BSSY B0, `(.L_x_1036) ;  /* 0x000000e000007945 */ /* 0x000fe80003800000 */
[----:B------:R-:W-:Y:S05]  /*2b270*/  @!P0 BRA `(.L_x_1037) ;  /* 0x0000000000308947 */ /* 0x000fea0003800000 */
[----:B------:R-:W-:Y:S01]  /*2b280*/  R2UR UR44, R10 ;  /* 0x000000000a2c72ca */ /* 0x000fe200000e0000 */
[----:B------:R-:W-:Y:S02]  /*2b290*/  UIADD3 UR8, UP0, UR30, 0x3f0, URZ ;  /* 0x000003f01e087890 */ /* 0x000fe4000ff1e03f */
[----:B------:R-:W-:Y:S02]  /*2b2a0*/  UIADD3 UR40, UR13, 0x200, URZ ;  /* 0x000002000d287890 */ /* 0x000fe4000fffe03f */
[----:B------:R-:W-:Y:S01]  /*2b2b0*/  UIADD3.X UR9, URZ, UR31, URZ, UP0, !UPT ;  /* 0x0000001f3f097290 */ /* 0x000fe200087fe43f */
[----:B------:R-:W-:Y:S01]  /*2b2c0*/  UMOV UR10, 0x0 ;  /* 0x00000000000a7882 */ /* 0x000fe20000000000 */
[----:B------:R-:W-:Y:S01]  /*2b2d0*/  UMOV UR11, 0x10000000 ;  /* 0x10000000000b7882 */ /* 0x000fe20000000000 */
[----:B------:R-:W-:-:S06]  /*2b2e0*/  UMOV UR43, UR51 ;  /* 0x00000033002b7c82 */ /* 0x000fcc0008000000 */
[----:B------:R2:W-:Y:S02]  /*2b2f0*/  UTMALDG.3D [UR40], [UR8], desc[UR10] ;  /* 0x00000a28080075b4 */ /* 0x0005e40008011000 */
[----:B--2---:R-:W-:Y:S05]  /*2b300*/  @!P2 BRA `(.L_x_1038) ;  /* 0x000000000004a947 */ /* 0x004fea0003800000 */
[----:B------:R-:W-:Y:S01]  /*2b310*/  BPT.TRAP 0x1 ;  /* 0x000000040000795c */ /* 0x000fe20000300000 */
.L_x_1038:
[----:B-1----:R-:W1:Y:S02]  /*2b320*/  LDC R4, c[0x0][0x800] ;  /* 0x00020000ff047b82 */ /* 0x002e640000000800 */
[----:B-1----:R2:W-:Y:S02]  /*2b330*/  SYNCS.ARRIVE.TRANS64.RED.A0TR RZ, [UR13+0x30], R4 ;  /* 0x00003004ffff79a7 */ /* 0x0025e4000830040d */
.L_x_1037:
[----:B------:R-:W-:Y:S05]  /*2b340*/  BSYNC B0 ;  /* 0x0000000000007941 */ /* 0x000fea0003800000 */
.L_x_1036:
[----:B------:R-:W-:Y:S05]  /*2b350*/  @!P2 BRA `(.L_x_1039) ;  /* 0x000000000004a947 */ /* 0x000fea0003800000 */
[----:B------:R-:W-:Y:S01]  /*2b360*/  BPT.TRAP 0x1 ;  /* 0x000000040000795c */ /* 0x000fe20000300000 */
.L_x_1039:
[----:B------:R-:W-:Y:S01]  /*2b370*/  SYNCS.ARRIVE.TRANS64.RED.A1T0 RZ, [UR29], RZ ;  /* 0x000000ffffff79a7 */ /* 0x000fe2000810041d */
[----:B------:R-:W-:Y:S05]  /*2b380*/  @!P2 BRA `(.L_x_1040) ;  /* 0x000000000004a947 */ /* 0x000fea0003800000 */
[----:B------:R-:W-:Y:S01]  /*2b390*/  BPT.TRAP 0x1 ;  /* 0x000000040000795c */ /* 0x000fe20000300000 */
.L_x_1040:
[----:B------:R-:W3:Y:S02]  /*2b3a0*/  SYNCS.PHASECHK.TRANS64.TRYWAIT P1, [UR13+0x58], R3 ;  /* 0x00005803ff0075a7 */ /* 0x000ee4000802014d */
[----:B---3--:R-:W-:Y:S05]  /*2b3b0*/  @!P1 BRA `(.L_x_1041) ;  /* 0x0000002c00dc9947 */ /* 0x008fea0003800000 */
.L_x_1157:
        /* <DEDUP_REMOVED lines=13> */
.L_x_1044:
[----:B-12---:R-:W1:Y:S02]  /*2b490*/  LDC R4, c[0x0][0x800] ;  /* 0x00020000ff047b82 */ /* 0x006e640000000800 */
[----:B-1----:R3:W-:Y:S02]  /*2b4a0*/  SYNCS.ARRIVE.TRANS64.RED.A0TR RZ, [UR13+0x38], R4 ;  /* 0x00003804ffff79a7 */ /* 0x0027e4000830040d */
.L_x_1043:
[----:B------:R-:W-:Y:S05]  /*2b4b0*/  BSYNC B0 ;  /* 0x0000000000007941 */ /* 0x000fea0003800000 */
.L_x_1042:
[----:B------:R-:W-:Y:S05]  /*2b4c0*/  @!P2 BRA `(.L_x_1045) ;  /* 0x000000000004a947 */ /* 0x000fea0003800000 */
[----:B------:R-:W-:Y:S01]  /*2b4d0*/  BPT.TRAP 0x1 ;  /* 0x000000040000795c */ /* 0x000fe20000300000 */
.L_x_1045:
[----:B------:R-:W-:Y:S01]  /*2b4e0*/  SYNCS.ARRIVE.TRANS64.RED.A1T0 RZ, [UR23], RZ ;  /* 0x000000ffffff79a7 */ /* 0x000fe20008100417 */
[----:B------:R-:W-:Y:S01]  /*2b4f0*/  UIADD3 UR26, UR50, 0x60, URZ ;  /* 0x00000060321a7890 */ /* 0x000fe2000fffe03f */
[----:B------:R-:W-:Y:S11]  /*2b500*/  @!P2 BRA `(.L_x_1046) ;  /* 0x000000000004a947 */ /* 0x000ff60003800000 */
[----:B------:R-:W-:Y:S01]  /*2b510*/  BPT.TRAP 0x1 ;  /* 0x000000040000795c */ /* 0x000fe20000300000 */
.L_x_1046:
[----:B------:R-:W4:Y:S02]  /*2b520*/  SYNCS.PHASECHK.TRANS64.TRYWAIT P1, [UR13+0x60], R3 ;  /* 0x00006003ff0075a7 */ /* 0x000f24000802014d */
[----:B----4-:R-:W-:Y:S05]  /*2b530*/  @!P1 BRA `(.L_x_1047) ;  /* 0x0000002c00949947 */ /* 0x010fea0003800000 */
.L_x_1158:
        /* <DEDUP_REMOVED lines=12> */
.L_x_1050:
[----:B-123--:R-:W1:Y:S02]  /*2b600*/  LDC R4, c[0x0][0x800] ;  /* 0x00020000ff047b82 */ /* 0x00ee640000000800 */
[----:B-1----:R4:W-:Y:S02]  /*2b610*/  SYNCS.ARRIVE.TRANS64.RED.A0TR RZ, [UR13+0x40], R4 ;  /* 0x00004004ffff79a7 */ /* 0x0029e4000830040d */
.L_x_1049:
[----:B------:R-:W-:Y:S05]  /*2b620*/  BSYNC B0 ;  /* 0x0000000000007941 */ /* 0x000fea0003800000 */
.L_x_1048:
[----:B------:R-:W-:Y:S05]  /*2b630*/  @!P2 BRA `(.L_x_1051) ;  /* 0x000000000004a947 */ /* 0x000fea0003800000 */
[----:B------:R-:W-:Y:S01]  /*2b640*/  BPT.TRAP 0x1 ;  /* 0x000000040000795c */ /* 0x000fe20000300000 */
.L_x_1051:
[----:B------:R-:W-:Y:S01]  /*2b650*/  SYNCS.ARRIVE.TRANS64.RED.A1T0 RZ, [UR21], RZ ;  /* 0x000000ffffff79a7 */ /* 0x000fe20008100415 */
[----:B------:R-:W-:Y:S05]  /*2b660*/  @!P2 BRA `(.L_x_1052) ;  /* 0x000000000004a947 */ /* 0x000fea0003800000 */
[----:B------:R-:W-:Y:S01]  /*2b670*/  BPT.TRAP 0x1 ;  /* 0x000000040000795c */ /* 0x000fe20000300000 */
.L_x_1052:
[----:B------:R-:W5:Y:S02]  /*2b680*/  SYNCS.PHASECHK.TRANS64.TRYWAIT P1, [UR13+0x68], R3 ;  /* 0x00006803ff0075a7 */ /* 0x000f64000802014d */
[----:B-----5:R-:W-:Y:S05]  /*2b690*/  @!P1 BRA `(.L_x_1053) ;  /* 0x0000002c00549947 */ /* 0x020fea0003800000 */
.L_x_1159:
        /* <DEDUP_REMOVED lines=11> */
[----:B-1----:R-:W-:Y:S05]  /*2b750*/  @!P2 BRA `(.L_x_1056) ;  /* 0x000000000004a947 */ /* 0x002fea0003800000 */
[----:B------:R-:W-:Y:S01]  /*2b760*/  BPT.TRAP 0x1 ;  /* 0x000000040000795c */ /* 0x000fe20000300000 */
.L_x_1056:
[----:B--234-:R-:W1:Y:S02]  /*2b770*/  LDC R4, c[0x0][0x800] ;  /* 0x00020000ff047b82 */ /* 0x01ce640000000800 */
[----:B-1----:R1:W-:Y:S02]  /*2b780*/  SYNCS.ARRIVE.TRANS64.RED.A0TR RZ, [UR13+0x48], R4 ;  /* 0x00004804ffff79a7 */ /* 0x0023e4000830040d */
.L_x_1055:
[----:B------:R-:W-:Y:S05]  /*2b790*/  BSYNC B0 ;  /* 0x0000000000007941 */ /* 0x000fea0003800000 */
.L_x_1054:
[----:B------:R-:W-:Y:S05]  /*2b7a0*/  @!P2 BRA `(.L_x_1057) ;  /* 0x000000000004a947 */ /* 0x000fea0003800000 */
[----:B------:R-:W-:Y:S01]  /*2b7b0*/  BPT.TRAP 0x1 ;  /* 0x000000040000795c */ /* 0x000fe20000300000 */
.L_x_1057:
[----:B------:R-:W-:Y:S01]  /*2b7c0*/  SYNCS.ARRIVE.TRANS64.RED.A1T0 RZ, [UR22], RZ ;  /* 0x000000ffffff79a7 */ /* 0x000fe20008100416 */
[----:B------:R-:W-:Y:S01]  /*2b7d0*/  UIADD3 UR10, UR50, 0x80, URZ ;  /* 0x00000080320a7890 */ /* 0x000fe2000fffe03f */
[----:B------:R-:W-:Y:S11]  /*2b7e0*/  @!P2 BRA `(.L_x_1058) ;  /* 0x000000000004a947 */ /* 0x000ff60003800000 */
[----:B------:R-:W-:Y:S01]  /*2b7f0*/  BPT.TRAP 0x1 ;  /* 0x000000040000795c */ /* 0x000fe20000300000 */
.L_x_1058:
[----:B------:R-:W5:Y:S02]  /*2b800*/  SYNCS.PHASECHK.TRANS64.TRYWAIT P1, [UR13+0x50], R2 ;  /* 0x00005002ff0075a7 */ /* 0x000f64000802014d */
[----:B-----5:R-:W-:Y:S05]  /*2b810*/  @!P1 BRA `(.L_x_1059) ;  /* 0x0000002c000c9947 */ /* 0x020fea0003800000 */
.L_x_1160:
        /* <DEDUP_REMOVED lines=8> */
[----:B------:R-:W-:Y:S01]  /*2b8a0*/  UMOV UR9, UR41 ;  /* 0x0000002900097c82 */ /* 0x000fe20008000000 */
[----:B------:R-:W-:-:S05]  /*2b8b0*/  UMOV UR11, UR51 ;  /* 0x00000033000b7c82 */ /* 0x000fca0008000000 */
[----:B------:R1:W-:Y:S02]  /*2b8c0*/  UTMALDG.3D [UR8], [UR18], desc[UR26] ;  /* 0x00001a08120075b4 */ /* 0x0003e40008011000 */
[----:B-1----:R-:W-:Y:S05]  /*2b8d0*/  @!P2 BRA `(.L_x_1062) ;  /* 0x000000000004a947 */ /* 0x002fea0003800000 */
[----:B------:R-:W-:Y:S01]  /*2b8e0*/  BPT.TRAP 0x1 ;  /* 0x000000040000795c */ /* 0x000fe20000300000 */
.L_x_1062:
[----:B--234-:R-:W1:Y:S02]  /*2b8f0*/  LDC R4, c[0x0][0x800] ;  /* 0x00020000ff047b82 */ /* 0x01ce640000000800 */
[----:B-1----:R1:W-:Y:S02]  /*2b900*/  SYNCS.ARRIVE.TRANS64.RED.A0TR RZ, [UR13+0x30], R4 ;  /* 0x00003004ffff79a7 */ /* 0x0023e4000830040d */
.L_x_1061:
[----:B------:R-:W-:Y:S05]  /*2b910*/  BSYNC B0 ;  /* 0x0000000000007941 */ /* 0x000fea0003800000 */
.L_x_1060:
[----:B------:R-:W-:Y:S05]  /*2b920*/  @!P2 BRA `(.L_x_1063) ;  /* 0x000000000004a947 */ /* 0x000fea0003800000 */
[----:B------:R-:W-:Y:S01]  /*2b930*/  BPT.TRAP 0x1 ;  /* 0x000000040000795c */ /* 0x000fe20000300000 */
.L_x_1063:
[----:B------:R-:W-:Y:S01]  /*2b940*/  SYNCS.ARRIVE.TRANS64.RED.A1T0 RZ, [UR29], RZ ;  /* 0x000000ffffff79a7 */ /* 0x000fe2000810041d */
[----:B------:R-:W-:Y:S05]  /*2b950*/  @!P2 BRA `(.L_x_1064) ;  /* 0x000000000004a947 */ /* 0x000fea0003800000 */
[----:B------:R-:W-:Y:S01]  /*2b960*/  BPT.TRAP 0x1 ;  /* 0x000000040000795c */ /* 0x000fe20000300000 */
.L_x_1064:
[----:B------:R-:W5:Y:S02]  /*2b970*/  SYNCS.PHASECHK.TRANS64.TRYWAIT P1, [UR13+0x58], R2 ;  /* 0x00005802ff0075a7 */ /* 0x000f64000802014d */
[----:B-----5:R-:W-:Y:S05]  /*2b980*/  @!P1 BRA `(.L_x_1065) ;  /* 0x0000002800c89947 */ /* 0x020fea0003800000 */
.L_x_1161:
        /* <DEDUP_REMOVED lines=13> */
.L_x_1068:
[----:B--234-:R-:W1:Y:S02]  /*2ba60*/  LDC R4, c[0x0][0x800] ;  /* 0x00020000ff047b82 */ /* 0x01ce640000000800 */
[----:B-1----:R1:W-:Y:S02]  /*2ba70*/  SYNCS.ARRIVE.TRANS64.RED.A0TR RZ, [UR13+0x38], R4 ;  /* 0x00003804ffff79a7 */ /* 0x0023e4000830040d */
.L_x_1067:
[----:B------:R-:W-:Y:S05]  /*2ba80*/  BSYNC B0 ;  /* 0x0000000000007941 */ /* 0x000fea0003800000 */
.L_x_1066:
[----:B------:R-:W-:Y:S05]  /*2ba90*/  @!P2 BRA `(.L_x_1069) ;  /* 0x000000000004a947 */ /* 0x000fea0003800000 */
[----:B------:R-:W-:Y:S01]  /*2baa0*/  BPT.TRAP 0x1 ;  /* 0x000000040000795c */ /* 0x000fe20000300000 */
.L_x_1069:
[----:B------:R-:W-:Y:S01]  /*2bab0*/  SYNCS.ARRIVE.TRANS64.RED.A1T0 RZ, [UR23], RZ ;  /* 0x000000ffffff79a7 */ /* 0x000fe20008100417 */
[----:B------:R-:W-:Y:S01]  /*2bac0*/  UIADD3 UR10, UR50, 0xa0, URZ ;  /* 0x000000a0320a7890 */ /* 0x000fe2000fffe03f */
[----:B------:R-:W-:Y:S11]  /*2bad0*/  @!P2 BRA `(.L_x_1070) ;  /* 0x000000000004a947 */ /* 0x000ff60003800000 */
[----:B------:R-:W-:Y:S01]  /*2bae0*/  BPT.TRAP 0x1 ;  /* 0x000000040000795c */ /* 0x000fe20000300000 */
.L_x_1070:
[----:B------:R-:W5:Y:S02]  /*2baf0*/  SYNCS.PHASECHK.TRANS64.TRYWAIT P1, [UR13+0x60], R2 ;  /* 0x00006002ff0075a7 */ /* 0x000f64000802014d */
[----:B-----5:R-:W-:Y:S05]  /*2bb00*/  @!P1 BRA `(.L_x_1071) ;  /* 0x0000002800809947 */ /* 0x020fea0003800000 */
.L_x_1162:
        /* <DEDUP_REMOVED lines=13> */
.L_x_1074:
[----:B--234-:R-:W1:Y:S02]  /*2bbe0*/  LDC R4, c[0x0][0x800] ;  /* 0x00020000ff047b82 */ /* 0x01ce640000000800 */
[----:B-1----:R1:W-:Y:S02]  /*2bbf0*/  SYNCS.ARRIVE.TRANS64.RED.A0TR RZ, [UR13+0x40], R4 ;  /* 0x00004004ffff79a7 */ /* 0x0023e4000830040d */
.L_x_1073:
[----:B------:R-:W-:Y:S05]  /*2bc00*/  BSYNC B0 ;  /* 0x0000000000007941 */ /* 0x000fea0003800000 */
.L_x_1072:
[----:B------:R-:W-:Y:S05]  /*2bc10*/  @!P2 BRA `(.L_x_1075) ;  /* 0x000000000004a947 */ /* 0x000fea0003800000 */
[----:B------:R-:W-:Y:S01]  /*2bc20*/  BPT.TRAP 0x1 ;  /* 0x000000040000795c */ /* 0x000fe20000300000 */
.L_x_1075:
[----:B------:R-:W-:Y:S01]  /*2bc30*/  SYNCS.ARRIVE.TRANS64.RED.A1T0 RZ, [UR21], RZ ;  /* 0x000000ffffff79a7 */ /* 0x000fe20008100415 */
[----:B------:R-:W-:Y:S05]  /*2bc40*/  @!P2 BRA `(.L_x_1076) ;  /* 0x000000000004a947 */ /* 0x000fea0003800000 */
[----:B------:R-:W-:Y:S01]  /*2bc50*/  BPT.TRAP 0x1 ;  /* 0x000000040000795c */ /* 0x000fe20000300000 */
.L_x_1076:
[----:B------:R-:W5:Y:S02]  /*2bc60*/  SYNCS.PHASECHK.TRANS64.TRYWAIT P1, [UR13+0x68], R2 ;  /* 0x00006802ff0075a7 */ /* 0x000f64000802014d */
[----:B-----5:R-:W-:Y:S05]  /*2bc70*/  @!P1 BRA `(.L_x_1077) ;  /* 0x00000028003c9947 */ /* 0x020fea0003800000 */
.L_x_1163:
        /* <DEDUP_REMOVED lines=13> */
.L_x_1080:
[----:B------:R-:W1:Y:S02]  /*2bd50*/  LDC R2, c[0x0][0x800] ;  /* 0x00020000ff027b82 */ /* 0x000e640000000800 */
[----:B-1----:R1:W-:Y:S02]  /*2bd60*/  SYNCS.ARRIVE.TRANS64.RED.A0TR RZ, [UR13+0x48], R2 ;  /* 0x00004802ffff79a7 */ /* 0x0023e4000830040d */
.L_x_1079:
[----:B------:R-:W-:Y:S05]  /*2bd70*/  BSYNC B0 ;  /* 0x0000000000007941 */ /* 0x000fea0003800000 */
.L_x_1078:
[----:B------:R-:W-:Y:S05]  /*2bd80*/  @!P2 BRA `(.L_x_1081) ;  /* 0x000000000004a947 */ /* 0x000fea0003800000 */
[----:B------:R-:W-:Y:S01]  /*2bd90*/  BPT.TRAP 0x1 ;  /* 0x000000040000795c */ /* 0x000fe20000300000 */
.L_x_1081:
[----:B------:R-:W-:Y:S01]  /*2bda0*/  SYNCS.ARRIVE.TRANS64.RED.A1T0 RZ, [UR22], RZ ;  /* 0x000000ffffff79a7 */ /* 0x000fe20008100416 */
[----:B------:R-:W-:Y:S01]  /*2bdb0*/  UIADD3 UR10, UR50, 0xc0, URZ ;  /* 0x000000c0320a7890 */ /* 0x000fe2000fffe03f */
[----:B------:R-:W-:Y:S11]  /*2bdc0*/  @!P2 BRA `(.L_x_1082) ;  /* 0x000000000004a947 */ /* 0x000ff60003800000 */
[----:B------:R-:W-:Y:S01]  /*2bdd0*/  BPT.TRAP 0x1 ;  /* 0x000000040000795c */ /* 0x000fe20000300000 */
.L_x_1082:
[----:B------:R-:W5:Y:S02]  /*2bde0*/  SYNCS.PHASECHK.TRANS64.TRYWAIT P1, [UR13+0x50], R3 ;  /* 0x00005003ff0075a7 */ /* 0x000f64000802014d */
[----:B-----5:R-:W-:Y:S05]  /*2bdf0*/  @!P1 BRA `(.L_x_1083) ;  /* 0x0000002400f49947 */ /* 0x020fea0003800000 */
.L_x_1164:
        /* <DEDUP_REMOVED lines=13> */
.L_x_1086:
[----:B------:R-:W1:Y:S02]  /*2bed0*/  LDC R2, c[0x0][0x800] ;  /* 0x00020000ff027b82 */ /* 0x000e640000000800 */
[----:B-1----:R1:W-:Y:S02]  /*2bee0*/  SYNCS.ARRIVE.TRANS64.RED.A0TR RZ, [UR13+0x30], R2 ;  /* 0x00003002ffff79a7 */ /* 0x0023e4000830040d */
.L_x_1085:
[----:B------:R-:W-:Y:S05]  /*2bef0*/  BSYNC B0 ;  /* 0x0000000000007941 */ /* 0x000fea0003800000 */
.L_x_1084:
[----:B------:R-:W-:Y:S05]  /*2bf00*/  @!P2 BRA `(.L_x_1087) ;  /* 0x000000000004a947 */ /* 0x000fea0003800000 */
[----:B------:R-:W-:Y:S01]  /*2bf10*/  BPT.TRAP 0x1 ;  /* 0x000000040000795c */ /* 0x000fe20000300000 */
.L_x_1087:
[----:B------:R-:W-:Y:S01]  /*2bf20*/  SYNCS.ARRIVE.TRANS64.RED.A1T0 RZ, [UR29], RZ ;  /* 0x000000ffffff79a7 */ /* 0x000fe2000810041d */
[----:B------:R-:W-:Y:S05]  /*2bf30*/  @!P2 BRA `(.L_x_1088) ;  /* 0x000000000004a947 */ /* 0x000fea0003800000 */
[----:B------:R-:W-:Y:S01]  /*2bf40*/  BPT.TRAP 0x1 ;  /* 0x000000040000795c */ /* 0x000fe20000300000 */
.L_x_1088:
[----:B------:R-:W5:Y:S02]  /*2bf50*/  SYNCS.PHASECHK.TRANS64.TRYWAIT P1, [UR13+0x58], R3 ;  /* 0x00005803ff0075a7 */ /* 0x000f64000802014d */
[----:B-----5:R-:W-:Y:S05]  /*2bf60*/  @!P1 BRA `(.L_x_1089) ;  /* 0x0000002400b09947 */ /* 0x020fea0003800000 */
.L_x_1165:
        /* <DEDUP_REMOVED lines=13> */
.L_x_1092:
[----:B------:R-:W1:Y:S02]  /*2c040*/  LDC R2, c[0x0][0x800] ;  /* 0x00020000ff027b82 */ /* 0x000e640000000800 */
[----:B-1----:R1:W-:Y:S02]  /*2c050*/  SYNCS.ARRIVE.TRANS64.RED.A0TR RZ, [UR13+0x38], R2 ;  /* 0x00003802ffff79a7 */ /* 0x0023e4000830040d */
.L_x_1091:
[----:B------:R-:W-:Y:S05]  /*2c060*/  BSYNC B0 ;  /* 0x0000000000007941 */ /* 0x000fea0003800000 */
.L_x_1090:
[----:B------:R-:W-:Y:S05]  /*2c070*/  @!P2 BRA `(.L_x_1093) ;  /* 0x000000000004a947 */ /* 0x000fea0003800000 */
[----:B------:R-:W-:Y:S01]  /*2c080*/  BPT.TRAP 0x1 ;  /* 0x000000040000795c */ /* 0x000fe20000300000 */
.L_x_1093:
[----:B------:R-:W-:Y:S01]  /*2c090*/  SYNCS.ARRIVE.TRANS64.RED.A1T0 RZ, [UR23], RZ ;  /* 0x000000ffffff79a7 */ /* 0x000fe20008100417 */
[----:B------:R-:W-:Y:S01]  /*2c0a0*/  UIADD3 UR10, UR50, 0xe0, URZ ;  /* 0x000000e0320a7890 */ /* 0x000fe2000fffe03f */
[----:B------:R-:W-:Y:S11]  /*2c0b0*/  @!P2 BRA `(.L_x_1094) ;  /* 0x000000000004a947 */ /* 0x000ff60003800000 */
[----:B------:R-:W-:Y:S01]  /*2c0c0*/  BPT.TRAP 0x1 ;  /* 0x000000040000795c */ /* 0x000fe20000300000 */
.L_x_1094:
[----:B------:R-:W5:Y:S02]  /*2c0d0*/  SYNCS.PHASECHK.TRANS64.TRYWAIT P1, [UR13+0x60], R3 ;  /* 0x00006003ff0075a7 */ /* 0x000f64000802014d */
[----:B-----5:R-:W-:Y:S05]  /*2c0e0*/  @!P1 BRA `(.L_x_1095) ;  /* 0x0000002400689947 */ /* 0x020fea0003800000 */
.L_x_1166:
        /* <DEDUP_REMOVED lines=13> */
.L_x_1098:
[----:B------:R-:W1:Y:S02]  /*2c1c0*/  LDC R2, c[0x0][0x800] ;  /* 0x00020000ff027b82 */ /* 0x000e640000000800 */
[----:B-1----:R1:W-:Y:S02]  /*2c1d0*/  SYNCS.ARRIVE.TRANS64.RED.A0TR RZ, [UR13+0x40], R2 ;  /* 0x00004002ffff79a7 */ /* 0x0023e4000830040d */
.L_x_1097:
[----:B------:R-:W-:Y:S05]  /*2c1e0*/  BSYNC B0 ;  /* 0x0000000000007941 */ /* 0x000fea0003800000 */
.L_x_1096:
[----:B------:R-:W-:Y:S05]  /*2c1f0*/  @!P2 BRA `(.L_x_1099) ;  /* 0x000000000004a947 */ /* 0x000fea0003800000 */
[----:B------:R-:W-:Y:S01]  /*2c200*/  BPT.TRAP 0x1 ;  /* 0x000000040000795c */ /* 0x000fe20000300000 */
.L_x_1099:
[----:B------:R-:W-:Y:S01]  /*2c210*/  SYNCS.ARRIVE.TRANS64.RED.A1T0 RZ, [UR21], RZ ;  /* 0x000000ffffff79a7 */ /* 0x000fe20008100415 */
[----:B------:R-:W-:Y:S05]  /*2c220*/  @!P2 BRA `(.L_x_1100) ;  /* 0x000000000004a947 */ /* 0x000fea0003800000 */
[----:B------:R-:W-:Y:S01]  /*2c230*/  BPT.TRAP 0x1 ;  /* 0x000000040000795c */ /* 0x000fe20000300000 */
.L_x_1100:
[----:B------:R-:W5:Y:S02]  /*2c240*/  SYNCS.PHASECHK.TRANS64.TRYWAIT P1, [UR13+0x68], R3 ;  /* 0x00006803ff0075a7 */ /* 0x000f64000802014d */
[----:B-----5:R-:W-:Y:S05]  /*2c250*/  @!P1 BRA `(.L_x_1101) ;  /* 0x0000002400249947 */ /* 0x020fea0003800000 */
.L_x_1167:
        /* <DEDUP_REMOVED lines=13> */
.L_x_1104:
[----:B------:R-:W1:Y:S02]  /*2c330*/  LDC R2, c[0x0][0x800] ;  /* 0x00020000ff027b82 */ /* 0x000e640000000800 */
[----:B-1----:R1:W-:Y:S02]  /*2c340*/  SYNCS.ARRIVE.TRANS64.RED.A0TR RZ, [UR13+0x48], R2 ;  /* 0x00004802ffff79a7 */ /* 0x0023e4000830040d */
.L_x_1103:
[----:B------:R-:W-:Y:S05]  /*2c350*/  BSYNC B0 ;  /* 0x0000000000007941 */ /* 0x000fea0003800000 */
.L_x_1102:
[----:B------:R-:W-:Y:S05]  /*2c360*/  @!P2 BRA `(.L_x_1105) ;  /* 0x000000000004a947 */ /* 0x000fea0003800000 */
[----:B------:R-:W-:Y:S01]  /*2c370*/  BPT.TRAP 0x1 ;  /* 0x000000040000795c */ /* 0x000fe20000300000 */
.L_x_1105:
[----:B------:R-:W5:Y:S01]  /*2c380*/  LDL.LU R15, [R1+0x204] ;  /* 0x00020400010f7983 */ /* 0x000f620000300800 */
[----:B------:R-:W-:Y:S03]  /*2c390*/  SYNCS.ARRIVE.TRANS64.RED.A1T0 RZ, [UR22], RZ ;  /* 0x000000ffffff79a7 */ /* 0x000fe60008100416 */
[----:B------:R-:W5:Y:S01]  /*2c3a0*/  LDL.LU R13, [R1+0x200] ;  /* 0x00020000010d7983 */ /* 0x000f620000300800 */
[----:B-1234-:R-:W-:Y:S01]  /*2c3b0*/  PRMT R4, RZ, 0x7610, R4 ;  /* 0x00007610ff047816 */ /* 0x01efe20000000004 */
[----:B------:R-:W-:Y:S01]  /*2c3c0*/  IMAD.MOV.U32 R3, RZ, RZ, -0x1 ;  /* 0xffffffffff037424 */ /* 0x000fe200078e00ff */
[----:B------:R-:W-:Y:S02]  /*2c3d0*/  MOV R2, 0xffffffff ;  /* 0xffffffff00027802 */ /* 0x000fe40000000f00 */
[----:B------:R-:W-:Y:S02]  /*2c3e0*/  MOV R10, 0xffffffff ;  /* 0xffffffff000a7802 */ /* 0x000fe40000000f00 */
[----:B-----5:R-:W-:-:S04]  /*2c3f0*/  IADD3 R13, P0, R13, UR46, RZ ;  /* 0x0000002e0d0d7c10 */ /* 0x020fc8000ff1e0ff */
[----:B------:R-:W-:Y:S01]  /*2c400*/  IADD3.X R15, R15, UR38, RZ, P0, !PT ;  /* 0x000000260f0f7c10 */ /* 0x000fe200087fe4ff */
[----:B------:R1:W-:Y:S01]  /*2c410*/  STL [R1+0x200], R13 ;  /* 0x0002000d01007387 */ /* 0x0003e20000100800 */
[----:B------:R-:W-:-:S03]  /*2c420*/  ISETP.GE.U32.AND P0, PT, R13, UR4, PT ;  /* 0x000000040d007c0c */ /* 0x000fc6000bf06070 */
[----:B------:R1:W-:Y:S01]  /*2c430*/  STL [R1+0x204], R15 ;  /* 0x0002040f01007387 */ /* 0x0003e20000100800 */
[----:B------:R-:W-:-:S13]  /*2c440*/  ISETP.GE.U32.AND.EX P0, PT, R15, UR5, PT, P0 ;  /* 0x000000050f007c0c */ /* 0x000fda000bf06100 */
[----:B-1----:R-:W-:Y:S05]  /*2c450*/  @P0 BRA `(.L_x_1106) ;  /* 0x0000000400540947 */ /* 0x002fea0003800000 */
[----:B------:R-:W1:Y:S01]  /*2c460*/  LDC.64 R8, c[0x0][0x8d0] ;  /* 0x00023400ff087b82 */ /* 0x000e620000000a00 */
[----:B------:R-:W-:Y:S02]  /*2c470*/  MOV R2, R13 ;  /* 0x0000000d00027202 */ /* 0x000fe40000000f00 */
[----:B------:R-:W-:Y:S02]  /*2c480*/  MOV R3, R15 ;  /* 0x0000000f00037202 */ /* 0x000fe40000000f00 */
[----:B-1----:R-:W-:-:S04]  /*2c490*/  ISETP.NE.U32.AND P0, PT, R8, RZ, PT ;  /* 0x000000ff0800720c */ /* 0x002fc80003f05070 */
[----:B------:R-:W-:-:S13]  /*2c4a0*/  ISETP.NE.AND.EX P0, PT, R9, RZ, PT, P0 ;  /* 0x000000ff0900720c */ /* 0x000fda0003f05300 */
[----:B------:R-:W-:Y:S05]  /*2c4b0*/  @!P0 BRA `(.L_x_1107) ;  /* 0x0000000000288947 */ /* 0x000fea0003800000 */
[----:B------:R-:W1:Y:S02]  /*2c4c0*/  LDC R2, c[0x0][0x8dc] ;  /* 0x00023700ff027b82 */ /* 0x000e640000000800 */
[----:B-1----:R-:W-:-:S04]  /*2c4d0*/  IADD3 R3, P0, R13, R2, RZ ;  /* 0x000000020d037210 */ /* 0x002fc80007f1e0ff */
[----:B------:R-:W-:-:S05]  /*2c4e0*/  IADD3.X R7, RZ, R15, RZ, P0, !PT ;  /* 0x0000000fff077210 */ /* 0x000fca00007fe4ff */
[----:B------:R-:W-:-:S04]  /*2c4f0*/  IMAD.WIDE.U32 R4, R7, R8, RZ ;  /* 0x0000000807047225 */ /* 0x000fc800078e00ff */
[----:B------:R-:W-:-:S04]  /*2c500*/  IMAD.WIDE.U32 R4, P0, R3, R9, R4 ;  /* 0x0000000903047225 */ /* 0x000fc80007800004 */
[----:B------:R-:W-:Y:S01]  /*2c510*/  IMAD.WIDE.U32 R2, R3, R8, RZ ;  /* 0x0000000803027225 */ /* 0x000fe200078e00ff */
[----:B------:R-:W-:-:S04]  /*2c520*/  MOV R2, R5 ;  /* 0x0000000500027202 */ /* 0x000fc80000000f00 */
[----:B------:R-:W-:Y:S02]  /*2c530*/  IADD3 RZ, P1, R3, R4, RZ ;  /* 0x0000000403ff7210 */ /* 0x000fe40007f3e0ff */
[----:B------:R-:W-:-:S03]  /*2c540*/  IADD3.X R3, RZ, RZ, RZ, P0, !PT ;  /* 0x000000ffff037210 */ /* 0x000fc600007fe4ff */
[----:B------:R-:W-:-:S08]  /*2c550*/  IMAD.WIDE.U32.X R2, R7, R9, R2, P1 ;  /* 0x0000000907027225 */ /* 0x000fd000008e0402 */
.L_x_1107:
[----:B------:R-:W1:Y:S01]  /*2c560*/  S2R R7, SR_CTAID.X ;  /* 0x0000000000077919 */ /* 0x000e620000002500 */
[----:B------:R-:W2:Y:S01]  /*2c570*/  LDC R11, c[0x0][0x904] ;  /* 0x00024100ff0b7b82 */ /* 0x000ea20000000800 */
[----:B------:R-:W-:Y:S01]  /*2c580*/  ULDC UR8, c[0x0][0x150] ;  /* 0x0000540000087ab9 */ /* 0x000fe20000000800 */
[----:B------:R-:W3:Y:S06]  /*2c590*/  S2R R4, SR_CTAID.Y ;  /* 0x0000000000047919 */ /* 0x000eec0000002600 */
[----:B------:R-:W4:Y:S08]  /*2c5a0*/  LDC R10, c[0x0][0x144] ;  /* 0x00005100ff0a7b82 */ /* 0x000f300000000800 */
[----:B------:R-:W5:Y:S01]  /*2c5b0*/  LDC R8, c[0x0][0x8d8] ;  /* 0x00023600ff087b82 */ /* 0x000f620000000800 */
[----:B--2---:R-:W-:-:S02]  /*2c5c0*/  ISETP.NE.AND P2, PT, R11, 0x1, PT ;  /* 0x000000010b00780c */ /* 0x004fc40003f45270 */
[----:B-1----:R-:W-:-:S05]  /*2c5d0*/  I2FP.F32.U32 R5, R7 ;  /* 0x0000000700057245 */ /* 0x002fca0000201000 */
[----:B------:R-:W-:Y:S01]  /*2c5e0*/  FMUL R9, R5, UR8 ;  /* 0x0000000805097c20 */ /* 0x000fe20008400000 */
[----:B---3--:R-:W-:Y:S01]  /*2c5f0*/  I2FP.F32.U32 R5, R4 ;  /* 0x0000000400057245 */ /* 0x008fe20000201000 */
[----:B------:R-:W-:-:S04]  /*2c600*/  ULDC UR8, c[0x0][0x154] ;  /* 0x0000550000087ab9 */ /* 0x000fc80000000800 */
[----:B------:R-:W1:Y:S01]  /*2c610*/  F2I.U32.TRUNC.NTZ R9, R9 ;  /* 0x0000000900097305 */ /* 0x000e62000020f000 */
[----:B------:R-:W-:Y:S02]  /*2c620*/  FMUL R12, R5, UR8 ;  /* 0x00000008050c7c20 */ /* 0x000fe40008400000 */
[----:B------:R-:W2:Y:S05]  /*2c630*/  LDC R5, c[0x0][0x148] ;  /* 0x00005200ff057b82 */ /* 0x000eaa0000000800 */
[----:B------:R-:W3:Y:S01]  /*2c640*/  F2I.U32.TRUNC.NTZ R12, R12 ;  /* 0x0000000c000c7305 */ /* 0x000ee2000020f000 */
[----:B-1----:R-:W-:-:S05]  /*2c650*/  IADD3 R11, -R9, RZ, RZ ;  /* 0x000000ff090b7210 */ /* 0x002fca0007ffe1ff */
[----:B----4-:R-:W-:Y:S01]  /*2c660*/  IMAD R7, R10, R11, R7 ;  /* 0x0000000b0a077224 */ /* 0x010fe200078e0207 */
[----:B---3--:R-:W-:Y:S02]  /*2c670*/  IADD3 R10, -R12, RZ, RZ ;  /* 0x000000ff0c0a7210 */ /* 0x008fe40007ffe1ff */
[----:B------:R-:W1:Y:S03]  /*2c680*/  LDC R12, c[0x0][0x8c0] ;  /* 0x00023000ff0c7b82 */ /* 0x000e660000000800 */
[----:B--2---:R-:W-:Y:S01]  /*2c690*/  @P2 IMAD R7, R5, R10, R4 ;  /* 0x0000000a05072224 */ /* 0x004fe200078e0204 */
[-CC-:B-----5:R-:W-:Y:S02]  /*2c6a0*/  SHF.R.U64 R10, R2, R8.reuse, R3.reuse ;  /* 0x00000008020a7219 */ /* 0x1a0fe40000001203 */
[----:B------:R-:W-:Y:S02]  /*2c6b0*/  SHF.R.U32.HI R8, RZ, R8, R3 ;  /* 0x00000008ff087219 */ /* 0x000fe40000011603 */
[----:B------:R-:W2:Y:S01]  /*2c6c0*/  LDC.64 R4, c[0x0][0x8c8] ;  /* 0x00023200ff047b82 */ /* 0x000ea20000000a00 */
[----:B------:R-:W-:-:S05]  /*2c6d0*/  IADD3 R9, P0, RZ, -R10, RZ ;  /* 0x8000000aff097210 */ /* 0x000fca0007f1e0ff */
[----:B------:R-:W-:-:S04]  /*2c6e0*/  IMAD.X R3, RZ, RZ, ~R8, P0 ;  /* 0x000000ffff037224 */ /* 0x000fc800000e0e08 */
[----:B--2---:R-:W-:Y:S01]  /*2c6f0*/  IMAD R2, R3, R4, RZ ;  /* 0x0000000403027224 */ /* 0x004fe200078e02ff */
[----:B------:R-:W-:-:S03]  /*2c700*/  MOV R3, R15 ;  /* 0x0000000f00037202 */ /* 0x000fc60000000f00 */
[----:B------:R-:W-:Y:S01]  /*2c710*/  IMAD R5, R9, R5, R2 ;  /* 0x0000000509057224 */ /* 0x000fe200078e0202 */
[----:B------:R-:W-:-:S05]  /*2c720*/  MOV R2, R13 ;  /* 0x0000000d00027202 */ /* 0x000fca0000000f00 */
[----:B------:R-:W-:Y:S02]  /*2c730*/  IMAD.WIDE.U32 R2, R9, R4, R2 ;  /* 0x0000000409027225 */ /* 0x000fe400078e0002 */
[----:B------:R-:W2:Y:S03]  /*2c740*/  LDC.64 R8, c[0x0][0x8e8] ;  /* 0x00023a00ff087b82 */ /* 0x000ea60000000a00 */
[----:B------:R-:W-:-:S04]  /*2c750*/  IADD3 R5, R3, R5, RZ ;  /* 0x0000000503057210 */ /* 0x000fc80007ffe0ff */
[-CC-:B-1----:R-:W-:Y:S01]  /*2c760*/  SHF.R.U64 R11, R2, R12.reuse, R5.reuse ;  /* 0x0000000c020b7219 */ /* 0x182fe20000001205 */
[----:B------:R-:W1:Y:S01]  /*2c770*/  LDC R4, c[0x0][0x8b0] ;  /* 0x00022c00ff047b82 */ /* 0x000e620000000800 */
[----:B------:R-:W-:-:S07]  /*2c780*/  SHF.R.U32.HI R5, RZ, R12, R5 ;  /* 0x0000000cff057219 */ /* 0x000fce0000011605 */
[----:B------:R-:W3:Y:S01]  /*2c790*/  LDC R3, c[0x0][0x900] ;  /* 0x00024000ff037b82 */ /* 0x000ee20000000800 */
[----:B--2---:R-:W-:-:S04]  /*2c7a0*/  ISETP.NE.U32.AND P0, PT, R8, RZ, PT ;  /* 0x000000ff0800720c */ /* 0x004fc80003f05070 */
[----:B------:R-:W-:Y:S02]  /*2c7b0*/  ISETP.NE.AND.EX P0, PT, R9, RZ, PT, P0 ;  /* 0x000000ff0900720c */ /* 0x000fe40003f05300 */
[-CC-:B-1----:R-:W-:Y:S02]  /*2c7c0*/  SHF.R.U64 R12, R11, R4.reuse, R5.reuse ;  /* 0x000000040b0c7219 */ /* 0x182fe40000001205 */
[----:B------:R-:W-:-:S04]  /*2c7d0*/  SHF.R.U32.HI R4, RZ, R4, R5 ;  /* 0x00000004ff047219 */ /* 0x000fc80000011605 */
[-CC-:B---3--:R-:W-:Y:S02]  /*2c7e0*/  SHF.R.U64 R13, R12, R3.reuse, R4.reuse ;  /* 0x000000030c0d7219 */ /* 0x188fe40000001204 */
[----:B------:R-:W-:Y:S02]  /*2c7f0*/  SHF.R.U32.HI R3, RZ, R3, R4 ;  /* 0x00000003ff037219 */ /* 0x000fe40000011604 */
[----:B------:R-:W-:Y:S01]  /*2c800*/  MOV R2, R13 ;  /* 0x0000000d00027202 */ /* 0x000fe20000000f00 */
[----:B------:R-:W-:Y:S06]  /*2c810*/  @!P0 BRA `(.L_x_1108) ;  /* 0x0000000000288947 */ /* 0x000fec0003800000 */
        /* <DEDUP_REMOVED lines=10> */
.L_x_1108:
[----:B------:R-:W1:Y:S01]  /*2c8c0*/  LDC R4, c[0x0][0x8f0] ;  /* 0x00023c00ff047b82 */ /* 0x000e620000000800 */
[----:B------:R-:W-:Y:S02]  /*2c8d0*/  LOP3.LUT R12, R12, R14, RZ, 0xc0, !PT ;  /* 0x0000000e0c0c7212 */ /* 0x000fe400078ec0ff */
[----:B------:R-:W-:-:S05]  /*2c8e0*/  LOP3.LUT R11, R11, R18, RZ, 0xc0, !PT ;  /* 0x000000120b0b7212 */ /* 0x000fca00078ec0ff */
[----:B------:R-:W2:Y:S01]  /*2c8f0*/  LDC R8, c[0x0][0x8e0] ;  /* 0x00023800ff087b82 */ /* 0x000ea20000000800 */
[----:B-1----:R-:W-:-:S07]  /*2c900*/  SHF.R.U64 R3, R2, R4, R3 ;  /* 0x0000000402037219 */ /* 0x002fce0000001203 */
[----:B------:R-:W1:Y:S01]  /*2c910*/  LDC R4, c[0x0][0x8b8] ;  /* 0x00022e00ff047b82 */ /* 0x000e620000000800 */
[----:B------:R-:W-:Y:S01]  /*2c920*/  IMAD R12, R17, R3, R12 ;  /* 0x00000003110c7224 */ /* 0x000fe200078e020c */
[----:B------:R-:W-:-:S06]  /*2c930*/  IADD3 R3, -R3, RZ, RZ ;  /* 0x000000ff03037210 */ /* 0x000fcc0007ffe1ff */
[----:B------:R-:W3:Y:S01]  /*2c940*/  LDC R2, c[0x0][0x8a8] ;  /* 0x00022a00ff027b82 */ /* 0x000ee20000000800 */
[----:B--2---:R-:W-:Y:S02]  /*2c950*/  IMAD R13, R3, R8, R13 ;  /* 0x00000008030d7224 */ /* 0x004fe400078e020d */
[----:B-1----:R-:W-:Y:S02]  /*2c960*/  IMAD R4, R12, R4, R7 ;  /* 0x000000040c047224 */ /* 0x002fe400078e0207 */
[----:B---3--:R-:W-:-:S05]  /*2c970*/  IMAD R13, R13, R2, R11 ;  /* 0x000000020d0d7224 */ /* 0x008fca00078e020b */
[----:B------:R-:W-:Y:S02]  /*2c980*/  SEL R2, R13, R4, !P2 ;  /* 0x000000040d027207 */ /* 0x000fe40005000000 */
[----:B------:R-:W-:Y:S02]  /*2c990*/  SEL R3, R4, R13, !P2 ;  /* 0x0000000d04037207 */ /* 0x000fe40005000000 */
[----:B------:R-:W-:-:S07]  /*2c9a0*/  MOV R4, 0x1 ;  /* 0x0000000100047802 */ /* 0x000fce0000000f00 */
.L_x_1106:
[----:B------:R-:W-:-:S13]  /*2c9b0*/  LOP3.LUT P0, RZ, R4, 0xff, RZ, 0xc0, !PT ;  /* 0x000000ff04ff7812 */ /* 0x000fda000780c0ff */
[----:B------:R-:W-:Y:S05]  /*2c9c0*/  @P0 BRA `(.L_x_1109) ;  /* 0xffffffdc00ec0947 */ /* 0x000fea000383ffff */
.L_x_1005:
[----:B------:R-:W-:-:S13]  /*2c9d0*/  ELECT P0, URZ, PT ;  /* 0x00000000003f782f */ /* 0x000fda0003800000 */
[----:B------:R-:W-:Y:S05]  /*2c9e0*/  @!P0 BRA `(.L_x_10) ;  /* 0x0000001000488947 */ /* 0x000fea0003800000 */
[----:B------:R-:W3:Y:S02]  /*2c9f0*/  LDL.LU R4, [R1+0x214] ;  /* 0x0002140001047983 */ /* 0x000ee40000300800 */
[----:B---3--:R-:W-:-:S04]  /*2ca00*/  LOP3.LUT R0, R4, 0x2, RZ, 0xfc, !PT ;  /* 0x0000000204007812 */ /* 0x008fc800078efcff */
[----:B------:R-:W-:-:S13]  /*2ca10*/  ISETP.NE.AND P1, PT, R0, 0x3, PT ;  /* 0x000000030000780c */ /* 0x000fda0003f25270 */
[----:B------:R-:W-:Y:S05]  /*2ca20*/  @!P1 BRA `(.L_x_1110) ;  /* 0x0000000000049947 */ /* 0x000fea0003800000 */
[----:B------:R-:W-:Y:S01]  /*2ca30*/  BPT.TRAP 0x1 ;  /* 0x000000040000795c */ /* 0x000fe20000300000 */
.L_x_1110:
[----:B------:R-:W-:Y:S01]  /*2ca40*/  IMAD.U32 R3, RZ, RZ, UR37 ;  /* 0x00000025ff037e24 */ /* 0x000fe2000f8e00ff */
[----:B------:R-:W-:Y:S02]  /*2ca50*/  MOV R0, 0x400 ;  /* 0x0000040000007802 */ /* 0x000fe40000000f00 */
[----:B------:R-:W-:Y:S02]  /*2ca60*/  MOV R2, 0x1 ;  /* 0x0000000100027802 */ /* 0x000fe40000000f00 */
[----:B------:R-:W-:Y:S02]  /*2ca70*/  LEA R0, R3, R0, 0x18 ;  /* 0x0000000003007211 */ /* 0x000fe400078ec0ff */
[----:B------:R-:W-:-:S04]  /*2ca80*/  SHF.L.U32 R3, R2, 0x1f, RZ ;  /* 0x0000001f02037819 */ /* 0x000fc800000006ff */
[----:B------:R-:W3:Y:S02]  /*2ca90*/  SYNCS.PHASECHK.TRANS64.TRYWAIT P0, [R0+URZ+0x50], R3 ;  /* 0x00005003000075a7 */ /* 0x000ee4000800017f */
[----:B---3--:R-:W-:Y:S05]  /*2caa0*/  @!P0 BRA `(.L_x_1111) ;  /* 0x0000001c00288947 */ /* 0x008fea0003800000 */
.L_x_1168:
[----:B------:R-:W-:Y:S05]  /*2cab0*/  @!P1 BRA `(.L_x_1112) ;  /* 0x0000000000049947 */ /* 0x000fea0003800000 */
[----:B------:R-:W-:Y:S01]  /*2cac0*/  BPT.TRAP 0x1 ;  /* 0x000000040000795c */ /* 0x000fe20000300000 */
.L_x_1112:
[----:B------:R-:W4:Y:S02]  /*2cad0*/  SYNCS.PHASECHK.TRANS64.TRYWAIT P0, [R0+URZ+0x58], R3 ;  /* 0x00005803000075a7 */ /* 0x000f24000800017f */
[----:B----4-:R-:W-:Y:S05]  /*2cae0*/  @!P0 BRA `(.L_x_1113) ;  /* 0x0000001c002c8947 */ /* 0x010fea0003800000 */
.L_x_1169:
[----:B------:R-:W-:Y:S05]  /*2caf0*/  @!P1 BRA `(.L_x_1114) ;  /* 0x0000000000049947 */ /* 0x000fea0003800000 */
[----:B------:R-:W-:Y:S01]  /*2cb00*/  BPT.TRAP 0x1 ;  /* 0x000000040000795c */ /* 0x000fe20000300000 */
.L_x_1114:
[----:B------:R-:W1:Y:S02]  /*2cb10*/  SYNCS.PHASECHK.TRANS64.TRYWAIT P0, [R0+URZ+0x60], R3 ;  /* 0x00006003000075a7 */ /* 0x000e64000800017f */
[----:B-1----:R-:W-:Y:S05]  /*2cb20*/  @!P0 BRA `(.L_x_1115) ;  /* 0x0000001c00308947 */ /* 0x002fea0003800000 */
.L_x_1170:
[----:B------:R-:W-:Y:S05]  /*2cb30*/  @!P1 BRA `(.L_x_1116) ;  /* 0x0000000000049947 */ /* 0x000fea0003800000 */
[----:B------:R-:W-:Y:S01]  /*2cb40*/  BPT.TRAP 0x1 ;  /* 0x000000040000795c */ /* 0x000fe20000300000 */
.L_x_1116:
[----:B---34-:R-:W-:-:S04]  /*2cb50*/  MOV R3, 0x1 ;  /* 0x0000000100037802 */ /* 0x018fc80000000f00 */
[----:B------:R-:W-:-:S07]  /*2cb60*/  SHF.L.U32 R3, R3, 0x1f, RZ ;  /* 0x0000001f03037819 */ /* 0x000fce00000006ff */
.L_x_1117:
[----:B-1----:R1:W3:Y:S02]  /*2cb70*/  SYNCS.PHASECHK.TRANS64.TRYWAIT P0, [R0+URZ+0x68], R3 ;  /* 0x00006803000075a7 */ /* 0x0022e4000800017f */
[----:B---3--:R-:W-:Y:S05]  /*2cb80*/  @!P0 NANOSLEEP.SYNCS 0x989680 ;  /* 0x009896800000895d */ /* 0x008fea0003900000 */
[----:B------:R-:W3:Y:S02]  /*2cb90*/  @!P0 SYNCS.PHASECHK.TRANS64 P0, [R0+URZ+0x68], R3 ;  /* 0x00006803000085a7 */ /* 0x000ee4000800007f */
[----:B---3--:R-:W-:Y:S05]  /*2cba0*/  @P0 BRA `(.L_x_10) ;  /* 0x0000000c00d80947 */ /* 0x008fea0003800000 */
[----:B------:R-:W-:Y:S05]  /*2cbb0*/  BRA `(.L_x_1117) ;  /* 0xfffffffc00ec7947 */ /* 0x000fea000383ffff */
.L_x_1000:
[----:B------:R-:W-:Y:S02]  /*2cbc0*/  LOP3.LUT P0, RZ, R9, 0xff, RZ, 0xc0, !PT ;  /* 0x000000ff09ff7812 */ /* 0x000fe4000780c0ff */
[----:B------:R-:W-:Y:S02]  /*2cbd0*/  MOV R0, 0x1 ;  /* 0x0000000100007802 */ /* 0x000fe40000000f00 */
[----:B------:R-:W-:-:S09]  /*2cbe0*/  MOV R6, RZ ;  /* 0x000000ff00067202 */ /* 0x000fd20000000f00 */
[----:B------:R-:W-:Y:S05]  /*2cbf0*/  @!P0 BRA `(.L_x_1118) ;  /* 0x0000000c00308947 */ /* 0x000fea0003800000 */
[----:B------:R-:W2:Y:S01]  /*2cc00*/  LDL R4, [R1+0x208] ;  /* 0x0002080001047983 */ /* 0x000ea20000100800 */
[----:B------:R-:W1:Y:S01]  /*2cc10*/  LDC R0, c[0x0][0x28c] ;  /* 0x0000a300ff007b82 */ /* 0x000e620000000800 */
[----:B------:R-:W-:Y:S01]  /*2cc20*/  ULDC UR5, c[0x0][0x900] ;  /* 0x0002400000057ab9 */ /* 0x000fe20000000800 */
[----:B------:R-:W3:Y:S01]  /*2cc30*/  S2R R5, SR_TID.X ;  /* 0x0000000000057919 */ /* 0x000ee20000002100 */
[----:B------:R-:W-:Y:S01]  /*2cc40*/  UMOV UR6, 0xffffffff ;  /* 0xffffffff00067882 */ /* 0x000fe20000000000 */
[----:B------:R-:W-:Y:S01]  /*2cc50*/  BSSY B0, `(.L_x_1118) ;  /* 0x00000c6000007945 */ /* 0x000fe20003800000 */
[----:B------:R-:W-:Y:S01]  /*2cc60*/  USHF.L.U32 UR6, UR6, UR5, URZ ;  /* 0x0000000506067299 */ /* 0x000fe2000800063f */
[----:B------:R-:W-:Y:S01]  /*2cc70*/  MOV R11, 0x1 ;  /* 0x00000001000b7802 */ /* 0x000fe20000000f00 */
[----:B------:R-:W-:Y:S01]  /*2cc80*/  ULDC UR4, c[0x0][0x8a8] ;  /* 0x00022a0000047ab9 */ /* 0x000fe20000000800 */
[----:B-1----:R-:W-:Y:S02]  /*2cc90*/  IADD3 R0, R0, 0x3f, RZ ;  /* 0x0000003f00007810 */ /* 0x002fe40007ffe0ff */
[----:B---3--:R-:W-:-:S02]  /*2cca0*/  LOP3.LUT P2, RZ, R5, 0x7f, RZ, 0xc0, !PT ;  /* 0x0000007f05ff7812 */ /* 0x008fc4000784c0ff */
[----:B------:R-:W-:Y:S02]  /*2ccb0*/  LOP3.LUT P0, RZ, R5, 0x1f, RZ, 0xc0, !PT ;  /* 0x0000001f05ff7812 */ /* 0x000fe4000780c0ff */
[----:B------:R-:W-:-:S04]  /*2ccc0*/  SHF.R.S32.HI R5, RZ, 0x1f, R0 ;  /* 0x0000001fff057819 */ /* 0x000fc80000011400 */
[----:B------:R-:W-:-:S04]  /*2ccd0*/  LEA.HI R5, R5, R0, RZ, 0x6 ;  /* 0x0000000005057211 */ /* 0x000fc800078f30ff */
[----:B------:R-:W-:Y:S01]  /*2cce0*/  SHF.R.S32.HI R7, RZ, 0x6, R5 ;  /* 0x00000006ff077819 */ /* 0x000fe20000011405 */
[----:B------:R-:W-:Y:S01]  /*2ccf0*/  UMOV UR7, 0x1 ;  /* 0x0000000100077882 */ /* 0x000fe20000000000 */
[----:B------:R-:W-:Y:S02]  /*2cd00*/  PLOP3.LUT P0, PT, P0, P2, PT, 0x8a, 0x0 ;  /* 0x000000000000781c */ /* 0x000fe40000705172 */
[----:B------:R-:W-:Y:S02]  /*2cd10*/  MOV R0, 0x1 ;  /* 0x0000000100007802 */ /* 0x000fe40000000f00 */
[----:B------:R-:W-:Y:S02]  /*2cd20*/  MOV R6, RZ ;  /* 0x000000ff00067202 */ /* 0x000fe40000000f00 */
[----:B------:R-:W-:Y:S01]  /*2cd30*/  IADD3 R16, R7, 0x1, RZ ;  /* 0x0000000107107810 */ /* 0x000fe20007ffe0ff */
[----:B------:R-:W-:Y:S02]  /*2cd40*/  UIADD3 UR15, UR4, -0x1, URZ ;  /* 0xffffffff040f7890 */ /* 0x000fe4000fffe03f */
[----:B------:R-:W-:-:S02]  /*2cd50*/  USHF.L.U32 UR17, UR7, UR5, URZ ;  /* 0x0000000507117299 */ /* 0x000fc4000800063f */
[----:B------:R-:W-:Y:S01]  /*2cd60*/  ULOP3.LUT UR16, URZ, UR6, URZ, 0x33, !UPT ;  /* 0x000000063f107292 */ /* 0x000fe2000f8e333f */
[----:B------:R-:W-:Y:S01]  /*2cd70*/  ULDC.64 UR20, c[0x0][0x198] ;  /* 0x0000660000147ab9 */ /* 0x000fe20000000a00 */
[----:B--2---:R-:W-:-:S10]  /*2cd80*/  LOP3.LUT R8, R4, 0x2, RZ, 0xfc, !PT ;  /* 0x0000000204087812 */ /* 0x004fd400078efcff */
.L_x_1130:
[----:B------:R-:W-:-:S03]  /*2cd90*/  UMOV UR4, 0xffffffff ;  /* 0xffffffff00047882 */ /* 0x000fc60000000000 */
[----:B-1----:R-:W-:Y:S05]  /*2cda0*/  BRA.DIV UR4, `(.L_x_1119) ;  /* 0x0000001a04a47947 */ /* 0x002fea000b800000 */
[----:B------:R-:W-:-:S13]  /*2cdb0*/  ELECT P6, URZ, PT ;  /* 0x00000000003f782f */ /* 0x000fda00038c0000 */
.L_x_1173:
[----:B------:R-:W1:Y:S01]  /*2cdc0*/  LDC R4, c[0x0][0x28c] ;  /* 0x0000a300ff047b82 */ /* 0x000e620000000800 */
[----:B------:R-:W-:Y:S01]  /*2cdd0*/  BSSY B1, `(.L_x_1120) ;  /* 0x0000035000017945 */ /* 0x000fe20003800000 */
[----:B-1----:R-:W-:-:S13]  /*2cde0*/  ISETP.LT.OR P6, PT, R4, 0x1, !P6 ;  /* 0x000000010400780c */ /* 0x002fda00077c1670 */
[----:B------:R-:W-:Y:S05]  /*2cdf0*/  @P6 BRA `(.L_x_1121) ;  /* 0x0000000000c86947 */ /* 0x000fea0003800000 */
[----:B------:R-:W-:Y:S01]  /*2ce00*/  IMAD.SHL.U32 R2, R2, 0x100, RZ ;  /* 0x0000010002027824 */ /* 0x000fe200078e00ff */
[----:B------:R-:W-:Y:S02]  /*2ce10*/  SHF.L.U32 R3, R3, 0x8, RZ ;  /* 0x0000000803037819 */ /* 0x000fe400000006ff */
[----:B------:R-:W-:Y:S02]  /*2ce20*/  MOV R14, RZ ;  /* 0x000000ff000e7202 */ /* 0x000fe40000000f00 */
[----:B------:R-:W-:Y:S02]  /*2ce30*/  MOV R4, R16 ;  /* 0x0000001000047202 */ /* 0x000fe40000000f00 */
[----:B------:R-:W-:Y:S02]  /*2ce40*/  MOV R5, R0 ;  /* 0x0000000000057202 */ /* 0x000fe40000000f00 */
[----:B------:R-:W-:-:S07]  /*2ce50*/  MOV R9, R6 ;  /* 0x0000000600097202 */ /* 0x000fce0000000f00 */
.L_x_1125:
[----:B-1----:R-:W1:Y:S01]  /*2ce60*/  S2R R13, SR_CgaCtaId ;  /* 0x00000000000d7919 */ /* 0x002e620000008800 */
[----:B------:R-:W-:Y:S02]  /*2ce70*/  MOV R12, 0x400 ;  /* 0x00000400000c7802 */ /* 0x000fe40000000f00 */
[----:B------:R-:W-:Y:S02]  /*2ce80*/  SHF.L.U32 R18, R5, 0x1f, RZ ;  /* 0x0000001f05127819 */ /* 0x000fe400000006ff */
[----:B-1----:R-:W-:-:S04]  /*2ce90*/  LEA R12, R13, R12, 0x18 ;  /* 0x0000000c0d0c7211 */ /* 0x002fc800078ec0ff */
[----:B------:R-:W-:-:S04]  /*2cea0*/  LEA R13, R9, R12, 0x3 ;  /* 0x0000000c090d7211 */ /* 0x000fc800078e18ff */
[----:B------:R-:W1:Y:S02]  /*2ceb0*/  SYNCS.PHASECHK.TRANS64.TRYWAIT P1, [R13+URZ+0x18], R18 ;  /* 0x000018120d0075a7 */ /* 0x000e64000802017f */
[----:B-1----:R-:W-:Y:S05]  /*2cec0*/  @!P1 BRA `(.L_x_1122) ;  /* 0x00000018007c9947 */ /* 0x002fea0003800000 */
.L_x_1174:
[----:B-1----:R-:W1:Y:S01]  /*2ced0*/  @!P2 LDC R18, c[0x0][0x500] ;  /* 0x00014000ff12ab82 */ /* 0x002e620000000800 */
[----:B------:R-:W-:-:S04]  /*2cee0*/  PRMT R15, R8, 0x9910, RZ ;  /* 0x00009910080f7816 */ /* 0x000fc800000000ff */
[----:B------:R-:W-:Y:S01]  /*2cef0*/  ISETP.NE.AND P1, PT, R15, 0x2, PT ;  /* 0x000000020f00780c */ /* 0x000fe20003f25270 */
[----:B-1----:R1:W-:-:S12]  /*2cf00*/  @!P2 SYNCS.ARRIVE.TRANS64 RZ, [R13+URZ], R18 ;  /* 0x000000120dffa9a7 */ /* 0x0023d8000800003f */
[----:B------:R-:W-:Y:S05]  /*2cf10*/  @P1 BRA `(.L_x_1123) ;  /* 0x0000000000041947 */ /* 0x000fea0003800000 */
[----:B------:R-:W-:Y:S01]  /*2cf20*/  BPT.TRAP 0x1 ;  /* 0x000000040000795c */ /* 0x000fe20000300000 */
.L_x_1123:
[----:B------:R-:W-:Y:S05]  /*2cf30*/  @P0 BRA `(.L_x_1124) ;  /* 0x0000000000040947 */ /* 0x000fea0003800000 */
[----:B------:R-:W-:Y:S01]  /*2cf40*/  BPT.TRAP 0x1 ;  /* 0x000000040000795c */ /* 0x000fe20000300000 */
.L_x_1124:
[----:B------:R-:W-:Y:S01]  /*2cf50*/  LEA R12, R9, R12, 0xf ;  /* 0x0000000c090c7211 */ /* 0x000fe200078e78ff */
[----:B------:R-:W-:Y:S01]  /*2cf60*/  UIADD3 UR4, UP0, UR20, 0xf0, URZ ;  /* 0x000000f014047890 */ /* 0x000fe2000ff1e03f */
[----:B------:R-:W-:Y:S01]  /*2cf70*/  R2UR UR9, R13 ;  /* 0x000000000d0972ca */ /* 0x000fe200000e0000 */
[----:B------:R-:W-:Y:S01]  /*2cf80*/  UIADD3 UR22, UP1, UR20, 0x1f0, URZ ;  /* 0x000001f014167890 */ /* 0x000fe2000ff3e03f */
[----:B------:R-:W-:Y:S01]  /*2cf90*/  R2UR UR8, R12 ;  /* 0x000000000c0872ca */ /* 0x000fe200000e0000 */
[----:B------:R-:W-:Y:S01]  /*2cfa0*/  UIADD3.X UR5, URZ, UR21, URZ, UP0, !UPT ;  /* 0x000000153f057290 */ /* 0x000fe200087fe43f */
[----:B------:R-:W-:Y:S01]  /*2cfb0*/  R2UR UR11, R3 ;  /* 0x00000000030b72ca */ /* 0x000fe200000e0000 */
[----:B------:R-:W-:Y:S01]  /*2cfc0*/  UIADD3.X UR23, URZ, UR21, URZ, UP1, !UPT ;  /* 0x000000153f177290 */ /* 0x000fe20008ffe43f */
[----:B------:R-:W-:Y:S01]  /*2cfd0*/  R2UR UR10, R14 ;  /* 0x000000000e0a72ca */ /* 0x000fe200000e0000 */
[----:B------:R-:W-:Y:S01]  /*2cfe0*/  UMOV UR6, 0x0 ;  /* 0x0000000000067882 */ /* 0x000fe20000000000 */
[----:B------:R-:W-:Y:S01]  /*2cff0*/  R2UR UR12, R10 ;  /* 0x000000000a0c72ca */ /* 0x000fe200000e0000 */
[----:B------:R-:W-:Y:S01]  /*2d000*/  UMOV UR7, 0x10000000 ;  /* 0x1000000000077882 */ /* 0x000fe20000000000 */
[----:B------:R-:W-:Y:S01]  /*2d010*/  IADD3 R4, R4, -0x1, RZ ;  /* 0xffffffff04047810 */ /* 0x000fe20007ffe0ff */
[----:B------:R-:W-:Y:S01]  /*2d020*/  VIADD R14, R14, 0x40 ;  /* 0x000000400e0e7836 */ /* 0x000fe20000000000 */
[----:B------:R-:W-:-:S02]  /*2d030*/  R2UR UR18, R2 ;  /* 0x00000000021272ca */ /* 0x000fc400000e0000 */
[----:B------:R-:W-:Y:S01]  /*2d040*/  ISETP.GT.AND P3, PT, R4, 0x1, PT ;  /* 0x000000010400780c */ /* 0x000fe20003f64270 */
[----:B------:R-:W-:Y:S01]  /*2d050*/  UIADD3 UR13, UR8, 0x8400, URZ ;  /* 0x00008400080d7890 */ /* 0x000fe2000fffe03f */
[----:B------:R-:W-:Y:S01]  /*2d060*/  IADD3 R9, R9, 0x1, RZ ;  /* 0x0000000109097810 */ /* 0x000fe20007ffe0ff */
[----:B------:R-:W-:-:S03]  /*2d070*/  UIADD3 UR14, UR8, 0x20400, URZ ;  /* 0x00020400080e7890 */ /* 0x000fc6000fffe03f */
[C---:B------:R-:W-:Y:S02]  /*2d080*/  ISETP.NE.AND P1, PT, R9.reuse, 0x3, PT ;  /* 0x000000030900780c */ /* 0x040fe40003f25270 */
[----:B------:R-:W-:Y:S02]  /*2d090*/  UMOV UR8, UR13 ;  /* 0x0000000d00087c82 */ /* 0x000fe40008000000 */
[----:B------:R2:W-:Y:S01]  /*2d0a0*/  UTMALDG.3D [UR8], [UR4], desc[UR6] ;  /* 0x00000608040075b4 */ /* 0x0005e20008011000 */
[----:B------:R-:W-:Y:S02]  /*2d0b0*/  SEL R12, RZ, 0x1, P1 ;  /* 0x00000001ff0c7807 */ /* 0x000fe40000800000 */
[----:B------:R-:W-:Y:S02]  /*2d0c0*/  SEL R9, R9, RZ, P1 ;  /* 0x000000ff09097207 */ /* 0x000fe40000800000 */
[----:B------:R-:W-:Y:S01]  /*2d0d0*/  LOP3.LUT R5, R5, R12, RZ, 0x3c, !PT ;  /* 0x0000000c05057212 */ /* 0x000fe200078e3cff */
[----:B--2---:R-:W-:Y:S01]  /*2d0e0*/  UMOV UR8, UR14 ;  /* 0x0000000e00087c82 */ /* 0x004fe20008000000 */
[----:B------:R-:W-:-:S02]  /*2d0f0*/  UMOV UR11, UR18 ;  /* 0x00000012000b7c82 */ /* 0x000fc40008000000 */
[----:B------:R2:W-:Y:S02]  /*2d100*/  UTMALDG.3D [UR8], [UR22], desc[UR6] ;  /* 0x00000608160075b4 */ /* 0x0005e40008011000 */
[----:B--2---:R-:W-:Y:S05]  /*2d110*/  @P3 BRA `(.L_x_1125) ;  /* 0xfffffffc00503947 */ /* 0x004fea000383ffff */
.L_x_1121:
[----:B------:R-:W-:Y:S05]  /*2d120*/  BSYNC B1 ;  /* 0x0000000000017941 */ /* 0x000fea0003800000 */
.L_x_1120:
[----:B------:R-:W2:Y:S01]  /*2d130*/  LDL.LU R15, [R1+0x204] ;  /* 0x00020400010f7983 */ /* 0x000ea20000300800 */
[----:B------:R-:W-:Y:S01]  /*2d140*/  LOP3.LUT P1, RZ, R11, 0xff, RZ, 0xc0, !PT ;  /* 0x000000ff0bff7812 */ /* 0x000fe2000782c0ff */
[----:B------:R-:W-:Y:S02]  /*2d150*/  ULDC.64 UR4, c[0x0][0x8f8] ;  /* 0x00023e0000047ab9 */ /* 0x000fe40000000a00 */
[----:B------:R-:W3:Y:S01]  /*2d160*/  LDL.LU R12, [R1+0x200] ;  /* 0x00020000010c7983 */ /* 0x000ee20000300800 */
[C---:B------:R-:W-:Y:S01]  /*2d170*/  IADD3 R6, R7.reuse, R6, RZ ;  /* 0x0000000607067210 */ /* 0x040fe20007ffe0ff */
[----:B------:R-:W-:Y:S01]  /*2d180*/  BSSY B1, `(.L_x_1126) ;  /* 0x0000070000017945 */ /* 0x000fe20003800000 */
[----:B------:R-:W-:Y:S02]  /*2d190*/  ISETP.GE.U32.AND P3, PT, R7, 0x3, PT ;  /* 0x000000030700780c */ /* 0x000fe40003f66070 */
[----:B------:R-:W-:Y:S02]  /*2d1a0*/  MOV R10, 0xffffffff ;  /* 0xffffffff000a7802 */ /* 0x000fe40000000f00 */
[----:B------:R-:W-:-:S02]  /*2d1b0*/  PRMT R4, RZ, 0x7610, R4 ;  /* 0x00007610ff047816 */ /* 0x000fc40000000004 */
[----:B------:R-:W-:Y:S01]  /*2d1c0*/  PRMT R11, RZ, 0x7610, R11 ;  /* 0x00007610ff0b7816 */ /* 0x000fe2000000000b */
[----:B------:R-:W4:Y:S01]  /*2d1d0*/  @P1 S2R R3, SR_CgaCtaId ;  /* 0x0000000000031919 */ /* 0x000f220000008800 */
[----:B------:R-:W-:-:S04]  /*2d1e0*/  @P1 MOV R2, 0x400 ;  /* 0x0000040000021802 */ /* 0x000fc80000000f00 */
[----:B----4-:R-:W-:-:S04]  /*2d1f0*/  @P1 LEA R2, R3, R2, 0x18 ;  /* 0x0000000203021211 */ /* 0x010fc800078ec0ff */
[----:B------:R4:W-:Y:S01]  /*2d200*/  @P1 SYNCS.ARRIVE.TRANS64.A1T0 RZ, [R2+URZ+0x78], RZ ;  /* 0x000078ff02ff19a7 */ /* 0x0009e2000810003f */
[----:B------:R-:W-:-:S04]  /*2d210*/  ISETP.GT.U32.AND P1, PT, R6, 0x2, PT ;  /* 0x000000020600780c */ /* 0x000fc80003f24070 */
[----:B------:R-:W-:Y:S01]  /*2d220*/  ISETP.LT.U32.AND P1, PT, R7, 0x3, P1 ;  /* 0x000000030700780c */ /* 0x000fe20000f21070 */
[----:B----4-:R-:W-:Y:S01]  /*2d230*/  IMAD.WIDE.U32 R2, R6, -0x55555555, RZ ;  /* 0xaaaaaaab06027825 */ /* 0x010fe200078e00ff */
[----:B------:R-:W-:-:S04]  /*2d240*/  MOV R2, 0xffffffff ;  /* 0xffffffff00027802 */ /* 0x000fc80000000f00 */
[----:B------:R-:W-:Y:S02]  /*2d250*/  SHF.R.U32.HI R5, RZ, 0x1, R3 ;  /* 0x00000001ff057819 */ /* 0x000fe40000011603 */
[----:B------:R-:W-:-:S03]  /*2d260*/  SEL R3, RZ, 0x1, !P1 ;  /* 0x00000001ff037807 */ /* 0x000fc60004800000 */
[----:B------:R-:W-:Y:S01]  /*2d270*/  IMAD R6, R5, -0x3, R6 ;  /* 0xfffffffd05067824 */ /* 0x000fe200078e0206 */
[----:B------:R-:W-:Y:S02]  /*2d280*/  LOP3.LUT R0, R0, R3, RZ, 0x3c, !PT ;  /* 0x0000000300007212 */ /* 0x000fe400078e3cff */
[----:B------:R-:W-:Y:S02]  /*2d290*/  MOV R3, 0xffffffff ;  /* 0xffffffff00037802 */ /* 0x000fe40000000f00 */
[----:B------:R-:W-:Y:S02]  /*2d2a0*/  @P3 LOP3.LUT R0, R0, 0x1, R5, 0x78, !PT ;  /* 0x0000000100003812 */ /* 0x000fe400078e7805 */
        /* <DEDUP_REMOVED lines=8> */
[----:B------:R-:W3:Y:S01]  /*2d330*/  LDC R17, c[0x0][0x904] ;  /* 0x00024100ff117b82 */ /* 0x000ee20000000800 */
[----:B------:R-:W-:Y:S01]  /*2d340*/  ULDC UR4, c[0x0][0x150] ;  /* 0x0000540000047ab9 */ /* 0x000fe20000000800 */
[----:B------:R-:W-:Y:S01]  /*2d350*/  ULDC UR7, c[0x0][0x8d8] ;  /* 0x0002360000077ab9 */ /* 0x000fe20000000800 */
[----:B------:R-:W4:Y:S05]  /*2d360*/  S2R R2, SR_CTAID.Y ;  /* 0x0000000000027919 */ /* 0x000f2a0000002600 */
[----:B------:R-:W5:Y:S08]  /*2d370*/  LDC R4, c[0x0][0x144] ;  /* 0x00005100ff047b82 */ /* 0x000f700000000800 */
[----:B-1----:R-:W1:Y:S01]  /*2d380*/  LDC R13, c[0x0][0x148] ;  /* 0x00005200ff0d7b82 */ /* 0x002e620000000800 */
[----:B---3--:R-:W-:-:S02]  /*2d390*/  ISETP.NE.AND P4, PT, R17, 0x1, PT ;  /* 0x000000011100780c */ /* 0x008fc40003f85270 */
[----:B--2---:R-:W-:Y:S02]  /*2d3a0*/  I2FP.F32.U32 R3, R9 ;  /* 0x0000000900037245 */ /* 0x004fe40000201000 */
[----:B----4-:R-:W-:-:S03]  /*2d3b0*/  I2FP.F32.U32 R5, R2 ;  /* 0x0000000200057245 */ /* 0x010fc60000201000 */
[----:B------:R-:W-:Y:S01]  /*2d3c0*/  FMUL R3, R3, UR4 ;  /* 0x0000000403037c20 */ /* 0x000fe20008400000 */
[----:B------:R-:W-:Y:S02]  /*2d3d0*/  ULDC UR4, c[0x0][0x154] ;  /* 0x0000550000047ab9 */ /* 0x000fe40000000800 */
[----:B------:R-:W-:Y:S01]  /*2d3e0*/  FMUL R10, R5, UR4 ;  /* 0x00000004050a7c20 */ /* 0x000fe20008400000 */
[----:B------:R-:W-:Y:S02]  /*2d3f0*/  ULDC.64 UR4, c[0x0][0x8d0] ;  /* 0x0002340000047ab9 */ /* 0x000fe40000000a00 */
[----:B------:R-:W2:Y:S01]  /*2d400*/  F2I.U32.TRUNC.NTZ R3, R3 ;  /* 0x0000000300037305 */ /* 0x000ea2000020f000 */
[----:B------:R-:W-:-:S04]  /*2d410*/  ISETP.NE.U32.AND P1, PT, RZ, UR4, PT ;  /* 0x00000004ff007c0c */ /* 0x000fc8000bf25070 */
[----:B------:R-:W-:-:S03]  /*2d420*/  ISETP.NE.AND.EX P1, PT, RZ, UR5, PT, P1 ;  /* 0x00000005ff007c0c */ /* 0x000fc6000bf25310 */
[----:B------:R-:W3:Y:S01]  /*2d430*/  F2I.U32.TRUNC.NTZ R10, R10 ;  /* 0x0000000a000a7305 */ /* 0x000ee2000020f000 */
[----:B--2---:R-:W-:Y:S02]  /*2d440*/  IADD3 R5, -R3, RZ, RZ ;  /* 0x000000ff03057210 */ /* 0x004fe40007ffe1ff */
[----:B------:R-:W-:-:S03]  /*2d450*/  MOV R3, R15 ;  /* 0x0000000f00037202 */ /* 0x000fc60000000f00 */
[----:B-----5:R-:W-:Y:S01]  /*2d460*/  IMAD R9, R4, R5, R9 ;  /* 0x0000000504097224 */ /* 0x020fe200078e0209 */
[----:B---3--:R-:W-:-:S05]  /*2d470*/  IADD3 R4, -R10, RZ, RZ ;  /* 0x000000ff0a047210 */ /* 0x008fca0007ffe1ff */
[----:B-1----:R-:W-:Y:S01]  /*2d480*/  @P4 IMAD R9, R13, R4, R2 ;  /* 0x000000040d094224 */ /* 0x002fe200078e0202 */
[----:B------:R-:W-:Y:S01]  /*2d490*/  MOV R2, R12 ;  /* 0x0000000c00027202 */ /* 0x000fe20000000f00 */
[----:B------:R-:W-:Y:S06]  /*2d4a0*/  @!P1 BRA `(.L_x_1128) ;  /* 0x0000000000289947 */ /* 0x000fec0003800000 */
[----:B------:R-:W-:Y:S02]  /*2d4b0*/  ULDC UR6, c[0x0][0x8dc] ;  /* 0x0002370000067ab9 */ /* 0x000fe40000000800 */
[----:B------:R-:W-:-:S04]  /*2d4c0*/  IADD3 R3, P1, R12, UR6, RZ ;  /* 0x000000060c037c10 */ /* 0x000fc8000ff3e0ff */
[----:B------:R-:W-:-:S05]  /*2d4d0*/  IADD3.X R13, RZ, R15, RZ, P1, !PT ;  /* 0x0000000fff0d7210 */ /* 0x000fca0000ffe4ff */
[----:B------:R-:W-:-:S04]  /*2d4e0*/  IMAD.WIDE.U32 R4, R13, UR4, RZ ;  /* 0x000000040d047c25 */ /* 0x000fc8000f8e00ff */
[----:B------:R-:W-:-:S04]  /*2d4f0*/  IMAD.WIDE.U32 R4, P1, R3, UR5, R4 ;  /* 0x0000000503047c25 */ /* 0x000fc8000f820004 */
[----:B------:R-:W-:Y:S01]  /*2d500*/  IMAD.WIDE.U32 R2, R3, UR4, RZ ;  /* 0x0000000403027c25 */ /* 0x000fe2000f8e00ff */
[----:B------:R-:W-:-:S04]  /*2d510*/  MOV R2, R5 ;  /* 0x0000000500027202 */ /* 0x000fc80000000f00 */
[----:B------:R-:W-:Y:S01]  /*2d520*/  IADD3 RZ, P3, R3, R4, RZ ;  /* 0x0000000403ff7210 */ /* 0x000fe20007f7e0ff */
[----:B------:R-:W-:-:S04]  /*2d530*/  IMAD.X R3, RZ, RZ, RZ, P1 ;  /* 0x000000ffff037224 */ /* 0x000fc800008e06ff */
[----:B------:R-:W-:-:S08]  /*2d540*/  IMAD.WIDE.U32.X R2, R13, UR5, R2, P3 ;  /* 0x000000050d027c25 */ /* 0x000fd000098e0402 */
.L_x_1128:
[--C-:B------:R-:W-:Y:S01]  /*2d550*/  SHF.R.U64 R10, R2, UR7, R3.reuse ;  /* 0x00000007020a7c19 */ /* 0x100fe20008001203 */
[----:B------:R-:W-:Y:S01]  /*2d560*/  ULDC.64 UR4, c[0x0][0x8c8] ;  /* 0x0002320000047ab9 */ /* 0x000fe20000000a00 */
[----:B------:R-:W-:Y:S01]  /*2d570*/  SHF.R.U32.HI R2, RZ, UR7, R3 ;  /* 0x00000007ff027c19 */ /* 0x000fe20008011603 */
[----:B------:R-:W-:Y:S01]  /*2d580*/  ULDC.64 UR6, c[0x0][0x8e8] ;  /* 0x00023a0000067ab9 */ /* 0x000fe20000000a00 */
[----:B------:R-:W-:Y:S02]  /*2d590*/  IADD3 R13, P1, RZ, -R10, RZ ;  /* 0x8000000aff0d7210 */ /* 0x000fe40007f3e0ff */
[----:B------:R-:W-:Y:S02]  /*2d5a0*/  MOV R3, R15 ;  /* 0x0000000f00037202 */ /* 0x000fe40000000f00 */
[----:B------:R-:W-:Y:S02]  /*2d5b0*/  IADD3.X R2, RZ, ~R2, RZ, P1, !PT ;  /* 0x80000002ff027210 */ /* 0x000fe40000ffe4ff */
[----:B------:R-:W-:-:S03]  /*2d5c0*/  ISETP.NE.U32.AND P1, PT, RZ, UR6, PT ;  /* 0x00000006ff007c0c */ /* 0x000fc6000bf25070 */
[----:B------:R-:W-:Y:S01]  /*2d5d0*/  IMAD R2, R2, UR4, RZ ;  /* 0x0000000402027c24 */ /* 0x000fe2000f8e02ff */
[----:B------:R-:W-:-:S03]  /*2d5e0*/  ISETP.NE.AND.EX P1, PT, RZ, UR7, PT, P1 ;  /* 0x00000007ff007c0c */ /* 0x000fc6000bf25310 */
[----:B------:R-:W-:Y:S01]  /*2d5f0*/  IMAD R5, R13, UR5, R2 ;  /* 0x000000050d057c24 */ /* 0x000fe2000f8e0202 */
[----:B------:R-:W-:-:S05]  /*2d600*/  MOV R2, R12 ;  /* 0x0000000c00027202 */ /* 0x000fca0000000f00 */
[----:B------:R-:W-:Y:S01]  /*2d610*/  IMAD.WIDE.U32 R2, R13, UR4, R2 ;  /* 0x000000040d027c25 */ /* 0x000fe2000f8e0002 */
[----:B------:R-:W-:-:S04]  /*2d620*/  ULDC UR4, c[0x0][0x8c0] ;  /* 0x0002300000047ab9 */ /* 0x000fc80000000800 */
[----:B------:R-:W-:-:S04]  /*2d630*/  IADD3 R3, R3, R5, RZ ;  /* 0x0000000503037210 */ /* 0x000fc80007ffe0ff */
[--C-:B------:R-:W-:Y:S02]  /*2d640*/  SHF.R.U64 R12, R2, UR4, R3.reuse ;  /* 0x00000004020c7c19 */ /* 0x100fe40008001203 */
[----:B------:R-:W-:Y:S01]  /*2d650*/  SHF.R.U32.HI R3, RZ, UR4, R3 ;  /* 0x00000004ff037c19 */ /* 0x000fe20008011603 */
[----:B------:R-:W-:-:S03]  /*2d660*/  ULDC UR4, c[0x0][0x8b0] ;  /* 0x00022c0000047ab9 */ /* 0x000fc60000000800 */
[--C-:B------:R-:W-:Y:S02]  /*2d670*/  SHF.R.U64 R13, R12, UR4, R3.reuse ;  /* 0x000000040c0d7c19 */ /* 0x100fe40008001203 */
[----:B------:R-:W-:Y:S01]  /*2d680*/  SHF.R.U32.HI R2, RZ, UR4, R3 ;  /* 0x00000004ff027c19 */ /* 0x000fe20008011603 */
[----:B------:R-:W-:-:S03]  /*2d690*/  ULDC UR4, c[0x0][0x900] ;  /* 0x0002400000047ab9 */ /* 0x000fc60000000800 */
[--C-:B------:R-:W-:Y:S02]  /*2d6a0*/  SHF.R.U64 R14, R13, UR4, R2.reuse ;  /* 0x000000040d0e7c19 */ /* 0x100fe40008001202 */
[----:B------:R-:W-:Y:S02]  /*2d6b0*/  SHF.R.U32.HI R15, RZ, UR4, R2 ;  /* 0x00000004ff0f7c19 */ /* 0x000fe40008011602 */
[----:B------:R-:W-:Y:S02]  /*2d6c0*/  MOV R2, R14 ;  /* 0x0000000e00027202 */ /* 0x000fe40000000f00 */
[----:B------:R-:W-:Y:S01]  /*2d6d0*/  MOV R3, R15 ;  /* 0x0000000f00037202 */ /* 0x000fe20000000f00 */
[----:B------:R-:W-:Y:S06]  /*2d6e0*/  @!P1 BRA `(.L_x_1129) ;  /* 0x0000000000289947 */ /* 0x000fec0003800000 */
[----:B------:R-:W-:Y:S02]  /*2d6f0*/  ULDC UR4, c[0x0][0x8f4] ;  /* 0x00023d0000047ab9 */ /* 0x000fe40000000800 */
[----:B------:R-:W-:-:S04]  /*2d700*/  IADD3 R3, P1, R14, UR4, RZ ;  /* 0x000000040e037c10 */ /* 0x000fc8000ff3e0ff */
[----:B------:R-:W-:-:S05]  /*2d710*/  IADD3.X R15, RZ, R15, RZ, P1, !PT ;  /* 0x0000000fff0f7210 */ /* 0x000fca0000ffe4ff */
[----:B------:R-:W-:-:S04]  /*2d720*/  IMAD.WIDE.U32 R4, R15, UR6, RZ ;  /* 0x000000060f047c25 */ /* 0x000fc8000f8e00ff */
[----:B------:R-:W-:-:S04]  /*2d730*/  IMAD.WIDE.U32 R4, P1, R3, UR7, R4 ;  /* 0x0000000703047c25 */ /* 0x000fc8000f820004 */
[----:B------:R-:W-:-:S04]  /*2d740*/  IMAD.WIDE.U32 R2, R3, UR6, RZ ;  /* 0x0000000603027c25 */ /* 0x000fc8000f8e00ff */
[----:B------:R-:W-:Y:S01]  /*2d750*/  IMAD.MOV.U32 R2, RZ, RZ, R5 ;  /* 0x000000ffff027224 */ /* 0x000fe200078e0005 */
[----:B------:R-:W-:Y:S02]  /*2d760*/  IADD3 RZ, P3, R3, R4, RZ ;  /* 0x0000000403ff7210 */ /* 0x000fe40007f7e0ff */
[----:B------:R-:W-:-:S03]  /*2d770*/  IADD3.X R3, RZ, RZ, RZ, P1, !PT ;  /* 0x000000ffff037210 */ /* 0x000fc60000ffe4ff */
[----:B------:R-:W-:-:S08]  /*2d780*/  IMAD.WIDE.U32.X R2, R15, UR7, R2, P3 ;  /* 0x000000070f027c25 */ /* 0x000fd000098e0402 */
.L_x_1129:
[----:B------:R-:W-:Y:S01]  /*2d790*/  ULDC UR4, c[0x0][0x8f0] ;  /* 0x00023c0000047ab9 */ /* 0x000fe20000000800 */
[----:B------:R-:W-:Y:S02]  /*2d7a0*/  LOP3.LUT R13, R13, UR16, RZ, 0xc0, !PT ;  /* 0x000000100d0d7c12 */ /* 0x000fe4000f8ec0ff */
[----:B------:R-:W-:Y:S01]  /*2d7b0*/  SHF.R.U64 R2, R2, UR4, R3 ;  /* 0x0000000402027c19 */ /* 0x000fe20008001203 */
[----:B------:R-:W-:-:S03]  /*2d7c0*/  ULDC UR4, c[0x0][0x8e0] ;  /* 0x0002380000047ab9 */ /* 0x000fc60000000800 */
[C---:B------:R-:W-:Y:S01]  /*2d7d0*/  IADD3 R3, -R2.reuse, RZ, RZ ;  /* 0x000000ff02037210 */ /* 0x040fe20007ffe1ff */
[----:B------:R-:W-:-:S04]  /*2d7e0*/  IMAD R4, R2, UR17, R13 ;  /* 0x0000001102047c24 */ /* 0x000fc8000f8e020d */
[----:B------:R-:W-:Y:S01]  /*2d7f0*/  IMAD R14, R3, UR4, R14 ;  /* 0x00000004030e7c24 */ /* 0x000fe2000f8e020e */
[----:B------:R-:W-:Y:S01]  /*2d800*/  ULDC UR4, c[0x0][0x8b8] ;  /* 0x00022e0000047ab9 */ /* 0x000fe20000000800 */
[----:B------:R-:W-:Y:S01]  /*2d810*/  LOP3.LUT R3, R12, UR15, RZ, 0xc0, !PT ;  /* 0x0000000f0c037c12 */ /* 0x000fe2000f8ec0ff */
[----:B------:R-:W-:Y:S01]  /*2d820*/  IMAD R9, R4, UR4, R9 ;  /* 0x0000000404097c24 */ /* 0x000fe2000f8e0209 */
[----:B------:R-:W-:Y:S01]  /*2d830*/  ULDC UR4, c[0x0][0x8a8] ;  /* 0x00022a0000047ab9 */ /* 0x000fe20000000800 */
[----:B------:R-:W-:Y:S02]  /*2d840*/  MOV R4, 0x1 ;  /* 0x0000000100047802 */ /* 0x000fe40000000f00 */
[----:B------:R-:W-:-:S05]  /*2d850*/  IMAD R14, R14, UR4, R3 ;  /* 0x000000040e0e7c24 */ /* 0x000fca000f8e0203 */
[----:B------:R-:W-:Y:S02]  /*2d860*/  SEL R2, R14, R9, !P4 ;  /* 0x000000090e027207 */ /* 0x000fe40006000000 */
[----:B------:R-:W-:-:S07]  /*2d870*/  SEL R3, R9, R14, !P4 ;  /* 0x0000000e09037207 */ /* 0x000fce0006000000 */
.L_x_1127:
[----:B------:R-:W-:Y:S05]  /*2d880*/  BSYNC B1 ;  /* 0x0000000000017941 */ /* 0x000fea0003800000 */
.L_x_1126:
[----:B------:R-:W-:-:S13]  /*2d890*/  LOP3.LUT P1, RZ, R4, 0xff, RZ, 0xc0, !PT ;  /* 0x000000ff04ff7812 */ /* 0x000fda000782c0ff */
[----:B------:R-:W-:Y:S05]  /*2d8a0*/  @P1 BRA `(.L_x_1130) ;  /* 0xfffffff400381947 */ /* 0x000fea000383ffff */
[----:B------:R-:W-:Y:S05]  /*2d8b0*/  BSYNC B0 ;  /* 0x0000000000007941 */ /* 0x000fea0003800000 */
.L_x_1118:
[----:B------:R-:W-:-:S03]  /*2d8c0*/  UMOV UR4, 0xffffffff ;  /* 0xffffffff00047882 */ /* 0x000fc60000000000 */
[----:B------:R-:W-:Y:S05]  /*2d8d0*/  BRA.DIV UR4, `(.L_x_1131) ;  /* 0x00000012040c7947 */ /* 0x000fea000b800000 */
[----:B------:R-:W-:-:S13]  /*2d8e0*/  ELECT P6, URZ, PT ;  /* 0x00000000003f782f */ /* 0x000fda00038c0000 */
.L_x_1177:
[----:B------:R-:W-:Y:S05]  /*2d8f0*/  @!P6 BRA `(.L_x_10) ;  /* 0x000000000084e947 */ /* 0x000fea0003800000 */
[----:B------:R-:W2:Y:S02]  /*2d900*/  LDL.LU R2, [R1+0x208] ;  /* 0x0002080001027983 */ /* 0x000ea40000300800 */
[----:B--2---:R-:W-:-:S04]  /*2d910*/  LOP3.LUT R2, R2, 0x2, RZ, 0xfc, !PT ;  /* 0x0000000202027812 */ /* 0x004fc800078efcff */
[----:B------:R-:W-:-:S13]  /*2d920*/  ISETP.NE.AND P0, PT, R2, 0x3, PT ;  /* 0x000000030200780c */ /* 0x000fda0003f05270 */
[----:B------:R-:W-:Y:S05]  /*2d930*/  @!P0 BRA `(.L_x_1132) ;  /* 0x0000000000048947 */ /* 0x000fea0003800000 */
[----:B------:R-:W-:Y:S01]  /*2d940*/  BPT.TRAP 0x1 ;  /* 0x000000040000795c */ /* 0x000fe20000300000 */
.L_x_1132:
[----:B------:R-:W2:Y:S01]  /*2d950*/  S2R R3, SR_CgaCtaId ;  /* 0x0000000000037919 */ /* 0x000ea20000008800 */
[----:B------:R-:W-:-:S04]  /*2d960*/  MOV R2, 0x400 ;  /* 0x0000040000027802 */ /* 0x000fc80000000f00 */
[----:B--2---:R-:W-:Y:S02]  /*2d970*/  LEA R3, R3, R2, 0x18 ;  /* 0x0000000203037211 */ /* 0x004fe400078ec0ff */
[----:B------:R-:W-:Y:S02]  /*2d980*/  SHF.L.U32 R2, R0, 0x1f, RZ ;  /* 0x0000001f00027819 */ /* 0x000fe400000006ff */
[----:B------:R-:W-:-:S04]  /*2d990*/  IADD3 R3, R3, 0x18, RZ ;  /* 0x0000001803037810 */ /* 0x000fc80007ffe0ff */
[----:B------:R-:W-:-:S04]  /*2d9a0*/  LEA R5, R6, R3, 0x3 ;  /* 0x0000000306057211 */ /* 0x000fc800078e18ff */
[----:B------:R-:W2:Y:S02]  /*2d9b0*/  SYNCS.PHASECHK.TRANS64.TRYWAIT P0, [R5+URZ], R2 ;  /* 0x00000002050075a7 */ /* 0x000ea4000800017f */
[----:B--2---:R-:W-:Y:S05]  /*2d9c0*/  @!P0 BRA `(.L_x_1133) ;  /* 0x0000000c00f08947 */ /* 0x004fea0003800000 */
.L_x_1178:
[----:B------:R-:W-:-:S04]  /*2d9d0*/  IADD3 R6, R6, 0x1, RZ ;  /* 0x0000000106067810 */ /* 0x000fc80007ffe0ff */
[----:B------:R-:W-:-:S04]  /*2d9e0*/  ISETP.NE.AND P0, PT, R6, 0x3, PT ;  /* 0x000000030600780c */ /* 0x000fc80003f05270 */
[----:B--2---:R-:W-:Y:S02]  /*2d9f0*/  SEL R5, RZ, 0x1, P0 ;  /* 0x00000001ff057807 */ /* 0x004fe40000000000 */
[----:B------:R-:W-:Y:S02]  /*2da00*/  SEL R6, R6, RZ, P0 ;  /* 0x000000ff06067207 */ /* 0x000fe40000000000 */
[----:B------:R-:W-:Y:S02]  /*2da10*/  LOP3.LUT R5, R0, R5, RZ, 0x3c, !PT ;  /* 0x0000000500057212 */ /* 0x000fe400078e3cff */
[----:B------:R-:W-:Y:S02]  /*2da20*/  LEA R7, R6, R3, 0x3 ;  /* 0x0000000306077211 */ /* 0x000fe400078e18ff */
[----:B------:R-:W-:-:S04]  /*2da30*/  SHF.L.U32 R0, R5, 0x1f, RZ ;  /* 0x0000001f05007819 */ /* 0x000fc800000006ff */
[----:B------:R-:W2:Y:S02]  /*2da40*/  SYNCS.PHASECHK.TRANS64.TRYWAIT P0, [R7+URZ], R0 ;  /* 0x00000000070075a7 */ /* 0x000ea4000800017f */
[----:B--2---:R-:W-:Y:S05]  /*2da50*/  @!P0 BRA `(.L_x_1134) ;  /* 0x0000000c00e08947 */ /* 0x004fea0003800000 */
.L_x_1179:
[----:B--2---:R-:W-:-:S04]  /*2da60*/  IADD3 R0, R6, 0x1, RZ ;  /* 0x0000000106007810 */ /* 0x004fc80007ffe0ff */
[----:B------:R-:W-:-:S04]  /*2da70*/  ISETP.NE.AND P0, PT, R0, 0x3, PT ;  /* 0x000000030000780c */ /* 0x000fc80003f05270 */
[----:B------:R-:W-:Y:S02]  /*2da80*/  SEL R2, RZ, 0x1, P0 ;  /* 0x00000001ff027807 */ /* 0x000fe40000000000 */
[----:B------:R-:W-:Y:S02]  /*2da90*/  SEL R0, R0, RZ, P0 ;  /* 0x000000ff00007207 */ /* 0x000fe40000000000 */
[----:B------:R-:W-:Y:S02]  /*2daa0*/  LOP3.LUT R2, R5, R2, RZ, 0x3c, !PT ;  /* 0x0000000205027212 */ /* 0x000fe400078e3cff */
[----:B------:R-:W-:Y:S02]  /*2dab0*/  LEA R3, R0, R3, 0x3 ;  /* 0x0000000300037211 */ /* 0x000fe400078e18ff */
[----:B------:R-:W-:-:S07]  /*2dac0*/  SHF.L.U32 R0, R2, 0x1f, RZ ;  /* 0x0000001f02007819 */ /* 0x000fce00000006ff */
.L_x_1135:
[----:B--2---:R2:W3:Y:S02]  /*2dad0*/  SYNCS.PHASECHK.TRANS64.TRYWAIT P0, [R3+URZ], R0 ;  /* 0x00000000030075a7 */ /* 0x0044e4000800017f */
[----:B---3--:R-:W-:Y:S05]  /*2dae0*/  @!P0 NANOSLEEP.SYNCS 0x989680 ;  /* 0x009896800000895d */ /* 0x008fea0003900000 */
[----:B------:R-:W3:Y:S02]  /*2daf0*/  @!P0 SYNCS.PHASECHK.TRANS64 P0, [R3+URZ], R0 ;  /* 0x00000000030085a7 */ /* 0x000ee4000800007f */
[----:B---3--:R-:W-:Y:S05]  /*2db00*/  @!P0 BRA `(.L_x_1135) ;  /* 0xfffffffc00f08947 */ /* 0x008fea000383ffff */
.L_x_10:
[----:B------:R-:W-:Y:S05]  /*2db10*/  BSYNC B6 ;  /* 0x0000000000067941 */ /* 0x000fea0003800000 */
.L_x_8:
[----:B------:R-:W-:Y:S05]  /*2db20*/  EXIT ;  /* 0x000000000000794d */ /* 0x000fea0003800000 */
.L_x_23:
[----:B--2---:R2:W3:Y:S02]  /*2db30*/  SYNCS.PHASECHK.TRANS64.TRYWAIT P1, [R3+URZ], R0 ;  /* 0x00000000030075a7 */ /* 0x0044e4000802017f */
[----:B---3--:R-:W-:Y:S05]  /*2db40*/  @!P1 NANOSLEEP.SYNCS 0x989680 ;  /* 0x009896800000995d */ /* 0x008fea0003900000 */
[----:B------:R-:W3:Y:S02]  /*2db50*/  @!P1 SYNCS.PHASECHK.TRANS64 P1, [R3+URZ], R0 ;  /* 0x00000000030095a7 */ /* 0x000ee4000802007f */
[----:B---3--:R-:W-:Y:S05]  /*2db60*/  @!P1 BRA `(.L_x_23) ;  /* 0xfffffffc00f09947 */ /* 0x008fea000383ffff */
[----:B------:R-:W-:Y:S05]  /*2db70*/  BRA `(.L_x_22) ;  /* 0xfffffd3c00247947 */ /* 0x000fea000383ffff */
.L_x_28:
[----:B--2---:R-:W-:-:S04]  /*2db80*/  MOV R4, UR8 ;  /* 0x0000000800047c02 */ /* 0x004fc80008000f00 */
[----:B------:R2:W3:Y:S03]  /*2db90*/  SYNCS.PHASECHK.TRANS64.TRYWAIT P1, [R4+URZ], R3 ;  /* 0x00000003040075a7 */ /* 0x0004e6000802017f */
[----:B---3--:R-:W-:Y:S05]  /*2dba0*/  @!P1 NANOSLEEP.SYNCS 0x989680 ;  /* 0x009896800000995d */ /* 0x008fea0003900000 */
[----:B------:R-:W3:Y:S02]  /*2dbb0*/  @!P1 SYNCS.PHASECHK.TRANS64 P1, [R4+URZ], R3 ;  /* 0x00000003040095a7 */ /* 0x000ee4000802007f */
[----:B---3--:R-:W-:Y:S05]  /*2dbc0*/  @!P1 BRA `(.L_x_28) ;  /* 0xfffffffc00ec9947 */ /* 0x008fea000383ffff */
[----:B------:R-:W-:Y:S05]  /*2dbd0*/  BRA `(.L_x_27) ;  /* 0xfffffd7000c47947 */ /* 0x000fea000383ffff */
.L_x_49:
[----:B-1----:R-:W-:-:S04]  /*2dbe0*/  IMAD.U32 R3, RZ, RZ, UR49 ;  /* 0x00000031ff037e24 */ /* 0x002fc8000f8e00ff */
[----:B------:R1:W2:Y:S03]  /*2dbf0*/  SYNCS.PHASECHK.TRANS64.TRYWAIT P2, [R3+URZ+0x30], R0 ;  /* 0x00003000030075a7 */ /* 0x0002a6000804017f */
[----:B--2---:R-:W-:Y:S05]  /*2dc00*/  @!P2 NANOSLEEP.SYNCS 0x989680 ;  /* 0x009896800000a95d */ /* 0x004fea0003900000 */
[----:B------:R-:W2:Y:S02]  /*2dc10*/  @!P2 SYNCS.PHASECHK.TRANS64 P2, [R3+URZ+0x30], R0 ;  /* 0x000030000300a5a7 */ /* 0x000ea4000804007f */
[----:B--2---:R-:W-:Y:S05]  /*2dc20*/  @!P2 BRA `(.L_x_49) ;  /* 0xfffffffc00eca947 */ /* 0x004fea000383ffff */
[----:B------:R-:W-:Y:S05]  /*2dc30*/  BRA `(.L_x_1136) ;  /* 0xfffffdbc00887947 */ /* 0x000fea000383ffff */
.L_x_108:
[----:B-1----:R1:W2:Y:S02]  /*2dc40*/  SYNCS.PHASECHK.TRANS64.TRYWAIT P2, [R0+URZ+0x30], R2 ;  /* 0x00003002000075a7 */ /* 0x0022a4000804017f */
[----:B--2---:R-:W-:Y:S05]  /*2dc50*/  @!P2 NANOSLEEP.SYNCS 0x989680 ;  /* 0x009896800000a95d */ /* 0x004fea0003900000 */
[----:B------:R-:W2:Y:S02]  /*2dc60*/  @!P2 SYNCS.PHASECHK.TRANS64 P2, [R0+URZ+0x30], R2 ;  /* 0x000030020000a5a7 */ /* 0x000ea4000804007f */
[----:B--2---:R-:W-:Y:S05]  /*2dc70*/  @!P2 BRA `(.L_x_108) ;  /* 0xfffffffc00f0a947 */ /* 0x004fea000383ffff */
[----:B------:R-:W-:Y:S05]  /*2dc80*/  BRA `(.L_x_1137) ;  /* 0xfffffddc00ec7947 */ /* 0x000fea000383ffff */
.L_x_167:
[----:B-1----:R1:W2:Y:S02]  /*2dc90*/  SYNCS.PHASECHK.TRANS64.TRYWAIT P2, [R0+URZ+0x30], R2 ;  /* 0x00003002000075a7 */ /* 0x0022a4000804017f */
[----:B--2---:R-:W-:Y:S05]  /*2dca0*/  @!P2 NANOSLEEP.SYNCS 0x989680 ;  /* 0x009896800000a95d */ /* 0x004fea0003900000 */
[----:B------:R-:W2:Y:S02]  /*2dcb0*/  @!P2 SYNCS.PHASECHK.TRANS64 P2, [R0+URZ+0x30], R2 ;  /* 0x000030020000a5a7 */ /* 0x000ea4000804007f */
[----:B--2---:R-:W-:Y:S05]  /*2dcc0*/  @!P2 BRA `(.L_x_167) ;  /* 0xfffffffc00f0a947 */ /* 0x004fea000383ffff */
[----:B------:R-:W-:Y:S05]  /*2dcd0*/  BRA `(.L_x_1138) ;  /* 0xfffffdfc00a47947 */ /* 0x000fea000383ffff */
.L_x_226:
[----:B-1----:R1:W2:Y:S02]  /*2dce0*/  SYNCS.PHASECHK.TRANS64.TRYWAIT P2, [R0+URZ+0x30], R2 ;  /* 0x00003002000075a7 */ /* 0x0022a4000804017f */
[----:B--2---:R-:W-:Y:S05]  /*2dcf0*/  @!P2 NANOSLEEP.SYNCS 0x989680 ;  /* 0x009896800000a95d */ /* 0x004fea0003900000 */
[----:B------:R-:W2:Y:S02]  /*2dd00*/  @!P2 SYNCS.PHASECHK.TRANS64 P2, [R0+URZ+0x30], R2 ;  /* 0x000030020000a5a7 */ /* 0x000ea4000804007f */
[----:B--2---:R-:W-:Y:S05]  /*2dd10*/  @!P2 BRA `(.L_x_226) ;  /* 0xfffffffc00f0a947 */ /* 0x004fea000383ffff */
[----:B------:R-:W-:Y:S05]  /*2dd20*/  BRA `(.L_x_1139) ;  /* 0xfffffe1c00a47947 */ /* 0x000fea000383ffff */
.L_x_285:
[----:B-1----:R1:W2:Y:S02]  /*2dd30*/  SYNCS.PHASECHK.TRANS64.TRYWAIT P2, [R2+URZ+0x30], R3 ;  /* 0x00003003020075a7 */ /* 0x0022a4000804017f */
[----:B--2---:R-:W-:Y:S05]  /*2dd40*/  @!P2 NANOSLEEP.SYNCS 0x989680 ;  /* 0x009896800000a95d */ /* 0x004fea0003900000 */
[----:B------:R-:W2:Y:S02]  /*2dd50*/  @!P2 SYNCS.PHASECHK.TRANS64 P2, [R2+URZ+0x30], R3 ;  /* 0x000030030200a5a7 */ /* 0x000ea4000804007f */
[----:B--2---:R-:W-:Y:S05]  /*2dd60*/  @!P2 BRA `(.L_x_285) ;  /* 0xfffffffc00f0a947 */ /* 0x004fea000383ffff */
[----:B------:R-:W-:Y:S05]  /*2dd70*/  BRA `(.L_x_1140) ;  /* 0xfffffe3c00707947 */ /* 0x000fea000383ffff */
.L_x_344:
[----:B--2---:R2:W3:Y:S02]  /*2dd80*/  SYNCS.PHASECHK.TRANS64.TRYWAIT P2, [R3+URZ+0x30], R10 ;  /* 0x0000300a030075a7 */ /* 0x0044e4000804017f */
[----:B---3--:R-:W-:Y:S05]  /*2dd90*/  @!P2 NANOSLEEP.SYNCS 0x989680 ;  /* 0x009896800000a95d */ /* 0x008fea0003900000 */
[----:B------:R-:W3:Y:S02]  /*2dda0*/  @!P2 SYNCS.PHASECHK.TRANS64 P2, [R3+URZ+0x30], R10 ;  /* 0x0000300a0300a5a7 */ /* 0x000ee4000804007f */
[----:B---3--:R-:W-:Y:S05]  /*2ddb0*/  @!P2 BRA `(.L_x_344) ;  /* 0xfffffffc00f0a947 */ /* 0x008fea000383ffff */
[----:B------:R-:W-:Y:S05]  /*2ddc0*/  BRA `(.L_x_1141) ;  /* 0xfffffe5c006c7947 */ /* 0x000fea000383ffff */
.L_x_403:
[----:B--2---:R2:W3:Y:S02]  /*2ddd0*/  SYNCS.PHASECHK.TRANS64.TRYWAIT P2, [R0+URZ+0x30], R3 ;  /* 0x00003003000075a7 */ /* 0x0044e4000804017f */
[----:B---3--:R-:W-:Y:S05]  /*2dde0*/  @!P2 NANOSLEEP.SYNCS 0x989680 ;  /* 0x009896800000a95d */ /* 0x008fea0003900000 */
[----:B------:R-:W3:Y:S02]  /*2ddf0*/  @!P2 SYNCS.PHASECHK.TRANS64 P2, [R0+URZ+0x30], R3 ;  /* 0x000030030000a5a7 */ /* 0x000ee4000804007f */
[----:B---3--:R-:W-:Y:S05]  /*2de00*/  @!P2 BRA `(.L_x_403) ;  /* 0xfffffffc00f0a947 */ /* 0x008fea000383ffff */
[----:B------:R-:W-:Y:S05]  /*2de10*/  BRA `(.L_x_1142) ;  /* 0xfffffe7c00247947 */ /* 0x000fea000383ffff */
.L_x_462:
[----:B--2---:R2:W3:Y:S02]  /*2de20*/  SYNCS.PHASECHK.TRANS64.TRYWAIT P2, [R0+URZ+0x30], R3 ;  /* 0x00003003000075a7 */ /* 0x0044e4000804017f */
[----:B---3--:R-:W-:Y:S05]  /*2de30*/  @!P2 NANOSLEEP.SYNCS 0x989680 ;  /* 0x009896800000a95d */ /* 0x008fea0003900000 */
[----:B------:R-:W3:Y:S02]  /*2de40*/  @!P2 SYNCS.PHASECHK.TRANS64 P2, [R0+URZ+0x30], R3 ;  /* 0x000030030000a5a7 */ /* 0x000ee4000804007f */
[----:B---3--:R-:W-:Y:S05]  /*2de50*/  @!P2 BRA `(.L_x_462) ;  /* 0xfffffffc00f0a947 */ /* 0x008fea000383ffff */
[----:B------:R-:W-:Y:S05]  /*2de60*/  BRA `(.L_x_1143) ;  /* 0xfffffe9c00207947 */ /* 0x000fea000383ffff */
.L_x_521:
[----:B--2---:R2:W3:Y:S02]  /*2de70*/  SYNCS.PHASECHK.TRANS64.TRYWAIT P2, [R0+URZ+0x30], R3 ;  /* 0x00003003000075a7 */ /* 0x0044e4000804017f */
[----:B---3--:R-:W-:Y:S05]  /*2de80*/  @!P2 NANOSLEEP.SYNCS 0x989680 ;  /* 0x009896800000a95d */ /* 0x008fea0003900000 */
[----:B------:R-:W3:Y:S02]  /*2de90*/  @!P2 SYNCS.PHASECHK.TRANS64 P2, [R0+URZ+0x30], R3 ;  /* 0x000030030000a5a7 */ /* 0x000ee4000804007f */
[----:B---3--:R-:W-:Y:S05]  /*2dea0*/  @!P2 BRA `(.L_x_521) ;  /* 0xfffffffc00f0a947 */ /* 0x008fea000383ffff */
[----:B------:R-:W-:Y:S05]  /*2deb0*/  BRA `(.L_x_1144) ;  /* 0xfffffeb800d87947 */ /* 0x000fea000383ffff */
.L_x_580:
[----:B--2---:R2:W3:Y:S02]  /*2dec0*/  SYNCS.PHASECHK.TRANS64.TRYWAIT P2, [R0+URZ+0x30], R3 ;  /* 0x00003003000075a7 */ /* 0x0044e4000804017f */
[----:B---3--:R-:W-:Y:S05]  /*2ded0*/  @!P2 NANOSLEEP.SYNCS 0x989680 ;  /* 0x009896800000a95d */ /* 0x008fea0003900000 */
[----:B------:R-:W3:Y:S02]  /*2dee0*/  @!P2 SYNCS.PHASECHK.TRANS64 P2, [R0+URZ+0x30], R3 ;  /* 0x000030030000a5a7 */ /* 0x000ee4000804007f */
[----:B---3--:R-:W-:Y:S05]  /*2def0*/  @!P2 BRA `(.L_x_580) ;  /* 0xfffffffc00f0a947 */ /* 0x008fea000383ffff */
[----:B------:R-:W-:Y:S05]  /*2df00*/  BRA `(.L_x_1145) ;  /* 0xfffffed800d07947 */ /* 0x000fea000383ffff */
.L_x_639:
[----:B--2---:R2:W3:Y:S02]  /*2df10*/  SYNCS.PHASECHK.TRANS64.TRYWAIT P2, [R0+URZ+0x30], R3 ;  /* 0x00003003000075a7 */ /* 0x0044e4000804017f */
[----:B---3--:R-:W-:Y:S05]  /*2df20*/  @!P2 NANOSLEEP.SYNCS 0x989680 ;  /* 0x009896800000a95d */ /* 0x008fea0003900000 */
[----:B------:R-:W3:Y:S02]  /*2df30*/  @!P2 SYNCS.PHASECHK.TRANS64 P2, [R0+URZ+0x30], R3 ;  /* 0x000030030000a5a7 */ /* 0x000ee4000804007f */
[----:B---3--:R-:W-:Y:S05]  /*2df40*/  @!P2 BRA `(.L_x_639) ;  /* 0xfffffffc00f0a947 */ /* 0x008fea000383ffff */
[----:B------:R-:W-:Y:S05]  /*2df50*/  BRA `(.L_x_1146) ;  /* 0xfffffef8008c7947 */ /* 0x000fea000383ffff */
.L_x_698:
[----:B--2---:R2:W3:Y:S02]  /*2df60*/  SYNCS.PHASECHK.TRANS64.TRYWAIT P2, [R0+URZ+0x30], R3 ;  /* 0x00003003000075a7 */ /* 0x0044e4000804017f */
[----:B---3--:R-:W-:Y:S05]  /*2df70*/  @!P2 NANOSLEEP.SYNCS 0x989680 ;  /* 0x009896800000a95d */ /* 0x008fea0003900000 */
[----:B------:R-:W3:Y:S02]  /*2df80*/  @!P2 SYNCS.PHASECHK.TRANS64 P2, [R0+URZ+0x30], R3 ;  /* 0x000030030000a5a7 */ /* 0x000ee4000804007f */
[----:B---3--:R-:W-:Y:S05]  /*2df90*/  @!P2 BRA `(.L_x_698) ;  /* 0xfffffffc00f0a947 */ /* 0x008fea000383ffff */
[----:B------:R-:W-:Y:S05]  /*2dfa0*/  BRA `(.L_x_1147) ;  /* 0xffffff1800887947 */ /* 0x000fea000383ffff */
.L_x_757:
[----:B--2---:R2:W3:Y:S02]  /*2dfb0*/  SYNCS.PHASECHK.TRANS64.TRYWAIT P2, [R0+URZ+0x30], R3 ;  /* 0x00003003000075a7 */ /* 0x0044e4000804017f */
[----:B---3--:R-:W-:Y:S05]  /*2dfc0*/  @!P2 NANOSLEEP.SYNCS 0x989680 ;  /* 0x009896800000a95d */ /* 0x008fea0003900000 */
[----:B------:R-:W3:Y:S02]  /*2dfd0*/  @!P2 SYNCS.PHASECHK.TRANS64 P2, [R0+URZ+0x30], R3 ;  /* 0x000030030000a5a7 */ /* 0x000ee4000804007f */
[----:B---3--:R-:W-:Y:S05]  /*2dfe0*/  @!P2 BRA `(.L_x_757) ;  /* 0xfffffffc00f0a947 */ /* 0x008fea000383ffff */
[----:B------:R-:W-:Y:S05]  /*2dff0*/  BRA `(.L_x_1148) ;  /* 0xffffff3800447947 */ /* 0x000fea000383ffff */
.L_x_816:
[----:B--2---:R2:W3:Y:S02]  /*2e000*/  SYNCS.PHASECHK.TRANS64.TRYWAIT P2, [R0+URZ+0x30], R3 ;  /* 0x00003003000075a7 */ /* 0x0044e4000804017f */
[----:B---3--:R-:W-:Y:S05]  /*2e010*/  @!P2 NANOSLEEP.SYNCS 0x989680 ;  /* 0x009896800000a95d */ /* 0x008fea0003900000 */
[----:B------:R-:W3:Y:S02]  /*2e020*/  @!P2 SYNCS.PHASECHK.TRANS64 P2, [R0+URZ+0x30], R3 ;  /* 0x000030030000a5a7 */ /* 0x000ee4000804007f */
[----:B---3--:R-:W-:Y:S05]  /*2e030*/  @!P2 BRA `(.L_x_816) ;  /* 0xfffffffc00f0a947 */ /* 0x008fea000383ffff */
[----:B------:R-:W-:Y:S05]  /*2e040*/  BRA `(.L_x_1149) ;  /* 0xffffff5800407947 */ /* 0x000fea000383ffff */
.L_x_875:
[----:B--2---:R2:W3:Y:S02]  /*2e050*/  SYNCS.PHASECHK.TRANS64.TRYWAIT P2, [R0+URZ+0x30], R3 ;  /* 0x00003003000075a7 */ /* 0x0044e4000804017f */
[----:B---3--:R-:W-:Y:S05]  /*2e060*/  @!P2 NANOSLEEP.SYNCS 0x989680 ;  /* 0x009896800000a95d */ /* 0x008fea0003900000 */
[----:B------:R-:W3:Y:S02]  /*2e070*/  @!P2 SYNCS.PHASECHK.TRANS64 P2, [R0+URZ+0x30], R3 ;  /* 0x000030030000a5a7 */ /* 0x000ee4000804007f */
[----:B---3--:R-:W-:Y:S05]  /*2e080*/  @!P2 BRA `(.L_x_875) ;  /* 0xfffffffc00f0a947 */ /* 0x008fea000383ffff */
[----:B------:R-:W-:Y:S05]  /*2e090*/  BRA `(.L_x_1150) ;  /* 0xffffff7400fc7947 */ /* 0x000fea000383ffff */
.L_x_934:
[----:B--2---:R2:W3:Y:S02]  /*2e0a0*/  SYNCS.PHASECHK.TRANS64.TRYWAIT P2, [R0+URZ+0x30], R9 ;  /* 0x00003009000075a7 */ /* 0x0044e4000804017f */
[----:B---3--:R-:W-:Y:S05]  /*2e0b0*/  @!P2 NANOSLEEP.SYNCS 0x989680 ;  /* 0x009896800000a95d */ /* 0x008fea0003900000 */
[----:B------:R-:W3:Y:S02]  /*2e0c0*/  @!P2 SYNCS.PHASECHK.TRANS64 P2, [R0+URZ+0x30], R9 ;  /* 0x000030090000a5a7 */ /* 0x000ee4000804007f */
[----:B---3--:R-:W-:Y:S05]  /*2e0d0*/  @!P2 BRA `(.L_x_934) ;  /* 0xfffffffc00f0a947 */ /* 0x008fea000383ffff */
[----:B------:R-:W-:Y:S05]  /*2e0e0*/  BRA `(.L_x_1151) ;  /* 0xffffff9400ec7947 */ /* 0x000fea000383ffff */
.L_x_1002:
[----:B-1----:R-:W-:-:S04]  /*2e0f0*/  MOV R5, UR4 ;  /* 0x0000000400057c02 */ /* 0x002fc80008000f00 */
[----:B------:R1:W2:Y:S03]  /*2e100*/  SYNCS.PHASECHK.TRANS64.TRYWAIT P0, [R5+URZ+0x78], R0 ;  /* 0x00007800050075a7 */ /* 0x0002a6000800017f */
[----:B--2---:R-:W-:Y:S05]  /*2e110*/  @!P0 NANOSLEEP.SYNCS 0x989680 ;  /* 0x009896800000895d */ /* 0x004fea0003900000 */
[----:B------:R-:W2:Y:S02]  /*2e120*/  @!P0 SYNCS.PHASECHK.TRANS64 P0, [R5+URZ+0x78], R0 ;  /* 0x00007800050085a7 */ /* 0x000ea4000800007f */
[----:B--2---:R-:W-:Y:S05]  /*2e130*/  @!P0 BRA `(.L_x_1002) ;  /* 0xfffffffc00ec8947 */ /* 0x004fea000383ffff */
[----:B------:R-:W-:Y:S05]  /*2e140*/  BRA `(.L_x_1001) ;  /* 0xffffffc400a47947 */ /* 0x000fea000383ffff */
.L_x_1011:
[----:B-1----:R-:W-:-:S04]  /*2e150*/  MOV R3, UR13 ;  /* 0x0000000d00037c02 */ /* 0x002fc80008000f00 */
[----:B------:R1:W2:Y:S03]  /*2e160*/  SYNCS.PHASECHK.TRANS64.TRYWAIT P1, [R3+URZ+0x50], R2 ;  /* 0x00005002030075a7 */ /* 0x0002a6000802017f */
[----:B--2---:R-:W-:Y:S05]  /*2e170*/  @!P1 NANOSLEEP.SYNCS 0x989680 ;  /* 0x009896800000995d */ /* 0x004fea0003900000 */
[----:B------:R-:W2:Y:S02]  /*2e180*/  @!P1 SYNCS.PHASECHK.TRANS64 P1, [R3+URZ+0x50], R2 ;  /* 0x00005002030095a7 */ /* 0x000ea4000802007f */
[----:B--2---:R-:W-:Y:S05]  /*2e190*/  @!P1 BRA `(.L_x_1011) ;  /* 0xfffffffc00ec9947 */ /* 0x004fea000383ffff */
[----:B------:R-:W-:Y:S05]  /*2e1a0*/  BRA `(.L_x_1152) ;  /* 0xffffffc800907947 */ /* 0x000fea000383ffff */
.L_x_1017:
[----:B-12---:R-:W-:-:S04]  /*2e1b0*/  MOV R3, UR13 ;  /* 0x0000000d00037c02 */ /* 0x006fc80008000f00 */
[----:B------:R1:W2:Y:S03]  /*2e1c0*/  SYNCS.PHASECHK.TRANS64.TRYWAIT P1, [R3+URZ+0x58], R2 ;  /* 0x00005802030075a7 */ /* 0x0002a6000802017f */
[----:B--2---:R-:W-:Y:S05]  /*2e1d0*/  @!P1 NANOSLEEP.SYNCS 0x989680 ;  /* 0x009896800000995d */ /* 0x004fea0003900000 */
[----:B------:R-:W2:Y:S02]  /*2e1e0*/  @!P1 SYNCS.PHASECHK.TRANS64 P1, [R3+URZ+0x58], R2 ;  /* 0x00005802030095a7 */ /* 0x000ea4000802007f */
[----:B--2---:R-:W-:Y:S05]  /*2e1f0*/  @!P1 BRA `(.L_x_1017) ;  /* 0xfffffffc00ec9947 */ /* 0x004fea000383ffff */
[----:B------:R-:W-:Y:S05]  /*2e200*/  BRA `(.L_x_1153) ;  /* 0xffffffc800d87947 */ /* 0x000fea000383ffff */
.L_x_1023:
[----:B-123--:R-:W-:-:S04]  /*2e210*/  MOV R3, UR13 ;  /* 0x0000000d00037c02 */ /* 0x00efc80008000f00 */
[----:B------:R1:W2:Y:S03]  /*2e220*/  SYNCS.PHASECHK.TRANS64.TRYWAIT P1, [R3+URZ+0x60], R2 ;  /* 0x00006002030075a7 */ /* 0x0002a6000802017f */
[----:B--2---:R-:W-:Y:S05]  /*2e230*/  @!P1 NANOSLEEP.SYNCS 0x989680 ;  /* 0x009896800000995d */ /* 0x004fea0003900000 */
[----:B------:R-:W2:Y:S02]  /*2e240*/  @!P1 SYNCS.PHASECHK.TRANS64 P1, [R3+URZ+0x60], R2 ;  /* 0x00006002030095a7 */ /* 0x000ea4000802007f */
[----:B--2---:R-:W-:Y:S05]  /*2e250*/  @!P1 BRA `(.L_x_1023) ;  /* 0xfffffffc00ec9947 */ /* 0x004fea000383ffff */
[----:B------:R-:W-:Y:S05]  /*2e260*/  BRA `(.L_x_1154) ;  /* 0xffffffcc002c7947 */ /* 0x000fea000383ffff */
.L_x_1029:
[----:B-1234-:R-:W-:-:S04]  /*2e270*/  MOV R3, UR13 ;  /* 0x0000000d00037c02 */ /* 0x01efc80008000f00 */
[----:B------:R1:W2:Y:S03]  /*2e280*/  SYNCS.PHASECHK.TRANS64.TRYWAIT P1, [R3+URZ+0x68], R2 ;  /* 0x00006802030075a7 */ /* 0x0002a6000802017f */
[----:B--2---:R-:W-:Y:S05]  /*2e290*/  @!P1 NANOSLEEP.SYNCS 0x989680 ;  /* 0x009896800000995d */ /* 0x004fea0003900000 */
[----:B------:R-:W2:Y:S02]  /*2e2a0*/  @!P1 SYNCS.PHASECHK.TRANS64 P1, [R3+URZ+0x68], R2 ;  /* 0x00006802030095a7 */ /* 0x000ea4000802007f */
[----:B--2---:R-:W-:Y:S05]  /*2e2b0*/  @!P1 BRA `(.L_x_1029) ;  /* 0xfffffffc00ec9947 */ /* 0x004fea000383ffff */
[----:B------:R-:W-:Y:S05]  /*2e2c0*/  BRA `(.L_x_1155) ;  /* 0xffffffcc00787947 */ /* 0x000fea000383ffff */
.L_x_1035:
[----:B-1----:R-:W-:-:S04]  /*2e2d0*/  MOV R4, UR13 ;  /* 0x0000000d00047c02 */ /* 0x002fc80008000f00 */
[----:B------:R1:W2:Y:S03]  /*2e2e0*/  SYNCS.PHASECHK.TRANS64.TRYWAIT P1, [R4+URZ+0x50], R3 ;  /* 0x00005003040075a7 */ /* 0x0002a6000802017f */
[----:B--2---:R-:W-:Y:S05]  /*2e2f0*/  @!P1 NANOSLEEP.SYNCS 0x989680 ;  /* 0x009896800000995d */ /* 0x004fea0003900000 */
[----:B------:R-:W2:Y:S02]  /*2e300*/  @!P1 SYNCS.PHASECHK.TRANS64 P1, [R4+URZ+0x50], R3 ;  /* 0x00005003040095a7 */ /* 0x000ea4000802007f */
[----:B--2---:R-:W-:Y:S05]  /*2e310*/  @!P1 BRA `(.L_x_1035) ;  /* 0xfffffffc00ec9947 */ /* 0x004fea000383ffff */
[----:B------:R-:W-:Y:S05]  /*2e320*/  BRA `(.L_x_1156) ;  /* 0xffffffcc00cc7947 */ /* 0x000fea000383ffff */
.L_x_1041:
[----:B-12---:R-:W-:-:S04]  /*2e330*/  MOV R4, UR13 ;  /* 0x0000000d00047c02 */ /* 0x006fc80008000f00 */
[----:B------:R1:W2:Y:S03]  /*2e340*/  SYNCS.PHASECHK.TRANS64.TRYWAIT P1, [R4+URZ+0x58], R3 ;  /* 0x00005803040075a7 */ /* 0x0002a6000802017f */
[----:B--2---:R-:W-:Y:S05]  /*2e350*/  @!P1 NANOSLEEP.SYNCS 0x989680 ;  /* 0x009896800000995d */ /* 0x004fea0003900000 */
[----:B------:R-:W2:Y:S02]  /*2e360*/  @!P1 SYNCS.PHASECHK.TRANS64 P1, [R4+URZ+0x58], R3 ;  /* 0x00005803040095a7 */ /* 0x000ea4000802007f */
[----:B--2---:R-:W-:Y:S05]  /*2e370*/  @!P1 BRA `(.L_x_1041) ;  /* 0xfffffffc00ec9947 */ /* 0x004fea000383ffff */
[----:B------:R-:W-:Y:S05]  /*2e380*/  BRA `(.L_x_1157) ;  /* 0xffffffd0000c7947 */ /* 0x000fea000383ffff */
.L_x_1047:
[----:B-123--:R-:W-:-:S04]  /*2e390*/  MOV R4, UR13 ;  /* 0x0000000d00047c02 */ /* 0x00efc80008000f00 */
[----:B------:R1:W2:Y:S03]  /*2e3a0*/  SYNCS.PHASECHK.TRANS64.TRYWAIT P1, [R4+URZ+0x60], R3 ;  /* 0x00006003040075a7 */ /* 0x0002a6000802017f */
[----:B--2---:R-:W-:Y:S05]  /*2e3b0*/  @!P1 NANOSLEEP.SYNCS 0x989680 ;  /* 0x009896800000995d */ /* 0x004fea0003900000 */
[----:B------:R-:W2:Y:S02]  /*2e3c0*/  @!P1 SYNCS.PHASECHK.TRANS64 P1, [R4+URZ+0x60], R3 ;  /* 0x00006003040095a7 */ /* 0x000ea4000802007f */
[----:B--2---:R-:W-:Y:S05]  /*2e3d0*/  @!P1 BRA `(.L_x_1047) ;  /* 0xfffffffc00ec9947 */ /* 0x004fea000383ffff */
[----:B------:R-:W-:Y:S05]  /*2e3e0*/  BRA `(.L_x_1158) ;  /* 0xffffffd000547947 */ /* 0x000fea000383ffff */
.L_x_1053:
[----:B-1234-:R-:W-:-:S04]  /*2e3f0*/  MOV R4, UR13 ;  /* 0x0000000d00047c02 */ /* 0x01efc80008000f00 */
[----:B------:R1:W2:Y:S03]  /*2e400*/  SYNCS.PHASECHK.TRANS64.TRYWAIT P1, [R4+URZ+0x68], R3 ;  /* 0x00006803040075a7 */ /* 0x0002a6000802017f */
[----:B--2---:R-:W-:Y:S05]  /*2e410*/  @!P1 NANOSLEEP.SYNCS 0x989680 ;  /* 0x009896800000995d */ /* 0x004fea0003900000 */
[----:B------:R-:W2:Y:S02]  /*2e420*/  @!P1 SYNCS.PHASECHK.TRANS64 P1, [R4+URZ+0x68], R3 ;  /* 0x00006803040095a7 */ /* 0x000ea4000802007f */
[----:B--2---:R-:W-:Y:S05]  /*2e430*/  @!P1 BRA `(.L_x_1053) ;  /* 0xfffffffc00ec9947 */ /* 0x004fea000383ffff */
[----:B------:R-:W-:Y:S05]  /*2e440*/  BRA `(.L_x_1159) ;  /* 0xffffffd000947947 */ /* 0x000fea000383ffff */
.L_x_1059:
[----:B------:R-:W-:-:S04]  /*2e450*/  IMAD.U32 R5, RZ, RZ, UR13 ;  /* 0x0000000dff057e24 */ /* 0x000fc8000f8e00ff */
[----:B------:R1:W1:Y:S03]  /*2e460*/  SYNCS.PHASECHK.TRANS64.TRYWAIT P1, [R5+URZ+0x50], R2 ;  /* 0x00005002050075a7 */ /* 0x000266000802017f */
[----:B-1----:R-:W-:Y:S05]  /*2e470*/  @!P1 NANOSLEEP.SYNCS 0x989680 ;  /* 0x009896800000995d */ /* 0x002fea0003900000 */
[----:B------:R-:W1:Y:S02]  /*2e480*/  @!P1 SYNCS.PHASECHK.TRANS64 P1, [R5+URZ+0x50], R2 ;  /* 0x00005002050095a7 */ /* 0x000e64000802007f */
[----:B-1----:R-:W-:Y:S05]  /*2e490*/  @!P1 BRA `(.L_x_1059) ;  /* 0xfffffffc00ec9947 */ /* 0x002fea000383ffff */
[----:B------:R-:W-:Y:S05]  /*2e4a0*/  BRA `(.L_x_1160) ;  /* 0xffffffd000dc7947 */ /* 0x000fea000383ffff */
.L_x_1065:
[----:B------:R-:W-:-:S04]  /*2e4b0*/  MOV R5, UR13 ;  /* 0x0000000d00057c02 */ /* 0x000fc80008000f00 */
[----:B------:R1:W1:Y:S03]  /*2e4c0*/  SYNCS.PHASECHK.TRANS64.TRYWAIT P1, [R5+URZ+0x58], R2 ;  /* 0x00005802050075a7 */ /* 0x000266000802017f */
[----:B-1----:R-:W-:Y:S05]  /*2e4d0*/  @!P1 NANOSLEEP.SYNCS 0x989680 ;  /* 0x009896800000995d */ /* 0x002fea0003900000 */
[----:B------:R-:W1:Y:S02]  /*2e4e0*/  @!P1 SYNCS.PHASECHK.TRANS64 P1, [R5+URZ+0x58], R2 ;  /* 0x00005802050095a7 */ /* 0x000e64000802007f */
[----:B-1----:R-:W-:Y:S05]  /*2e4f0*/  @!P1 BRA `(.L_x_1065) ;  /* 0xfffffffc00ec9947 */ /* 0x002fea000383ffff */
[----:B------:R-:W-:Y:S05]  /*2e500*/  BRA `(.L_x_1161) ;  /* 0xffffffd400207947 */ /* 0x000fea000383ffff */
.L_x_1071:
[----:B------:R-:W-:-:S04]  /*2e510*/  MOV R5, UR13 ;  /* 0x0000000d00057c02 */ /* 0x000fc80008000f00 */
[----:B------:R1:W1:Y:S03]  /*2e520*/  SYNCS.PHASECHK.TRANS64.TRYWAIT P1, [R5+URZ+0x60], R2 ;  /* 0x00006002050075a7 */ /* 0x000266000802017f */
[----:B-1----:R-:W-:Y:S05]  /*2e530*/  @!P1 NANOSLEEP.SYNCS 0x989680 ;  /* 0x009896800000995d */ /* 0x002fea0003900000 */
[----:B------:R-:W1:Y:S02]  /*2e540*/  @!P1 SYNCS.PHASECHK.TRANS64 P1, [R5+URZ+0x60], R2 ;  /* 0x00006002050095a7 */ /* 0x000e64000802007f */
[----:B-1----:R-:W-:Y:S05]  /*2e550*/  @!P1 BRA `(.L_x_1071) ;  /* 0xfffffffc00ec9947 */ /* 0x002fea000383ffff */
[----:B------:R-:W-:Y:S05]  /*2e560*/  BRA `(.L_x_1162) ;  /* 0xffffffd400687947 */ /* 0x000fea000383ffff */
.L_x_1077:
[----:B------:R-:W-:-:S04]  /*2e570*/  MOV R5, UR13 ;  /* 0x0000000d00057c02 */ /* 0x000fc80008000f00 */
[----:B------:R1:W1:Y:S03]  /*2e580*/  SYNCS.PHASECHK.TRANS64.TRYWAIT P1, [R5+URZ+0x68], R2 ;  /* 0x00006802050075a7 */ /* 0x000266000802017f */
[----:B-1----:R-:W-:Y:S05]  /*2e590*/  @!P1 NANOSLEEP.SYNCS 0x989680 ;  /* 0x009896800000995d */ /* 0x002fea0003900000 */
[----:B------:R-:W1:Y:S02]  /*2e5a0*/  @!P1 SYNCS.PHASECHK.TRANS64 P1, [R5+URZ+0x68], R2 ;  /* 0x00006802050095a7 */ /* 0x000e64000802007f */
[----:B-1----:R-:W-:Y:S05]  /*2e5b0*/  @!P1 BRA `(.L_x_1077) ;  /* 0xfffffffc00ec9947 */ /* 0x002fea000383ffff */
[----:B------:R-:W-:Y:S05]  /*2e5c0*/  BRA `(.L_x_1163) ;  /* 0xffffffd400ac7947 */ /* 0x000fea000383ffff */
.L_x_1083:
[----:B-1----:R-:W-:-:S04]  /*2e5d0*/  MOV R2, UR13 ;  /* 0x0000000d00027c02 */ /* 0x002fc80008000f00 */
[----:B------:R1:W1:Y:S03]  /*2e5e0*/  SYNCS.PHASECHK.TRANS64.TRYWAIT P1, [R2+URZ+0x50], R3 ;  /* 0x00005003020075a7 */ /* 0x000266000802017f */
[----:B-1----:R-:W-:Y:S05]  /*2e5f0*/  @!P1 NANOSLEEP.SYNCS 0x989680 ;  /* 0x009896800000995d */ /* 0x002fea0003900000 */
[----:B------:R-:W1:Y:S02]  /*2e600*/  @!P1 SYNCS.PHASECHK.TRANS64 P1, [R2+URZ+0x50], R3 ;  /* 0x00005003020095a7 */ /* 0x000e64000802007f */
[----:B-1----:R-:W-:Y:S05]  /*2e610*/  @!P1 BRA `(.L_x_1083) ;  /* 0xfffffffc00ec9947 */ /* 0x002fea000383ffff */
[----:B------:R-:W-:Y:S05]  /*2e620*/  BRA `(.L_x_1164) ;  /* 0xffffffd400f47947 */ /* 0x000fea000383ffff */
.L_x_1089:
[----:B-1----:R-:W-:-:S04]  /*2e630*/  MOV R2, UR13 ;  /* 0x0000000d00027c02 */ /* 0x002fc80008000f00 */
[----:B------:R1:W1:Y:S03]  /*2e640*/  SYNCS.PHASECHK.TRANS64.TRYWAIT P1, [R2+URZ+0x58], R3 ;  /* 0x00005803020075a7 */ /* 0x000266000802017f */
[----:B-1----:R-:W-:Y:S05]  /*2e650*/  @!P1 NANOSLEEP.SYNCS 0x989680 ;  /* 0x009896800000995d */ /* 0x002fea0003900000 */
[----:B------:R-:W1:Y:S02]  /*2e660*/  @!P1 SYNCS.PHASECHK.TRANS64 P1, [R2+URZ+0x58], R3 ;  /* 0x00005803020095a7 */ /* 0x000e64000802007f */
[----:B-1----:R-:W-:Y:S05]  /*2e670*/  @!P1 BRA `(.L_x_1089) ;  /* 0xfffffffc00ec9947 */ /* 0x002fea000383ffff */
[----:B------:R-:W-:Y:S05]  /*2e680*/  BRA `(.L_x_1165) ;  /* 0xffffffd800387947 */ /* 0x000fea000383ffff */
.L_x_1095:
[----:B-1----:R-:W-:-:S04]  /*2e690*/  MOV R2, UR13 ;  /* 0x0000000d00027c02 */ /* 0x002fc80008000f00 */
[----:B------:R1:W1:Y:S03]  /*2e6a0*/  SYNCS.PHASECHK.TRANS64.TRYWAIT P1, [R2+URZ+0x60], R3 ;  /* 0x00006003020075a7 */ /* 0x000266000802017f */
[----:B-1----:R-:W-:Y:S05]  /*2e6b0*/  @!P1 NANOSLEEP.SYNCS 0x989680 ;  /* 0x009896800000995d */ /* 0x002fea0003900000 */
[----:B------:R-:W1:Y:S02]  /*2e6c0*/  @!P1 SYNCS.PHASECHK.TRANS64 P1, [R2+URZ+0x60], R3 ;  /* 0x00006003020095a7 */ /* 0x000e64000802007f */
[----:B-1----:R-:W-:Y:S05]  /*2e6d0*/  @!P1 BRA `(.L_x_1095) ;  /* 0xfffffffc00ec9947 */ /* 0x002fea000383ffff */
[----:B------:R-:W-:Y:S05]  /*2e6e0*/  BRA `(.L_x_1166) ;  /* 0xffffffd800807947 */ /* 0x000fea000383ffff */
.L_x_1101:
[----:B-1----:R-:W-:-:S04]  /*2e6f0*/  MOV R2, UR13 ;  /* 0x0000000d00027c02 */ /* 0x002fc80008000f00 */
[----:B------:R1:W1:Y:S03]  /*2e700*/  SYNCS.PHASECHK.TRANS64.TRYWAIT P1, [R2+URZ+0x68], R3 ;  /* 0x00006803020075a7 */ /* 0x000266000802017f */
[----:B-1----:R-:W-:Y:S05]  /*2e710*/  @!P1 NANOSLEEP.SYNCS 0x989680 ;  /* 0x009896800000995d */ /* 0x002fea0003900000 */
[----:B------:R-:W1:Y:S02]  /*2e720*/  @!P1 SYNCS.PHASECHK.TRANS64 P1, [R2+URZ+0x68], R3 ;  /* 0x00006803020095a7 */ /* 0x000e64000802007f */
[----:B-1----:R-:W-:Y:S05]  /*2e730*/  @!P1 BRA `(.L_x_1101) ;  /* 0xfffffffc00ec9947 */ /* 0x002fea000383ffff */
[----:B------:R-:W-:Y:S05]  /*2e740*/  BRA `(.L_x_1167) ;  /* 0xffffffd800c47947 */ /* 0x000fea000383ffff */
.L_x_1111:
[----:B---3--:R3:W4:Y:S02]  /*2e750*/  SYNCS.PHASECHK.TRANS64.TRYWAIT P0, [R0+URZ+0x50], R3 ;  /* 0x00005003000075a7 */ /* 0x008724000800017f */
[----:B----4-:R-:W-:Y:S05]  /*2e760*/  @!P0 NANOSLEEP.SYNCS 0x989680 ;  /* 0x009896800000895d */ /* 0x010fea0003900000 */
[----:B------:R-:W4:Y:S02]  /*2e770*/  @!P0 SYNCS.PHASECHK.TRANS64 P0, [R0+URZ+0x50], R3 ;  /* 0x00005003000085a7 */ /* 0x000f24000800007f */
[----:B----4-:R-:W-:Y:S05]  /*2e780*/  @!P0 BRA `(.L_x_1111) ;  /* 0xfffffffc00f08947 */ /* 0x010fea000383ffff */
[----:B------:R-:W-:Y:S05]  /*2e790*/  BRA `(.L_x_1168) ;  /* 0xffffffe000c47947 */ /* 0x000fea000383ffff */
.L_x_1113:
[----:B----4-:R4:W1:Y:S02]  /*2e7a0*/  SYNCS.PHASECHK.TRANS64.TRYWAIT P0, [R0+URZ+0x58], R3 ;  /* 0x00005803000075a7 */ /* 0x010864000800017f */
[----:B-1----:R-:W-:Y:S05]  /*2e7b0*/  @!P0 NANOSLEEP.SYNCS 0x989680 ;  /* 0x009896800000895d */ /* 0x002fea0003900000 */
[----:B------:R-:W1:Y:S02]  /*2e7c0*/  @!P0 SYNCS.PHASECHK.TRANS64 P0, [R0+URZ+0x58], R3 ;  /* 0x00005803000085a7 */ /* 0x000e64000800007f */
[----:B-1----:R-:W-:Y:S05]  /*2e7d0*/  @!P0 BRA `(.L_x_1113) ;  /* 0xfffffffc00f08947 */ /* 0x002fea000383ffff */
[----:B------:R-:W-:Y:S05]  /*2e7e0*/  BRA `(.L_x_1169) ;  /* 0xffffffe000c07947 */ /* 0x000fea000383ffff */
.L_x_1115:
[----:B------:R1:W1:Y:S02]  /*2e7f0*/  SYNCS.PHASECHK.TRANS64.TRYWAIT P0, [R0+URZ+0x60], R3 ;  /* 0x00006003000075a7 */ /* 0x000264000800017f */
[----:B-1----:R-:W-:Y:S05]  /*2e800*/  @!P0 NANOSLEEP.SYNCS 0x989680 ;  /* 0x009896800000895d */ /* 0x002fea0003900000 */
[----:B------:R-:W1:Y:S02]  /*2e810*/  @!P0 SYNCS.PHASECHK.TRANS64 P0, [R0+URZ+0x60], R3 ;  /* 0x00006003000085a7 */ /* 0x000e64000800007f */
[----:B-1----:R-:W-:Y:S05]  /*2e820*/  @!P0 BRA `(.L_x_1115) ;  /* 0xfffffffc00f08947 */ /* 0x002fea000383ffff */
[----:B------:R-:W-:Y:S05]  /*2e830*/  BRA `(.L_x_1170) ;  /* 0xffffffe000bc7947 */ /* 0x000fea000383ffff */
.L_x_1119:
[----:B------:R-:W-:Y:S01]  /*2e840*/  BSSY B1, `(.L_x_1171) ;  /* 0x0000006000017945 */ /* 0x000fe20003800000 */
[----:B------:R-:W-:-:S07]  /*2e850*/  MOV R15, 0xffffffff ;  /* 0xffffffff000f7802 */ /* 0x000fce0000000f00 */
[----:B------:R-:W-:Y:S05]  /*2e860*/  WARPSYNC.COLLECTIVE R15, `(.L_x_1172) ;  /* 0x000000000f0c7348 */ /* 0x000fea0003c00000 */
[----:B------:R-:W-:Y:S02]  /*2e870*/  ELECT P6, UR62, PT ;  /* 0x00000000003e782f */ /* 0x000fe400038c0000 */
[----:B------:R-:W-:Y:S01]  /*2e880*/  MOV R14, UR62 ;  /* 0x0000003e000e7c02 */ /* 0x000fe20008000f00 */
[----:B------:R-:W-:Y:S10]  /*2e890*/  ENDCOLLECTIVE ;  /* 0x000000000000791b */ /* 0x000ff40003800000 */
.L_x_1172:
[----:B------:R-:W-:Y:S05]  /*2e8a0*/  BSYNC B1 ;  /* 0x0000000000017941 */ /* 0x000fea0003800000 */
.L_x_1171:
[----:B------:R-:W-:Y:S05]  /*2e8b0*/  BRA `(.L_x_1173) ;  /* 0xffffffe400407947 */ /* 0x000fea000383ffff */
.L_x_1122:
[----:B-1----:R1:W2:Y:S02]  /*2e8c0*/  SYNCS.PHASECHK.TRANS64.TRYWAIT P1, [R13+URZ+0x18], R18 ;  /* 0x000018120d0075a7 */ /* 0x0022a4000802017f */
[----:B--2---:R-:W-:Y:S05]  /*2e8d0*/  @!P1 NANOSLEEP.SYNCS 0x989680 ;  /* 0x009896800000995d */ /* 0x004fea0003900000 */
[----:B------:R-:W2:Y:S02]  /*2e8e0*/  @!P1 SYNCS.PHASECHK.TRANS64 P1, [R13+URZ+0x18], R18 ;  /* 0x000018120d0095a7 */ /* 0x000ea4000802007f */
[----:B--2---:R-:W-:Y:S05]  /*2e8f0*/  @!P1 BRA `(.L_x_1122) ;  /* 0xfffffffc00f09947 */ /* 0x004fea000383ffff */
[----:B------:R-:W-:Y:S05]  /*2e900*/  BRA `(.L_x_1174) ;  /* 0xffffffe400707947 */ /* 0x000fea000383ffff */
.L_x_1131:
[----:B------:R-:W-:Y:S01]  /*2e910*/  BSSY B0, `(.L_x_1175) ;  /* 0x0000006000007945 */ /* 0x000fe20003800000 */
[----:B------:R-:W-:-:S07]  /*2e920*/  MOV R15, 0xffffffff ;  /* 0xffffffff000f7802 */ /* 0x000fce0000000f00 */
[----:B-1----:R-:W-:Y:S05]  /*2e930*/  WARPSYNC.COLLECTIVE R15, `(.L_x_1176) ;  /* 0x000000000f0c7348 */ /* 0x002fea0003c00000 */
[----:B------:R-:W-:Y:S02]  /*2e940*/  ELECT P6, UR62, PT ;  /* 0x00000000003e782f */ /* 0x000fe400038c0000 */
[----:B------:R-:W-:Y:S01]  /*2e950*/  MOV R14, UR62 ;  /* 0x0000003e000e7c02 */ /* 0x000fe20008000f00 */
[----:B-1----:R-:W-:Y:S10]  /*2e960*/  ENDCOLLECTIVE ;  /* 0x000000000000791b */ /* 0x002ff40003800000 */
.L_x_1176:
[----:B------:R-:W-:Y:S05]  /*2e970*/  BSYNC B0 ;  /* 0x0000000000007941 */ /* 0x000fea0003800000 */
.L_x_1175:
[----:B------:R-:W-:Y:S05]  /*2e980*/  BRA `(.L_x_1177) ;  /* 0xffffffec00d87947 */ /* 0x000fea000383ffff */
.L_x_1133:
[----:B--2---:R2:W3:Y:S02]  /*2e990*/  SYNCS.PHASECHK.TRANS64.TRYWAIT P0, [R5+URZ], R2 ;  /* 0x00000002050075a7 */ /* 0x0044e4000800017f */
[----:B---3--:R-:W-:Y:S05]  /*2e9a0*/  @!P0 NANOSLEEP.SYNCS 0x989680 ;  /* 0x009896800000895d */ /* 0x008fea0003900000 */
[----:B------:R-:W3:Y:S02]  /*2e9b0*/  @!P0 SYNCS.PHASECHK.TRANS64 P0, [R5+URZ], R2 ;  /* 0x00000002050085a7 */ /* 0x000ee4000800007f */
[----:B---3--:R-:W-:Y:S05]  /*2e9c0*/  @!P0 BRA `(.L_x_1133) ;  /* 0xfffffffc00f08947 */ /* 0x008fea000383ffff */
[----:B------:R-:W-:Y:S05]  /*2e9d0*/  BRA `(.L_x_1178) ;  /* 0xffffffec00fc7947 */ /* 0x000fea000383ffff */
.L_x_1134:
[----:B--2---:R2:W3:Y:S02]  /*2e9e0*/  SYNCS.PHASECHK.TRANS64.TRYWAIT P0, [R7+URZ], R0 ;  /* 0x00000000070075a7 */ /* 0x0044e4000800017f */
[----:B---3--:R-:W-:Y:S05]  /*2e9f0*/  @!P0 NANOSLEEP.SYNCS 0x989680 ;  /* 0x009896800000895d */ /* 0x008fea0003900000 */
[----:B------:R-:W3:Y:S02]  /*2ea00*/  @!P0 SYNCS.PHASECHK.TRANS64 P0, [R7+URZ], R0 ;  /* 0x00000000070085a7 */ /* 0x000ee4000800007f */
[----:B---3--:R-:W-:Y:S05]  /*2ea10*/  @!P0 BRA `(.L_x_1134) ;  /* 0xfffffffc00f08947 */ /* 0x008fea000383ffff */
[----:B------:R-:W-:Y:S05]  /*2ea20*/  BRA `(.L_x_1179) ;  /* 0xfffffff0000c7947 */ /* 0x000fea000383ffff */
        .weak           $__internal_0_$__cuda_sm20_rcp_rn_f32_slowpath
        .type           $__internal_0_$__cuda_sm20_rcp_rn_f32_slowpath,@function
        .size           $__internal_0_$__cuda_sm20_rcp_rn_f32_slowpath,(.L_x_1185 - $__internal_0_$__cuda_sm20_rcp_rn_f32_slowpath)
$__internal_0_$__cuda_sm20_rcp_rn_f32_slowpath:
[----:B------:R-:W-:Y:S01]  /*2ea30*/  IMAD.SHL.U32 R3, R0, 0x2, RZ ;  /* 0x0000000200037824 */ /* 0x000fe200078e00ff */
[----:B------:R-:W-:Y:S04]  /*2ea40*/  BSSY B0, `(.L_x_1180) ;  /* 0x0000030000007945 */ /* 0x000fe80003800000 */
[----:B------:R-:W-:-:S04]  /*2ea50*/  SHF.R.U32.HI R3, RZ, 0x18, R3 ;  /* 0x00000018ff037819 */ /* 0x000fc80000011603 */
[----:B------:R-:W-:-:S13]  /*2ea60*/  ISETP.NE.U32.AND P2, PT, R3, RZ, PT ;  /* 0x000000ff0300720c */ /* 0x000fda0003f45070 */
[----:B------:R-:W-:Y:S05]  /*2ea70*/  @P2 BRA `(.L_x_1181) ;  /* 0x0000000000282947 */ /* 0x000fea0003800000 */
[----:B------:R-:W-:-:S04]  /*2ea80*/  SHF.L.U32 R3, R0, 0x1, RZ ;  /* 0x0000000100037819 */ /* 0x000fc800000006ff */
[----:B------:R-:W-:-:S13]  /*2ea90*/  ISETP.NE.AND P2, PT, R3, RZ, PT ;  /* 0x000000ff0300720c */ /* 0x000fda0003f45270 */
[----:B------:R-:W-:Y:S02]  /*2eaa0*/  @P2 FFMA R185, R0, 1.84467440737095516160e+19, RZ ;  /* 0x5f80000000b92823 */ /* 0x000fe400000000ff */
[----:B------:R-:W-:Y:S08]  /*2eab0*/  @!P2 MUFU.RCP R0, R0 ;  /* 0x000000000000a308 */ /* 0x000ff00000001000 */
[----:B------:R-:W1:Y:S02]  /*2eac0*/  @P2 MUFU.RCP R3, R185 ;  /* 0x000000b900032308 */ /* 0x000e640000001000 */
[----:B-1----:R-:W-:-:S04]  /*2ead0*/  @P2 FFMA R185, R185, R3, -1 ;  /* 0xbf800000b9b92423 */ /* 0x002fc80000000003 */
[----:B------:R-:W-:-:S04]  /*2eae0*/  @P2 FADD.FTZ R185, -R185, -RZ ;  /* 0x800000ffb9b92221 */ /* 0x000fc80000010100 */
[----:B------:R-:W-:-:S04]  /*2eaf0*/  @P2 FFMA R3, R3, R185, R3 ;  /* 0x000000b903032223 */ /* 0x000fc80000000003 */
[----:B------:R-:W-:Y:S01]  /*2eb00*/  @P2 FFMA R0, R3, 1.84467440737095516160e+19, RZ ;  /* 0x5f80000003002823 */ /* 0x000fe200000000ff */
[----:B------:R-:W-:Y:S06]  /*2eb10*/  BRA `(.L_x_1182) ;  /* 0x0000000000887947 */ /* 0x000fec0003800000 */
.L_x_1181:
[----:B------:R-:W-:-:S04]  /*2eb20*/  IADD3 R188, R3, -0xfd, RZ ;  /* 0xffffff0303bc7810 */ /* 0x000fc80007ffe0ff */
[----:B------:R-:W-:-:S13]  /*2eb30*/  ISETP.GT.U32.AND P2, PT, R188, 0x1, PT ;  /* 0x00000001bc00780c */ /* 0x000fda0003f44070 */
[----:B------:R-:W-:Y:S05]  /*2eb40*/  @P2 BRA `(.L_x_1183) ;  /* 0x0000000000782947 */ /* 0x000fea0003800000 */
[----:B------:R-:W-:Y:S02]  /*2eb50*/  LOP3.LUT R186, R0, 0x7fffff, RZ, 0xc0, !PT ;  /* 0x007fffff00ba7812 */ /* 0x000fe400078ec0ff */
[----:B------:R-:W-:Y:S02]  /*2eb60*/  MOV R189, 0x3 ;  /* 0x0000000300bd7802 */ /* 0x000fe40000000f00 */
[----:B------:R-:W-:Y:S02]  /*2eb70*/  LOP3.LUT R186, R186, 0x3f800000, RZ, 0xfc, !PT ;  /* 0x3f800000baba7812 */ /* 0x000fe400078efcff */
[----:B------:R-:W-:Y:S02]  /*2eb80*/  SHF.L.U32 R189, R189, R188, RZ ;  /* 0x000000bcbdbd7219 */ /* 0x000fe400000006ff */
[----:B------:R-:W1:Y:S01]  /*2eb90*/  MUFU.RCP R185, R186 ;  /* 0x000000ba00b97308 */ /* 0x000e620000001000 */
[----:B------:R-:W-:Y:S01]  /*2eba0*/  IADD3 R3, R3, -0xfc, RZ ;  /* 0xffffff0403037810 */ /* 0x000fe20007ffe0ff */
[----:B-1----:R-:W-:-:S04]  /*2ebb0*/  FFMA R187, R186, R185, -1 ;  /* 0xbf800000babb7423 */ /* 0x002fc800000000b9 */
[----:B------:R-:W-:-:S04]  /*2ebc0*/  FADD.FTZ R187, -R187, -RZ ;  /* 0x800000ffbbbb7221 */ /* 0x000fc80000010100 */
[CCC-:B------:R-:W-:Y:S01]  /*2ebd0*/  FFMA.RM R186, R185.reuse, R187.reuse, R185.reuse ;  /* 0x000000bbb9ba7223 */ /* 0x1c0fe200000040b9 */
[----:B------:R-:W-:-:S05]  /*2ebe0*/  FFMA.RP R185, R185, R187, R185 ;  /* 0x000000bbb9b97223 */ /* 0x000fca00000080b9 */
[C---:B------:R-:W-:Y:S02]  /*2ebf0*/  FSETP.NEU.FTZ.AND P2, PT, R186.reuse, R185, PT ;  /* 0x000000b9ba00720b */ /* 0x040fe40003f5d000 */
[----:B------:R-:W-:Y:S02]  /*2ec00*/  LOP3.LUT R185, R186, 0x7fffff, RZ, 0xc0, !PT ;  /* 0x007fffffbab97812 */ /* 0x000fe400078ec0ff */
[----:B------:R-:W-:Y:S02]  /*2ec10*/  SEL R186, RZ, 0xffffffff, !P2 ;  /* 0xffffffffffba7807 */ /* 0x000fe40005000000 */
[----:B------:R-:W-:Y:S02]  /*2ec20*/  LOP3.LUT R185, R185, 0x800000, RZ, 0xfc, !PT ;  /* 0x00800000b9b97812 */ /* 0x000fe400078efcff */
[----:B------:R-:W-:Y:S02]  /*2ec30*/  IADD3 R187, -R186, RZ, RZ ;  /* 0x000000ffbabb7210 */ /* 0x000fe40007ffe1ff */
[----:B------:R-:W-:-:S02]  /*2ec40*/  LOP3.LUT R189, R189, R185, RZ, 0xc0, !PT ;  /* 0x000000b9bdbd7212 */ /* 0x000fc400078ec0ff */
[-C--:B------:R-:W-:Y:S02]  /*2ec50*/  LOP3.LUT P3, RZ, R187, R188.reuse, R185, 0xf8, !PT ;  /* 0x000000bcbbff7212 */ /* 0x080fe4000786f8b9 */
[----:B------:R-:W-:Y:S02]  /*2ec60*/  SHF.R.U32.HI R186, RZ, R188, R189 ;  /* 0x000000bcffba7219 */ /* 0x000fe400000116bd */
[----:B------:R-:W-:Y:S02]  /*2ec70*/  SHF.R.U32.HI R3, RZ, R3, R185 ;  /* 0x00000003ff037219 */ /* 0x000fe400000116b9 */
[C---:B------:R-:W-:Y:S02]  /*2ec80*/  LOP3.LUT P2, RZ, R186.reuse, 0x1, RZ, 0xc0, !PT ;  /* 0x00000001baff7812 */ /* 0x040fe4000784c0ff */
[----:B------:R-:W-:-:S04]  /*2ec90*/  LOP3.LUT P4, RZ, R186, 0x2, RZ, 0xc0, !PT ;  /* 0x00000002baff7812 */ /* 0x000fc8000788c0ff */
[----:B------:R-:W-:Y:S02]  /*2eca0*/  PLOP3.LUT P2, PT, P2, P3, P4, 0xe0, 0x0 ;  /* 0x000000000000781c */ /* 0x000fe40001747c40 */
[----:B------:R-:W-:Y:S02]  /*2ecb0*/  LOP3.LUT P3, RZ, R0, 0x7fffff, RZ, 0xc0, !PT ;  /* 0x007fffff00ff7812 */ /* 0x000fe4000786c0ff */
[----:B------:R-:W-:-:S04]  /*2ecc0*/  SEL R185, RZ, 0x1, !P2 ;  /* 0x00000001ffb97807 */ /* 0x000fc80005000000 */
[----:B------:R-:W-:-:S04]  /*2ecd0*/  IADD3 R185, -R185, RZ, RZ ;  /* 0x000000ffb9b97210 */ /* 0x000fc80007ffe1ff */
[----:B------:R-:W-:-:S13]  /*2ece0*/  ISETP.GE.AND P2, PT, R185, RZ, PT ;  /* 0x000000ffb900720c */ /* 0x000fda0003f46270 */
[----:B------:R-:W-:-:S04]  /*2ecf0*/  @!P2 IADD3 R3, R3, 0x1, RZ ;  /* 0x000000010303a810 */ /* 0x000fc80007ffe0ff */
[----:B------:R-:W-:-:S04]  /*2ed00*/  @!P3 SHF.L.U32 R3, R3, 0x1, RZ ;  /* 0x000000010303b819 */ /* 0x000fc800000006ff */
[----:B------:R-:W-:Y:S01]  /*2ed10*/  LOP3.LUT R0, R3, 0x80000000, R0, 0xf8, !PT ;  /* 0x8000000003007812 */ /* 0x000fe200078ef800 */
[----:B------:R-:W-:Y:S06]  /*2ed20*/  BRA `(.L_x_1182) ;  /* 0x0000000000047947 */ /* 0x000fec0003800000 */
.L_x_1183:
[----:B------:R-:W1:Y:S02]  /*2ed30*/  MUFU.RCP R0, R0 ;  /* 0x0000000000007308 */ /* 0x000e640000001000 */
.L_x_1182:
[----:B------:R-:W-:Y:S05]  /*2ed40*/  BSYNC B0 ;  /* 0x0000000000007941 */ /* 0x000fea0003800000 */
.L_x_1180:
[----:B------:R-:W-:-:S04]  /*2ed50*/  MOV R3, 0x0 ;  /* 0x0000000000037802 */ /* 0x000fc80000000f00 */
[----:B-1----:R-:W-:Y:S05]  /*2ed60*/  RET.REL.NODEC R2 `(_ZN7cutlass13device_kernelINS_4gemm6kernel13GemmUniversalIN4cute5tupleIJiiiiEEENS1_10collective13CollectiveMmaINS1_34MainloopSm90TmaGmmaWarpSpecializedILi3ENS5_IJNS4_1CILi1EEESB_SB_EEENS1_35KernelTmaWarpSpecializedCooperativeEEENS5_IJNSA_ILi256EEESF_NSA_ILi64EEEEEENS_10bfloat16_tENS5_IJlSB_lEEESI_SJ_NS4_8TiledMMAINS4_8MMA_AtomIJNS4_4SM904GMMA28MMA_64x256x16_F32BF16BF16_SSILNSN_5MajorE0ELSP_0ELNSN_7ScaleInE1ELSQ_1EEEEEENS4_6LayoutINS5_IJNSA_ILi2EEESB_SB_EEENS5_IJSB_NSA_ILi0EEESW_EEEEENS5_IJNS4_10UnderscoreESZ_SZ_EEEEENS4_13SM90_TMA_LOADENS4_14ComposedLayoutINS4_7SwizzleILi3ELi4ELi3EEENS4_18smem_ptr_flag_bitsILi16EEENST_INS5_IJNSA_ILi8EEESG_EEENS5_IJSG_SB_EEEEEEEvNS4_8identityES12_S1C_vS1D_EENS_8epilogue10collective18CollectiveEpilogueINS1F_22Sm90TmaWarpSpecializedILi4ELi2ELi16ELb1ELb0EEEJSH_NS5_IJNSA_ILi128EEENSA_ILi32EEEEEESI_SJ_SI_SJ_NS1F_6fusion15FusionCallbacksIS1J_NS1N_13LinCombEltActINS1F_6thread4SiLuESI_fSI_fLNS_15FloatRoundStyleE2EEESH_S1M_JEEES12_NS13_INS14_ILi2ELi4ELi3EEES17_NST_INS5_IJS18_S1L_EEENS5_IJS1L_SB_EEEEEEENS4_17SM75_U32x4_LDSM_NENS4_14SM90_TMA_STOREES1Z_NS4_17SM90_U32x4_STSM_NENS4_9Copy_AtomIJS22_NS_6half_tEEEEvEEEvvEEEEvNT_6ParamsE) ;  /* 0xfffffd1002a47950 */ /* 0x002fea0003c3ffff */
.L_x_1184:
[----:B------:R-:W-:-:S00]  /*2ed70*/  BRA `(.L_x_1184) ;  /* 0xfffffffc00fc7947 */ /* 0x000fc0000383ffff */
[----:B------:R-:W-:-:S00]  /*2ed80*/  NOP ;  /* 0x0000000000007918 */ /* 0x000fc00000000000 */
[----:B------:R-:W-:-:S00]  /*2ed90*/  NOP ;  /* 0x0000000000007918 */ /* 0x000fc00000000000 */
[----:B------:R-:W-:-:S00]  /*2eda0*/  NOP ;  /* 0x0000000000007918 */ /* 0x000fc00000000000 */
[----:B------:R-:W-:-:S00]  /*2edb0*/  NOP ;  /* 0x0000000000007918 */ /* 0x000fc00000000000 */
[----:B------:R-:W-:-:S00]  /*2edc0*/  NOP ;  /* 0x0000000000007918 */ /* 0x000fc00000000000 */
[----:B------:R-:W-:-:S00]  /*2edd0*/  NOP ;  /* 0x0000000000007918 */ /* 0x000fc00000000000 */
[----:B------:R-:W-:-:S00]  /*2ede0*/  NOP ;  /* 0x0000000000007918 */ /* 0x000fc00000000000 */
[----:B------:R-:W-:-:S00]  /*2edf0*/  NOP ;  /* 0x0000000000007918 */ /* 0x000fc00000000000 */
.L_x_1185:


//--------------------- .nv.global.init           --------------------------
	.section	.nv.global.init,"aw",@progbits
.nv.global.init:
	.type		$str$22,@object
	.size		$str$22,($str$26 - $str$22)
$str$22:
        /*0000*/ 	.byte	0x6b, 0x5f, 0x74, 0x69, 0x6c, 0x65, 0x5f, 0x63, 0x6f, 0x75, 0x6e, 0x74, 0x20, 0x3e, 0x3d, 0x20
        /*0010*/ 	.byte	0x31, 0x00
	.type		$str$26,@object
	.size		$str$26,($str$27 - $str$26)
$str$26:
        /*0012*/ 	.byte	0x28, 0x61, 0x64, 0x64, 0x72, 0x65, 0x73, 0x73, 0x20, 0x26, 0x20, 0x6d, 0x61, 0x73, 0x6b, 0x29
        /*0022*/ 	.byte	0x20, 0x3d, 0x3d, 0x20, 0x30, 0x00
	.type		$str$27,@object
	.size		$str$27,($str$23 - $str$27)
$str$27:
        /*0028*/ 	.byte	0x2f, 0x74, 0x6d, 0x70, 0x2f, 0x63, 0x75, 0x74, 0x6c, 0x61, 0x73, 0x73, 0x5f, 0x73, 0x77, 0x65
        /*0038*/ 	.byte	0x65, 0x70, 0x5f, 0x73, 0x72, 0x63, 0x2f, 0x69, 0x6e, 0x63, 0x6c, 0x75, 0x64, 0x65, 0x2f, 0x63
        /*0048*/ 	.byte	0x75, 0x74, 0x65, 0x2f, 0x70, 0x6f, 0x69, 0x6e, 0x74, 0x65, 0x72, 0x5f, 0x66, 0x6c, 0x61, 0x67
        /*0058*/ 	.byte	0x67, 0x65, 0x64, 0x2e, 0x68, 0x70, 0x70, 0x00
	.type		$str$23,@object
	.size		$str$23,(__unnamed_2 - $str$23)
$str$23:
        /*0060*/ 	.byte	0x2f, 0x74, 0x6d, 0x70, 0x2f, 0x63, 0x75, 0x74, 0x6c, 0x61, 0x73, 0x73, 0x5f, 0x73, 0x77, 0x65
        /*0070*/ 	.byte	0x65, 0x70, 0x5f, 0x73, 0x72, 0x63, 0x2f, 0x69, 0x6e, 0x63, 0x6c, 0x75, 0x64, 0x65, 0x2f, 0x63
        /*0080*/ 	.byte	0x75, 0x74, 0x6c, 0x61, 0x73, 0x73, 0x2f, 0x67, 0x65, 0x6d, 0x6d, 0x2f, 0x63, 0x6f, 0x6c, 0x6c
        /*0090*/ 	.byte	0x65, 0x63, 0x74, 0x69, 0x76, 0x65, 0x2f, 0x73, 0x6d, 0x39, 0x30, 0x5f, 0x6d, 0x6d, 0x61, 0x5f
        /*00a0*/ 	.byte	0x74, 0x6d, 0x61, 0x5f, 0x67, 0x6d, 0x6d, 0x61, 0x5f, 0x73, 0x73, 0x5f, 0x77, 0x61, 0x72, 0x70
        /*00b0*/ 	.byte	0x73, 0x70, 0x65, 0x63, 0x69, 0x61, 0x6c, 0x69, 0x7a, 0x65, 0x64, 0x2e, 0x68, 0x70, 0x70, 0x00
	.type		__unnamed_2,@object
	.size		__unnamed_2,(__unnamed_1 - __unnamed_2)
__unnamed_2:
        /* <DEDUP_REMOVED lines=28> */
        /*0280*/ 	.byte	0x3c, 0x34, 0x30, 0x39, 0x36, 0x3e, 0x3e, 0x3e, 0x3e, 0x3e, 0x5d, 0x00
	.type		__unnamed_1,@object
	.size		__unnamed_1,(.L_0 - __unnamed_1)
__unnamed_1:
        /* <DEDUP_REMOVED lines=181> */
        /*0ddc*/ 	.byte	0x65, 0x6e, 0x74, 0x69, 0x74, 0x79, 0x5d, 0x00
.L_0:


//--------------------- .nv.shared._ZN7cutlass13device_kernelINS_4gemm6kernel13GemmUniversalIN4cute5tupleIJiiiiEEENS1_10collective13CollectiveMmaINS1_34MainloopSm90TmaGmmaWarpSpecializedILi3ENS5_IJNS4_1CILi1EEESB_SB_EEENS1_35KernelTmaWarpSpecializedCooperativeEEENS5_IJNSA_ILi256EEESF_NSA_ILi64EEEEEENS_10bfloat16_tENS5_IJlSB_lEEESI_SJ_NS4_8TiledMMAINS4_8MMA_AtomIJNS4_4SM904GMMA28MMA_64x256x16_F32BF16BF16_SSILNSN_5MajorE0ELSP_0ELNSN_7ScaleInE1ELSQ_1EEEEEENS4_6LayoutINS5_IJNSA_ILi2EEESB_SB_EEENS5_IJSB_NSA_ILi0EEESW_EEEEENS5_IJNS4_10UnderscoreESZ_SZ_EEEEENS4_13SM90_TMA_LOADENS4_14ComposedLayoutINS4_7SwizzleILi3ELi4ELi3EEENS4_18smem_ptr_flag_bitsILi16EEENST_INS5_IJNSA_ILi8EEESG_EEENS5_IJSG_SB_EEEEEEEvNS4_8identityES12_S1C_vS1D_EENS_8epilogue10collective18CollectiveEpilogueINS1F_22Sm90TmaWarpSpecializedILi4ELi2ELi16ELb1ELb0EEEJSH_NS5_IJNSA_ILi128EEENSA_ILi32EEEEEESI_SJ_SI_SJ_NS1F_6fusion15FusionCallbacksIS1J_NS1N_13LinCombEltActINS1F_6thread4SiLuESI_fSI_fLNS_15FloatRoundStyleE2EEESH_S1M_JEEES12_NS13_INS14_ILi2ELi4ELi3EEES17_NST_INS5_IJS18_S1L_EEENS5_IJS1L_SB_EEEEEEENS4_17SM75_U32x4_LDSM_NENS4_14SM90_TMA_STOREES1Z_NS4_17SM90_U32x4_STSM_NENS4_9Copy_AtomIJS22_NS_6half_tEEEEvEEEvvEEEEvNT_6ParamsE --------------------------
	.section	.nv.shared._ZN7cutlass13device_kernelINS_4gemm6kernel13GemmUniversalIN4cute5tupleIJiiiiEEENS1_10collective13CollectiveMmaINS1_34MainloopSm90TmaGmmaWarpSpecializedILi3ENS5_IJNS4_1CILi1EEESB_SB_EEENS1_35KernelTmaWarpSpecializedCooperativeEEENS5_IJNSA_ILi256EEESF_NSA_ILi64EEEEEENS_10bfloat16_tENS5_IJlSB_lEEESI_SJ_NS4_8TiledMMAINS4_8MMA_AtomIJNS4_4SM904GMMA28MMA_64x256x16_F32BF16BF16_SSILNSN_5MajorE0ELSP_0ELNSN_7ScaleInE1ELSQ_1EEEEEENS4_6LayoutINS5_IJNSA_ILi2EEESB_SB_EEENS5_IJSB_NSA_ILi0EEESW_EEEEENS5_IJNS4_10UnderscoreESZ_SZ_EEEEENS4_13SM90_TMA_LOADENS4_14ComposedLayoutINS4_7SwizzleILi3ELi4ELi3EEENS4_18smem_ptr_flag_bitsILi16EEENST_INS5_IJNSA_ILi8EEESG_EEENS5_IJSG_SB_EEEEEEEvNS4_8identityES12_S1C_vS1D_EENS_8epilogue10collective18CollectiveEpilogueINS1F_22Sm90TmaWarpSpecializedILi4ELi2ELi16ELb1ELb0EEEJSH_NS5_IJNSA_ILi128EEENSA_ILi32EEEEEESI_SJ_SI_SJ_NS1F_6fusion15FusionCallbacksIS1J_NS1N_13LinCombEltActINS1F_6thread4SiLuESI_fSI_fLNS_15FloatRoundStyleE2EEESH_S1M_JEEES12_NS13_INS14_ILi2ELi4ELi3EEES17_NST_INS5_IJS18_S1L_EEENS5_IJS1L_SB_EEEEEEENS4_17SM75_U32x4_LDSM_NENS4_14SM90_TMA_STOREES1Z_NS4_17SM90_U32x4_STSM_NENS4_9Copy_AtomIJS22_NS_6half_tEEEEvEEEvvEEEEvNT_6ParamsE,"aw",@nobits
	.sectionflags	@""
	.align	16
	.zero		1024


//--------------------- .nv.shared.reserved.0     --------------------------
	.section	.nv.shared.reserved.0,"aw",@nobits
	.weak		__nv_reservedSMEM_offset_0_alias
	.size		__nv_reservedSMEM_offset_0_alias, 0, 0
	.other		__nv_reservedSMEM_offset_0_alias,@"STO_CUDA_RESERVED_SHARED STV_DEFAULT"
__nv_reservedSMEM_offset_0_alias:
	.zero		0


//--------------------- .nv.global                --------------------------
	.section	.nv.global,"aw",@nobits
.nv.global:
	.type		_ZN39_INTERNAL_254bc10a_4_k_cu_ca8807a4_27884cute1_E,@object
	.size		_ZN39_INTERNAL_254bc10a_4_k_cu_ca8807a4_27884cute1_E,(_ZN39_INTERNAL_254bc10a_4_k_cu_ca8807a4_27884cuda3std3__45__cpo6cbeginE - _ZN39_INTERNAL_254bc10a_4_k_cu_ca8807a4_27884cute1_E)
_ZN39_INTERNAL_254bc10a_4_k_cu_ca8807a4_27884cute1_E:
	.zero		1
	.type		_ZN39_INTERNAL_254bc10a_4_k_cu_ca8807a4_27884cuda3std3__45__cpo6cbeginE,@object
	.size		_ZN39_INTERNAL_254bc10a_4_k_cu_ca8807a4_27884cuda3std3__45__cpo6cbeginE,(_ZN39_INTERNAL_254bc10a_4_k_cu_ca8807a4_27884cuda3std3__48in_placeE - _ZN39_INTERNAL_254bc10a_4_k_cu_ca8807a4_27884cuda3std3__45__cpo6cbeginE)
_ZN39_INTERNAL_254bc10a_4_k_cu_ca8807a4_27884cuda3std3__45__cpo6cbeginE:
	.zero		1
	.type		_ZN39_INTERNAL_254bc10a_4_k_cu_ca8807a4_27884cuda3std3__48in_placeE,@object
	.size		_ZN39_INTERNAL_254bc10a_4_k_cu_ca8807a4_27884cuda3std3__48in_placeE,(_ZN39_INTERNAL_254bc10a_4_k_cu_ca8807a4_27884cuda3std6ranges3__45__cpo9iter_moveE - _ZN39_INTERNAL_254bc10a_4_k_cu_ca8807a4_27884cuda3std3__48in_placeE)
_ZN39_INTERNAL_254bc10a_4_k_cu_ca8807a4_27884cuda3std3__48in_placeE:
	.zero		1
	.type		_ZN39_INTERNAL_254bc10a_4_k_cu_ca8807a4_27884cuda3std6ranges3__45__cpo9iter_moveE,@object
	.size		_ZN39_INTERNAL_254bc10a_4_k_cu_ca8807a4_27884cuda3std6ranges3__45__cpo9iter_moveE,(_ZN39_INTERNAL_254bc10a_4_k_cu_ca8807a4_27884cuda3std3__45__cpo5beginE - _ZN39_INTERNAL_254bc10a_4_k_cu_ca8807a4_27884cuda3std6ranges3__45__cpo9iter_moveE)
_ZN39_INTERNAL_254bc10a_4_k_cu_ca8807a4_27884cuda3std6ranges3__45__cpo9iter_moveE:
	.zero		1
	.type		_ZN39_INTERNAL_254bc10a_4_k_cu_ca8807a4_27884cuda3std3__45__cpo5beginE,@object
	.size		_ZN39_INTERNAL_254bc10a_4_k_cu_ca8807a4_27884cuda3std3__45__cpo5beginE,(_ZN39_INTERNAL_254bc10a_4_k_cu_ca8807a4_27884cuda3std3__441_GLOBAL__N__254bc10a_4_k_cu_ca8807a4_27886ignoreE - _ZN39_INTERNAL_254bc10a_4_k_cu_ca8807a4_27884cuda3std3__45__cpo5beginE)
_ZN39_INTERNAL_254bc10a_4_k_cu_ca8807a4_27884cuda3std3__45__cpo5beginE:
	.zero		1
	.type		_ZN39_INTERNAL_254bc10a_4_k_cu_ca8807a4_27884cuda3std3__441_GLOBAL__N__254bc10a_4_k_cu_ca8807a4_27886ignoreE,@object
	.size		_ZN39_INTERNAL_254bc10a_4_k_cu_ca8807a4_27884cuda3std3__441_GLOBAL__N__254bc10a_4_k_cu_ca8807a4_27886ignoreE,(_ZN39_INTERNAL_254bc10a_4_k_cu_ca8807a4_27884cute7productE - _ZN39_INTERNAL_254bc10a_4_k_cu_ca8807a4_27884cuda3std3__441_GLOBAL__N__254bc10a_4_k_cu_ca8807a4_27886ignoreE)
_ZN39_INTERNAL_254bc10a_4_k_cu_ca8807a4_27884cuda3std3__441_GLOBAL__N__254bc10a_4_k_cu_ca8807a4_27886ignoreE:
	.zero		1
	.type		_ZN39_INTERNAL_254bc10a_4_k_cu_ca8807a4_27884cute7productE,@object
	.size		_ZN39_INTERNAL_254bc10a_4_k_cu_ca8807a4_27884cute7productE,(_ZN39_INTERNAL_254bc10a_4_k_cu_ca8807a4_27884cuda3std3__45__cpo3endE - _ZN39_INTERNAL_254bc10a_4_k_cu_ca8807a4_27884cute7productE)
_ZN39_INTERNAL_254bc10a_4_k_cu_ca8807a4_27884cute7productE:
	.zero		1
	.type		_ZN39_INTERNAL_254bc10a_4_k_cu_ca8807a4_27884cuda3std3__45__cpo3endE,@object
	.size		_ZN39_INTERNAL_254bc10a_4_k_cu_ca8807a4_27884cuda3std3__45__cpo3endE,(_ZN39_INTERNAL_254bc10a_4_k_cu_ca8807a4_27884cuda3std3__419piecewise_constructE - _ZN39_INTERNAL_254bc10a_4_k_cu_ca8807a4_27884cuda3std3__45__cpo3endE)
_ZN39_INTERNAL_254bc10a_4_k_cu_ca8807a4_27884cuda3std3__45__cpo3endE:
	.zero		1
	.type		_ZN39_INTERNAL_254bc10a_4_k_cu_ca8807a4_27884cuda3std3__419piecewise_constructE,@object
	.size		_ZN39_INTERNAL_254bc10a_4_k_cu_ca8807a4_27884cuda3std3__419piecewise_constructE,(_ZN39_INTERNAL_254bc10a_4_k_cu_ca8807a4_27884cuda3std3__45__cpo4cendE - _ZN39_INTERNAL_254bc10a_4_k_cu_ca8807a4_27884cuda3std3__419piecewise_constructE)
_ZN39_INTERNAL_254bc10a_4_k_cu_ca8807a4_27884cuda3std3__419piecewise_constructE:
	.zero		1
	.type		_ZN39_INTERNAL_254bc10a_4_k_cu_ca8807a4_27884cuda3std3__45__cpo4cendE,@object
	.size		_ZN39_INTERNAL_254bc10a_4_k_cu_ca8807a4_27884cuda3std3__45__cpo4cendE,(_ZN39_INTERNAL_254bc10a_4_k_cu_ca8807a4_27884cuda3std6ranges3__45__cpo4swapE - _ZN39_INTERNAL_254bc10a_4_k_cu_ca8807a4_27884cuda3std3__45__cpo4cendE)
_ZN39_INTERNAL_254bc10a_4_k_cu_ca8807a4_27884cuda3std3__45__cpo4cendE:
	.zero		1
	.type		_ZN39_INTERNAL_254bc10a_4_k_cu_ca8807a4_27884cuda3std6ranges3__45__cpo4swapE,@object
	.size		_ZN39_INTERNAL_254bc10a_4_k_cu_ca8807a4_27884cuda3std6ranges3__45__cpo4swapE,(.L_9 - _ZN39_INTERNAL_254bc10a_4_k_cu_ca8807a4_27884cuda3std6ranges3__45__cpo4swapE)
_ZN39_INTERNAL_254bc10a_4_k_cu_ca8807a4_27884cuda3std6ranges3__45__cpo4swapE:
	.zero		1
.L_9:


//--------------------- .nv.constant0._ZN7cutlass13device_kernelINS_4gemm6kernel13GemmUniversalIN4cute5tupleIJiiiiEEENS1_10collective13CollectiveMmaINS1_34MainloopSm90TmaGmmaWarpSpecializedILi3ENS5_IJNS4_1CILi1EEESB_SB_EEENS1_35KernelTmaWarpSpecializedCooperativeEEENS5_IJNSA_ILi256EEESF_NSA_ILi64EEEEEENS_10bfloat16_tENS5_IJlSB_lEEESI_SJ_NS4_8TiledMMAINS4_8MMA_AtomIJNS4_4SM904GMMA28MMA_64x256x16_F32BF16BF16_SSILNSN_5MajorE0ELSP_0ELNSN_7ScaleInE1ELSQ_1EEEEEENS4_6LayoutINS5_IJNSA_ILi2EEESB_SB_EEENS5_IJSB_NSA_ILi0EEESW_EEEEENS5_IJNS4_10UnderscoreESZ_SZ_EEEEENS4_13SM90_TMA_LOADENS4_14ComposedLayoutINS4_7SwizzleILi3ELi4ELi3EEENS4_18smem_ptr_flag_bitsILi16EEENST_INS5_IJNSA_ILi8EEESG_EEENS5_IJSG_SB_EEEEEEEvNS4_8identityES12_S1C_vS1D_EENS_8epilogue10collective18CollectiveEpilogueINS1F_22Sm90TmaWarpSpecializedILi4ELi2ELi16ELb1ELb0EEEJSH_NS5_IJNSA_ILi128EEENSA_ILi32EEEEEESI_SJ_SI_SJ_NS1F_6fusion15FusionCallbacksIS1J_NS1N_13LinCombEltActINS1F_6thread4SiLuESI_fSI_fLNS_15FloatRoundStyleE2EEESH_S1M_JEEES12_NS13_INS14_ILi2ELi4ELi3EEES17_NST_INS5_IJS18_S1L_EEENS5_IJS1L_SB_EEEEEEENS4_17SM75_U32x4_LDSM_NENS4_14SM90_TMA_STOREES1Z_NS4_17SM90_U32x4_STSM_NENS4_9Copy_AtomIJS22_NS_6half_tEEEEvEEEvvEEEEvNT_6ParamsE --------------------------
	.section	.nv.constant0._ZN7cutlass13device_kernelINS_4gemm6kernel13GemmUniversalIN4cute5tupleIJiiiiEEENS1_10collective13CollectiveMmaINS1_34MainloopSm90TmaGmmaWarpSpecializedILi3ENS5_IJNS4_1CILi1EEESB_SB_EEENS1_35KernelTmaWarpSpecializedCooperativeEEENS5_IJNSA_ILi256EEESF_NSA_ILi64EEEEEENS_10bfloat16_tENS5_IJlSB_lEEESI_SJ_NS4_8TiledMMAINS4_8MMA_AtomIJNS4_4SM904GMMA28MMA_64x256x16_F32BF16BF16_SSILNSN_5MajorE0ELSP_0ELNSN_7ScaleInE1ELSQ_1EEEEEENS4_6LayoutINS5_IJNSA_ILi2EEESB_SB_EEENS5_IJSB_NSA_ILi0EEESW_EEEEENS5_IJNS4_10UnderscoreESZ_SZ_EEEEENS4_13SM90_TMA_LOADENS4_14ComposedLayoutINS4_7SwizzleILi3ELi4ELi3EEENS4_18smem_ptr_flag_bitsILi16EEENST_INS5_IJNSA_ILi8EEESG_EEENS5_IJSG_SB_EEEEEEEvNS4_8identityES12_S1C_vS1D_EENS_8epilogue10collective18CollectiveEpilogueINS1F_22Sm90TmaWarpSpecializedILi4ELi2ELi16ELb1ELb0EEEJSH_NS5_IJNSA_ILi128EEENSA_ILi32EEEEEESI_SJ_SI_SJ_NS1F_6fusion15FusionCallbacksIS1J_NS1N_13LinCombEltActINS1F_6thread4SiLuESI_fSI_fLNS_15FloatRoundStyleE2EEESH_S1M_JEEES12_NS13_INS14_ILi2ELi4ELi3EEES17_NST_INS5_IJS18_S1L_EEENS5_IJS1L_SB_EEEEEEENS4_17SM75_U32x4_LDSM_NENS4_14SM90_TMA_STOREES1Z_NS4_17SM90_U32x4_STSM_NENS4_9Copy_AtomIJS22_NS_6half_tEEEEvEEEvvEEEEvNT_6ParamsE,"a",@progbits
	.sectionflags	@""
	.align	4
.nv.constant0._ZN7cutlass13device_kernelINS_4gemm6kernel13GemmUniversalIN4cute5tupleIJiiiiEEENS1_10collective13CollectiveMmaINS1_34MainloopSm90TmaGmmaWarpSpecializedILi3ENS5_IJNS4_1CILi1EEESB_SB_EEENS1_35KernelTmaWarpSpecializedCooperativeEEENS5_IJNSA_ILi256EEESF_NSA_ILi64EEEEEENS_10bfloat16_tENS5_IJlSB_lEEESI_SJ_NS4_8TiledMMAINS4_8MMA_AtomIJNS4_4SM904GMMA28MMA_64x256x16_F32BF16BF16_SSILNSN_5MajorE0ELSP_0ELNSN_7ScaleInE1ELSQ_1EEEEEENS4_6LayoutINS5_IJNSA_ILi2EEESB_SB_EEENS5_IJSB_NSA_ILi0EEESW_EEEEENS5_IJNS4_10UnderscoreESZ_SZ_EEEEENS4_13SM90_TMA_LOADENS4_14ComposedLayoutINS4_7SwizzleILi3ELi4ELi3EEENS4_18smem_ptr_flag_bitsILi16EEENST_INS5_IJNSA_ILi8EEESG_EEENS5_IJSG_SB_EEEEEEEvNS4_8identityES12_S1C_vS1D_EENS_8epilogue10collective18CollectiveEpilogueINS1F_22Sm90TmaWarpSpecializedILi4ELi2ELi16ELb1ELb0EEEJSH_NS5_IJNSA_ILi128EEENSA_ILi32EEEEEESI_SJ_SI_SJ_NS1F_6fusion15FusionCallbacksIS1J_NS1N_13LinCombEltActINS1F_6thread4SiLuESI_fSI_fLNS_15FloatRoundStyleE2EEESH_S1M_JEEES12_NS13_INS14_ILi2ELi4ELi3EEES17_NST_INS5_IJS18_S1L_EEENS5_IJS1L_SB_EEEEEEENS4_17SM75_U32x4_LDSM_NENS4_14SM90_TMA_STOREES1Z_NS4_17SM90_U32x4_STSM_NENS4_9Copy_AtomIJS22_NS_6half_tEEEEvEEEvvEEEEvNT_6ParamsE:
	.zero		2432


//--------------------- SYMBOLS --------------------------

	.type		.nv.reservedSmem.offset0,@object
	.size		.nv.reservedSmem.offset0,0x4
	.type		__assertfail,@function
